//
// Generated by NVIDIA NVVM Compiler
//
// Compiler Build ID: CL-36424714
// Cuda compilation tools, release 13.0, V13.0.88
// Based on NVVM 20.0.0
//

.version 9.0
.target sm_100
.address_size 64

	// .globl	_Z9calculatePdS_m
// _ZZN3cub18CUB_300001_SM_10006detail6reduce28DeviceReduceSingleTileKernelINS2_10policy_hubIdjN4cuda3__47maximumIvEEE10Policy1000EPdSB_jS8_ddNS5_3std3__410__identityEEEvT0_T1_T2_T3_T4_T6_E12temp_storage has been demoted
// _ZZN3cub18CUB_300001_SM_10006detail6reduce18DeviceReduceKernelINS2_10policy_hubIdjN4cuda3__47maximumIvEEE10Policy1000EPdjS8_dNS5_3std3__410__identityEEEvT0_PT3_T1_NS0_13GridEvenShareISI_EET2_T4_E12temp_storage has been demoted
// _ZZN3cub18CUB_300001_SM_10006detail6reduce28DeviceReduceSingleTileKernelINS2_10policy_hubIdjN4cuda3__47maximumIvEEE10Policy1000EPdSB_iS8_ddNS5_3std3__410__identityEEEvT0_T1_T2_T3_T4_T6_E12temp_storage has been demoted
.global .align 1 .b8 _ZN34_INTERNAL_ea8702cc_4_k_cu_1e17171e4cuda3std3__45__cpo5beginE[1];
.global .align 1 .b8 _ZN34_INTERNAL_ea8702cc_4_k_cu_1e17171e4cuda3std3__45__cpo3endE[1];
.global .align 1 .b8 _ZN34_INTERNAL_ea8702cc_4_k_cu_1e17171e4cuda3std3__45__cpo6cbeginE[1];
.global .align 1 .b8 _ZN34_INTERNAL_ea8702cc_4_k_cu_1e17171e4cuda3std3__45__cpo4cendE[1];
.global .align 1 .b8 _ZN34_INTERNAL_ea8702cc_4_k_cu_1e17171e4cuda3std3__45__cpo6rbeginE[1];
.global .align 1 .b8 _ZN34_INTERNAL_ea8702cc_4_k_cu_1e17171e4cuda3std3__45__cpo4rendE[1];
.global .align 1 .b8 _ZN34_INTERNAL_ea8702cc_4_k_cu_1e17171e4cuda3std3__45__cpo7crbeginE[1];
.global .align 1 .b8 _ZN34_INTERNAL_ea8702cc_4_k_cu_1e17171e4cuda3std3__45__cpo5crendE[1];
.global .align 1 .b8 _ZN34_INTERNAL_ea8702cc_4_k_cu_1e17171e4cuda3std3__436_GLOBAL__N__ea8702cc_4_k_cu_1e17171e6ignoreE[1];
.global .align 1 .b8 _ZN34_INTERNAL_ea8702cc_4_k_cu_1e17171e4cuda3std3__419piecewise_constructE[1];
.global .align 1 .b8 _ZN34_INTERNAL_ea8702cc_4_k_cu_1e17171e4cuda3std3__48in_placeE[1];
.global .align 1 .b8 _ZN34_INTERNAL_ea8702cc_4_k_cu_1e17171e4cuda3std3__420unreachable_sentinelE[1];
.global .align 1 .b8 _ZN34_INTERNAL_ea8702cc_4_k_cu_1e17171e4cuda3std3__47nulloptE[1];
.global .align 1 .b8 _ZN34_INTERNAL_ea8702cc_4_k_cu_1e17171e4cuda3std3__48unexpectE[1];
.global .align 1 .b8 _ZN34_INTERNAL_ea8702cc_4_k_cu_1e17171e4cuda3std6ranges3__45__cpo4swapE[1];
.global .align 1 .b8 _ZN34_INTERNAL_ea8702cc_4_k_cu_1e17171e4cuda3std6ranges3__45__cpo9iter_moveE[1];
.global .align 1 .b8 _ZN34_INTERNAL_ea8702cc_4_k_cu_1e17171e4cuda3std6ranges3__45__cpo5beginE[1];
.global .align 1 .b8 _ZN34_INTERNAL_ea8702cc_4_k_cu_1e17171e4cuda3std6ranges3__45__cpo3endE[1];
.global .align 1 .b8 _ZN34_INTERNAL_ea8702cc_4_k_cu_1e17171e4cuda3std6ranges3__45__cpo6cbeginE[1];
.global .align 1 .b8 _ZN34_INTERNAL_ea8702cc_4_k_cu_1e17171e4cuda3std6ranges3__45__cpo4cendE[1];
.global .align 1 .b8 _ZN34_INTERNAL_ea8702cc_4_k_cu_1e17171e4cuda3std6ranges3__45__cpo7advanceE[1];
.global .align 1 .b8 _ZN34_INTERNAL_ea8702cc_4_k_cu_1e17171e4cuda3std6ranges3__45__cpo9iter_swapE[1];
.global .align 1 .b8 _ZN34_INTERNAL_ea8702cc_4_k_cu_1e17171e4cuda3std6ranges3__45__cpo4nextE[1];
.global .align 1 .b8 _ZN34_INTERNAL_ea8702cc_4_k_cu_1e17171e4cuda3std6ranges3__45__cpo4prevE[1];
.global .align 1 .b8 _ZN34_INTERNAL_ea8702cc_4_k_cu_1e17171e4cuda3std6ranges3__45__cpo4dataE[1];
.global .align 1 .b8 _ZN34_INTERNAL_ea8702cc_4_k_cu_1e17171e4cuda3std6ranges3__45__cpo5cdataE[1];
.global .align 1 .b8 _ZN34_INTERNAL_ea8702cc_4_k_cu_1e17171e4cuda3std6ranges3__45__cpo4sizeE[1];
.global .align 1 .b8 _ZN34_INTERNAL_ea8702cc_4_k_cu_1e17171e4cuda3std6ranges3__45__cpo5ssizeE[1];
.global .align 1 .b8 _ZN34_INTERNAL_ea8702cc_4_k_cu_1e17171e4cuda3std6ranges3__45__cpo8distanceE[1];
.global .align 1 .b8 _ZN34_INTERNAL_ea8702cc_4_k_cu_1e17171e6thrust24THRUST_300001_SM_1000_NS6system6detail10sequential3seqE[1];
.global .align 1 .b8 _ZN34_INTERNAL_ea8702cc_4_k_cu_1e17171e6thrust24THRUST_300001_SM_1000_NS12placeholders2_1E[1];
.global .align 1 .b8 _ZN34_INTERNAL_ea8702cc_4_k_cu_1e17171e6thrust24THRUST_300001_SM_1000_NS12placeholders2_2E[1];
.global .align 1 .b8 _ZN34_INTERNAL_ea8702cc_4_k_cu_1e17171e6thrust24THRUST_300001_SM_1000_NS12placeholders2_3E[1];
.global .align 1 .b8 _ZN34_INTERNAL_ea8702cc_4_k_cu_1e17171e6thrust24THRUST_300001_SM_1000_NS12placeholders2_4E[1];
.global .align 1 .b8 _ZN34_INTERNAL_ea8702cc_4_k_cu_1e17171e6thrust24THRUST_300001_SM_1000_NS12placeholders2_5E[1];
.global .align 1 .b8 _ZN34_INTERNAL_ea8702cc_4_k_cu_1e17171e6thrust24THRUST_300001_SM_1000_NS12placeholders2_6E[1];
.global .align 1 .b8 _ZN34_INTERNAL_ea8702cc_4_k_cu_1e17171e6thrust24THRUST_300001_SM_1000_NS12placeholders2_7E[1];
.global .align 1 .b8 _ZN34_INTERNAL_ea8702cc_4_k_cu_1e17171e6thrust24THRUST_300001_SM_1000_NS12placeholders2_8E[1];
.global .align 1 .b8 _ZN34_INTERNAL_ea8702cc_4_k_cu_1e17171e6thrust24THRUST_300001_SM_1000_NS12placeholders2_9E[1];
.global .align 1 .b8 _ZN34_INTERNAL_ea8702cc_4_k_cu_1e17171e6thrust24THRUST_300001_SM_1000_NS12placeholders3_10E[1];

.visible .entry _Z9calculatePdS_m(
	.param .u64 .ptr .align 1 _Z9calculatePdS_m_param_0,
	.param .u64 .ptr .align 1 _Z9calculatePdS_m_param_1,
	.param .u64 _Z9calculatePdS_m_param_2
)
{
	.reg .pred 	%p<4>;
	.reg .b32 	%r<12>;
	.reg .b64 	%rd<17>;
	.reg .b64 	%fd<9>;

	ld.param.u64 	%rd1, [_Z9calculatePdS_m_param_0];
	ld.param.u64 	%rd2, [_Z9calculatePdS_m_param_1];
	ld.param.u64 	%rd3, [_Z9calculatePdS_m_param_2];
	mov.u32 	%r3, %ntid.x;
	mov.u32 	%r4, %ctaid.x;
	mov.u32 	%r5, %tid.x;
	mad.lo.s32 	%r1, %r3, %r4, %r5;
	mov.u32 	%r6, %ntid.y;
	mov.u32 	%r7, %ctaid.y;
	mov.u32 	%r8, %tid.y;
	mad.lo.s32 	%r9, %r6, %r7, %r8;
	setp.eq.s32 	%p1, %r1, 0;
	setp.eq.s32 	%p2, %r9, 0;
	or.pred  	%p3, %p1, %p2;
	@%p3 bra 	$L__BB0_2;
	cvta.to.global.u64 	%rd4, %rd1;
	cvta.to.global.u64 	%rd5, %rd2;
	cvt.u64.u32 	%rd6, %r9;
	cvt.u64.u32 	%rd7, %r1;
	cvt.u32.u64 	%r10, %rd3;
	mad.lo.s32 	%r11, %r1, %r10, %r9;
	add.s64 	%rd8, %rd7, -1;
	mad.lo.s64 	%rd9, %rd8, %rd3, %rd6;
	shl.b64 	%rd10, %rd9, 3;
	add.s64 	%rd11, %rd4, %rd10;
	ld.global.f64 	%fd1, [%rd11];
	shl.b64 	%rd12, %rd3, 4;
	add.s64 	%rd13, %rd11, %rd12;
	ld.global.f64 	%fd2, [%rd13];
	add.f64 	%fd3, %fd1, %fd2;
	mul.wide.s32 	%rd14, %r11, 8;
	add.s64 	%rd15, %rd4, %rd14;
	ld.global.f64 	%fd4, [%rd15+-8];
	add.f64 	%fd5, %fd3, %fd4;
	ld.global.f64 	%fd6, [%rd15+8];
	add.f64 	%fd7, %fd5, %fd6;
	mul.f64 	%fd8, %fd7, 0d3FD0000000000000;
	add.s64 	%rd16, %rd5, %rd14;
	st.global.f64 	[%rd16], %fd8;
$L__BB0_2:
	ret;

}
	// .globl	_Z11subtractionPdS_m
.visible .entry _Z11subtractionPdS_m(
	.param .u64 .ptr .align 1 _Z11subtractionPdS_m_param_0,
	.param .u64 .ptr .align 1 _Z11subtractionPdS_m_param_1,
	.param .u64 _Z11subtractionPdS_m_param_2
)
{
	.reg .pred 	%p<2>;
	.reg .b32 	%r<12>;
	.reg .b64 	%rd<13>;
	.reg .b64 	%fd<4>;

	ld.param.u64 	%rd1, [_Z11subtractionPdS_m_param_0];
	ld.param.u64 	%rd2, [_Z11subtractionPdS_m_param_1];
	ld.param.u64 	%rd4, [_Z11subtractionPdS_m_param_2];
	mov.u32 	%r3, %ctaid.x;
	mov.u32 	%r4, %ntid.x;
	mov.u32 	%r5, %tid.x;
	mad.lo.s32 	%r1, %r3, %r4, %r5;
	cvt.u64.u32 	%rd5, %r1;
	mov.u32 	%r6, %ntid.y;
	mov.u32 	%r7, %ctaid.y;
	mov.u32 	%r8, %tid.y;
	mad.lo.s32 	%r9, %r6, %r7, %r8;
	cvt.u64.u32 	%rd6, %r9;
	max.u64 	%rd7, %rd5, %rd6;
	setp.ge.u64 	%p1, %rd7, %rd4;
	@%p1 bra 	$L__BB1_2;
	cvta.to.global.u64 	%rd8, %rd1;
	cvta.to.global.u64 	%rd9, %rd2;
	cvt.u32.u64 	%r10, %rd4;
	mad.lo.s32 	%r11, %r1, %r10, %r9;
	mul.wide.s32 	%rd10, %r11, 8;
	add.s64 	%rd11, %rd8, %rd10;
	ld.global.f64 	%fd1, [%rd11];
	add.s64 	%rd12, %rd9, %rd10;
	ld.global.f64 	%fd2, [%rd12];
	sub.f64 	%fd3, %fd1, %fd2;
	st.global.f64 	[%rd12], %fd3;
$L__BB1_2:
	ret;

}
	// .globl	_Z7restorePdi
.visible .entry _Z7restorePdi(
	.param .u64 .ptr .align 1 _Z7restorePdi_param_0,
	.param .u32 _Z7restorePdi_param_1
)
{
	.reg .b32 	%r<6>;
	.reg .b64 	%rd<14>;
	.reg .b64 	%fd<6>;

	ld.param.u64 	%rd1, [_Z7restorePdi_param_0];
	ld.param.u32 	%r1, [_Z7restorePdi_param_1];
	cvta.to.global.u64 	%rd2, %rd1;
	mov.u32 	%r2, %tid.x;
	cvt.u64.u32 	%rd3, %r2;
	mul.lo.s32 	%r3, %r2, 10;
	cvt.rn.f64.u32 	%fd1, %r3;
	add.s32 	%r4, %r1, -1;
	cvt.rn.f64.s32 	%fd2, %r4;
	div.rn.f64 	%fd3, %fd1, %fd2;
	add.f64 	%fd4, %fd3, 0d4024000000000000;
	mul.wide.u32 	%rd4, %r2, 8;
	add.s64 	%rd5, %rd2, %rd4;
	st.global.f64 	[%rd5], %fd4;
	cvt.s64.s32 	%rd6, %r1;
	mul.lo.s64 	%rd7, %rd6, %rd3;
	shl.b64 	%rd8, %rd7, 3;
	add.s64 	%rd9, %rd2, %rd8;
	st.global.f64 	[%rd9], %fd4;
	add.f64 	%fd5, %fd3, 0d4034000000000000;
	mul.wide.s32 	%rd10, %r1, 8;
	add.s64 	%rd11, %rd9, %rd10;
	st.global.f64 	[%rd11+-8], %fd5;
	mul.lo.s32 	%r5, %r4, %r1;
	mul.wide.s32 	%rd12, %r5, 8;
	add.s64 	%rd13, %rd5, %rd12;
	st.global.f64 	[%rd13], %fd5;
	ret;

}
	// .globl	_ZN3cub18CUB_300001_SM_10006detail11EmptyKernelIvEEvv
.visible .entry _ZN3cub18CUB_300001_SM_10006detail11EmptyKernelIvEEvv()
{


	ret;

}
	// .globl	_ZN3cub18CUB_300001_SM_10006detail6reduce28DeviceReduceSingleTileKernelINS2_10policy_hubIdjN4cuda3__47maximumIvEEE10Policy1000EPdSB_jS8_ddNS5_3std3__410__identityEEEvT0_T1_T2_T3_T4_T6_
.visible .entry _ZN3cub18CUB_300001_SM_10006detail6reduce28DeviceReduceSingleTileKernelINS2_10policy_hubIdjN4cuda3__47maximumIvEEE10Policy1000EPdSB_jS8_ddNS5_3std3__410__identityEEEvT0_T1_T2_T3_T4_T6_(
	.param .u64 .ptr .align 1 _ZN3cub18CUB_300001_SM_10006detail6reduce28DeviceReduceSingleTileKernelINS2_10policy_hubIdjN4cuda3__47maximumIvEEE10Policy1000EPdSB_jS8_ddNS5_3std3__410__identityEEEvT0_T1_T2_T3_T4_T6__param_0,
	.param .u64 .ptr .align 1 _ZN3cub18CUB_300001_SM_10006detail6reduce28DeviceReduceSingleTileKernelINS2_10policy_hubIdjN4cuda3__47maximumIvEEE10Policy1000EPdSB_jS8_ddNS5_3std3__410__identityEEEvT0_T1_T2_T3_T4_T6__param_1,
	.param .u32 _ZN3cub18CUB_300001_SM_10006detail6reduce28DeviceReduceSingleTileKernelINS2_10policy_hubIdjN4cuda3__47maximumIvEEE10Policy1000EPdSB_jS8_ddNS5_3std3__410__identityEEEvT0_T1_T2_T3_T4_T6__param_2,
	.param .align 1 .b8 _ZN3cub18CUB_300001_SM_10006detail6reduce28DeviceReduceSingleTileKernelINS2_10policy_hubIdjN4cuda3__47maximumIvEEE10Policy1000EPdSB_jS8_ddNS5_3std3__410__identityEEEvT0_T1_T2_T3_T4_T6__param_3[1],
	.param .f64 _ZN3cub18CUB_300001_SM_10006detail6reduce28DeviceReduceSingleTileKernelINS2_10policy_hubIdjN4cuda3__47maximumIvEEE10Policy1000EPdSB_jS8_ddNS5_3std3__410__identityEEEvT0_T1_T2_T3_T4_T6__param_4,
	.param .align 1 .b8 _ZN3cub18CUB_300001_SM_10006detail6reduce28DeviceReduceSingleTileKernelINS2_10policy_hubIdjN4cuda3__47maximumIvEEE10Policy1000EPdSB_jS8_ddNS5_3std3__410__identityEEEvT0_T1_T2_T3_T4_T6__param_5[1]
)
.maxntid 256
.minnctapersm 1
{
	.reg .pred 	%p<220>;
	.reg .b32 	%r<482>;
	.reg .b64 	%rd<205>;
	.reg .b64 	%fd<381>;
	// demoted variable
	.shared .align 8 .b8 _ZZN3cub18CUB_300001_SM_10006detail6reduce28DeviceReduceSingleTileKernelINS2_10policy_hubIdjN4cuda3__47maximumIvEEE10Policy1000EPdSB_jS8_ddNS5_3std3__410__identityEEEvT0_T1_T2_T3_T4_T6_E12temp_storage[80];
	ld.param.u64 	%rd16, [_ZN3cub18CUB_300001_SM_10006detail6reduce28DeviceReduceSingleTileKernelINS2_10policy_hubIdjN4cuda3__47maximumIvEEE10Policy1000EPdSB_jS8_ddNS5_3std3__410__identityEEEvT0_T1_T2_T3_T4_T6__param_0];
	ld.param.u64 	%rd17, [_ZN3cub18CUB_300001_SM_10006detail6reduce28DeviceReduceSingleTileKernelINS2_10policy_hubIdjN4cuda3__47maximumIvEEE10Policy1000EPdSB_jS8_ddNS5_3std3__410__identityEEEvT0_T1_T2_T3_T4_T6__param_1];
	ld.param.u32 	%r69, [_ZN3cub18CUB_300001_SM_10006detail6reduce28DeviceReduceSingleTileKernelINS2_10policy_hubIdjN4cuda3__47maximumIvEEE10Policy1000EPdSB_jS8_ddNS5_3std3__410__identityEEEvT0_T1_T2_T3_T4_T6__param_2];
	ld.param.f64 	%fd58, [_ZN3cub18CUB_300001_SM_10006detail6reduce28DeviceReduceSingleTileKernelINS2_10policy_hubIdjN4cuda3__47maximumIvEEE10Policy1000EPdSB_jS8_ddNS5_3std3__410__identityEEEvT0_T1_T2_T3_T4_T6__param_4];
	cvta.to.global.u64 	%rd1, %rd17;
	setp.ne.s32 	%p1, %r69, 0;
	@%p1 bra 	$L__BB4_3;
	mov.u32 	%r455, %tid.x;
	setp.ne.s32 	%p219, %r455, 0;
	@%p219 bra 	$L__BB4_76;
	st.global.f64 	[%rd1], %fd58;
	bra.uni 	$L__BB4_76;
$L__BB4_3:
	and.b64  	%rd18, %rd16, 31;
	setp.ne.s64 	%p2, %rd18, 0;
	@%p2 bra 	$L__BB4_39;
	setp.gt.u32 	%p110, %r69, 2047;
	@%p110 bra 	$L__BB4_23;
	mov.u32 	%r1, %tid.x;
	setp.ge.u32 	%p159, %r1, %r69;
	mov.f64 	%fd359, 0d0000000000000000;
	mov.u32 	%r459, %r1;
	@%p159 bra 	$L__BB4_7;
	mul.wide.u32 	%rd168, %r1, 8;
	add.s64 	%rd167, %rd16, %rd168;
	// begin inline asm
	ld.global.nc.u64 %rd166, [%rd167];
	// end inline asm
	mov.b64 	%fd359, %rd166;
	add.s32 	%r459, %r1, 256;
$L__BB4_7:
	setp.ge.u32 	%p160, %r459, %r69;
	@%p160 bra 	$L__BB4_14;
	not.b32 	%r331, %r459;
	add.s32 	%r4, %r69, %r331;
	and.b32  	%r332, %r4, 768;
	setp.eq.s32 	%p161, %r332, 768;
	@%p161 bra 	$L__BB4_11;
	mul.wide.u32 	%rd169, %r459, 8;
	add.s64 	%rd201, %rd16, %rd169;
	shr.u32 	%r333, %r4, 8;
	add.s32 	%r334, %r333, 1;
	and.b32  	%r335, %r334, 3;
	neg.s32 	%r457, %r335;
$L__BB4_10:
	.pragma "nounroll";
	// begin inline asm
	ld.global.nc.u64 %rd170, [%rd201];
	// end inline asm
	mov.b64 	%fd272, %rd170;
	setp.lt.f64 	%p162, %fd359, %fd272;
	selp.f64 	%fd359, %fd272, %fd359, %p162;
	add.s32 	%r459, %r459, 256;
	add.s64 	%rd201, %rd201, 2048;
	add.s32 	%r457, %r457, 1;
	setp.ne.s32 	%p163, %r457, 0;
	@%p163 bra 	$L__BB4_10;
$L__BB4_11:
	setp.lt.u32 	%p164, %r4, 768;
	@%p164 bra 	$L__BB4_14;
	mul.wide.u32 	%rd172, %r459, 8;
	add.s64 	%rd202, %rd16, %rd172;
$L__BB4_13:
	// begin inline asm
	ld.global.nc.u64 %rd173, [%rd202];
	// end inline asm
	mov.b64 	%fd273, %rd173;
	setp.lt.f64 	%p165, %fd359, %fd273;
	selp.f64 	%fd274, %fd273, %fd359, %p165;
	add.s64 	%rd176, %rd202, 2048;
	// begin inline asm
	ld.global.nc.u64 %rd175, [%rd176];
	// end inline asm
	mov.b64 	%fd275, %rd175;
	setp.lt.f64 	%p166, %fd274, %fd275;
	selp.f64 	%fd276, %fd275, %fd274, %p166;
	add.s64 	%rd178, %rd202, 4096;
	// begin inline asm
	ld.global.nc.u64 %rd177, [%rd178];
	// end inline asm
	mov.b64 	%fd277, %rd177;
	setp.lt.f64 	%p167, %fd276, %fd277;
	selp.f64 	%fd278, %fd277, %fd276, %p167;
	add.s64 	%rd180, %rd202, 6144;
	// begin inline asm
	ld.global.nc.u64 %rd179, [%rd180];
	// end inline asm
	mov.b64 	%fd279, %rd179;
	setp.lt.f64 	%p168, %fd278, %fd279;
	selp.f64 	%fd359, %fd279, %fd278, %p168;
	add.s32 	%r459, %r459, 1024;
	add.s64 	%rd202, %rd202, 8192;
	setp.lt.s32 	%p169, %r459, %r69;
	@%p169 bra 	$L__BB4_13;
$L__BB4_14:
	setp.lt.u32 	%p170, %r69, 256;
	@%p170 bra 	$L__BB4_19;
	// begin inline asm
	mov.u32 %r399, %laneid;
	// end inline asm
	mov.b64 	%rd191, %fd359;
	mov.b64 	{%r401, %r406}, %rd191;
	mov.b32 	%r407, 1;
	mov.b32 	%r448, 31;
	mov.b32 	%r449, -1;
	// begin inline asm
	shfl.sync.down.b32 %r400, %r401, %r407, %r448, %r449;
	// end inline asm
	// begin inline asm
	shfl.sync.down.b32 %r405, %r406, %r407, %r448, %r449;
	// end inline asm
	mov.b64 	%rd192, {%r400, %r405};
	mov.b64 	%fd327, %rd192;
	setp.gt.s32 	%p198, %r399, 30;
	setp.lt.f64 	%p199, %fd359, %fd327;
	selp.f64 	%fd328, %fd327, %fd359, %p199;
	selp.f64 	%fd329, %fd359, %fd328, %p198;
	mov.b64 	%rd193, %fd329;
	mov.b64 	{%r411, %r416}, %rd193;
	mov.b32 	%r417, 2;
	// begin inline asm
	shfl.sync.down.b32 %r410, %r411, %r417, %r448, %r449;
	// end inline asm
	// begin inline asm
	shfl.sync.down.b32 %r415, %r416, %r417, %r448, %r449;
	// end inline asm
	mov.b64 	%rd194, {%r410, %r415};
	mov.b64 	%fd330, %rd194;
	setp.gt.s32 	%p200, %r399, 29;
	setp.lt.f64 	%p201, %fd329, %fd330;
	selp.f64 	%fd331, %fd330, %fd329, %p201;
	selp.f64 	%fd332, %fd329, %fd331, %p200;
	mov.b64 	%rd195, %fd332;
	mov.b64 	{%r421, %r426}, %rd195;
	mov.b32 	%r427, 4;
	// begin inline asm
	shfl.sync.down.b32 %r420, %r421, %r427, %r448, %r449;
	// end inline asm
	// begin inline asm
	shfl.sync.down.b32 %r425, %r426, %r427, %r448, %r449;
	// end inline asm
	mov.b64 	%rd196, {%r420, %r425};
	mov.b64 	%fd333, %rd196;
	setp.gt.s32 	%p202, %r399, 27;
	setp.lt.f64 	%p203, %fd332, %fd333;
	selp.f64 	%fd334, %fd333, %fd332, %p203;
	selp.f64 	%fd335, %fd332, %fd334, %p202;
	mov.b64 	%rd197, %fd335;
	mov.b64 	{%r431, %r436}, %rd197;
	mov.b32 	%r437, 8;
	// begin inline asm
	shfl.sync.down.b32 %r430, %r431, %r437, %r448, %r449;
	// end inline asm
	// begin inline asm
	shfl.sync.down.b32 %r435, %r436, %r437, %r448, %r449;
	// end inline asm
	mov.b64 	%rd198, {%r430, %r435};
	mov.b64 	%fd336, %rd198;
	setp.gt.s32 	%p204, %r399, 23;
	setp.lt.f64 	%p205, %fd335, %fd336;
	selp.f64 	%fd337, %fd336, %fd335, %p205;
	selp.f64 	%fd338, %fd335, %fd337, %p204;
	mov.b64 	%rd199, %fd338;
	mov.b64 	{%r441, %r446}, %rd199;
	mov.b32 	%r447, 16;
	// begin inline asm
	shfl.sync.down.b32 %r440, %r441, %r447, %r448, %r449;
	// end inline asm
	// begin inline asm
	shfl.sync.down.b32 %r445, %r446, %r447, %r448, %r449;
	// end inline asm
	mov.b64 	%rd200, {%r440, %r445};
	mov.b64 	%fd339, %rd200;
	setp.gt.s32 	%p206, %r399, 15;
	setp.lt.f64 	%p207, %fd338, %fd339;
	selp.f64 	%fd10, %fd339, %fd338, %p207;
	selp.f64 	%fd380, %fd338, %fd10, %p206;
	setp.ne.s32 	%p208, %r399, 0;
	@%p208 bra 	$L__BB4_17;
	shr.u32 	%r450, %r1, 2;
	and.b32  	%r451, %r450, 248;
	mov.u32 	%r452, _ZZN3cub18CUB_300001_SM_10006detail6reduce28DeviceReduceSingleTileKernelINS2_10policy_hubIdjN4cuda3__47maximumIvEEE10Policy1000EPdSB_jS8_ddNS5_3std3__410__identityEEEvT0_T1_T2_T3_T4_T6_E12temp_storage;
	add.s32 	%r453, %r452, %r451;
	st.shared.f64 	[%r453+8], %fd10;
$L__BB4_17:
	bar.sync 	0;
	setp.ne.s32 	%p209, %r1, 0;
	@%p209 bra 	$L__BB4_74;
	ld.shared.f64 	%fd340, [_ZZN3cub18CUB_300001_SM_10006detail6reduce28DeviceReduceSingleTileKernelINS2_10policy_hubIdjN4cuda3__47maximumIvEEE10Policy1000EPdSB_jS8_ddNS5_3std3__410__identityEEEvT0_T1_T2_T3_T4_T6_E12temp_storage+16];
	setp.lt.f64 	%p210, %fd380, %fd340;
	selp.f64 	%fd341, %fd340, %fd380, %p210;
	ld.shared.f64 	%fd342, [_ZZN3cub18CUB_300001_SM_10006detail6reduce28DeviceReduceSingleTileKernelINS2_10policy_hubIdjN4cuda3__47maximumIvEEE10Policy1000EPdSB_jS8_ddNS5_3std3__410__identityEEEvT0_T1_T2_T3_T4_T6_E12temp_storage+24];
	setp.lt.f64 	%p211, %fd341, %fd342;
	selp.f64 	%fd343, %fd342, %fd341, %p211;
	ld.shared.f64 	%fd344, [_ZZN3cub18CUB_300001_SM_10006detail6reduce28DeviceReduceSingleTileKernelINS2_10policy_hubIdjN4cuda3__47maximumIvEEE10Policy1000EPdSB_jS8_ddNS5_3std3__410__identityEEEvT0_T1_T2_T3_T4_T6_E12temp_storage+32];
	setp.lt.f64 	%p212, %fd343, %fd344;
	selp.f64 	%fd345, %fd344, %fd343, %p212;
	ld.shared.f64 	%fd346, [_ZZN3cub18CUB_300001_SM_10006detail6reduce28DeviceReduceSingleTileKernelINS2_10policy_hubIdjN4cuda3__47maximumIvEEE10Policy1000EPdSB_jS8_ddNS5_3std3__410__identityEEEvT0_T1_T2_T3_T4_T6_E12temp_storage+40];
	setp.lt.f64 	%p213, %fd345, %fd346;
	selp.f64 	%fd347, %fd346, %fd345, %p213;
	ld.shared.f64 	%fd348, [_ZZN3cub18CUB_300001_SM_10006detail6reduce28DeviceReduceSingleTileKernelINS2_10policy_hubIdjN4cuda3__47maximumIvEEE10Policy1000EPdSB_jS8_ddNS5_3std3__410__identityEEEvT0_T1_T2_T3_T4_T6_E12temp_storage+48];
	setp.lt.f64 	%p214, %fd347, %fd348;
	selp.f64 	%fd349, %fd348, %fd347, %p214;
	ld.shared.f64 	%fd350, [_ZZN3cub18CUB_300001_SM_10006detail6reduce28DeviceReduceSingleTileKernelINS2_10policy_hubIdjN4cuda3__47maximumIvEEE10Policy1000EPdSB_jS8_ddNS5_3std3__410__identityEEEvT0_T1_T2_T3_T4_T6_E12temp_storage+56];
	setp.lt.f64 	%p215, %fd349, %fd350;
	selp.f64 	%fd351, %fd350, %fd349, %p215;
	ld.shared.f64 	%fd352, [_ZZN3cub18CUB_300001_SM_10006detail6reduce28DeviceReduceSingleTileKernelINS2_10policy_hubIdjN4cuda3__47maximumIvEEE10Policy1000EPdSB_jS8_ddNS5_3std3__410__identityEEEvT0_T1_T2_T3_T4_T6_E12temp_storage+64];
	setp.lt.f64 	%p216, %fd351, %fd352;
	selp.f64 	%fd380, %fd352, %fd351, %p216;
	bra.uni 	$L__BB4_74;
$L__BB4_19:
	// begin inline asm
	mov.u32 %r336, %laneid;
	// end inline asm
	and.b32  	%r387, %r1, 992;
	add.s32 	%r388, %r387, 32;
	setp.gt.u32 	%p171, %r388, %r69;
	not.b32 	%r389, %r387;
	add.s32 	%r390, %r69, %r389;
	selp.b32 	%r385, %r390, 31, %p171;
	mov.b64 	%rd181, %fd359;
	mov.b64 	{%r338, %r343}, %rd181;
	mov.b32 	%r344, 1;
	mov.b32 	%r386, -1;
	// begin inline asm
	shfl.sync.down.b32 %r337, %r338, %r344, %r385, %r386;
	// end inline asm
	// begin inline asm
	shfl.sync.down.b32 %r342, %r343, %r344, %r385, %r386;
	// end inline asm
	mov.b64 	%rd182, {%r337, %r342};
	mov.b64 	%fd280, %rd182;
	setp.lt.s32 	%p172, %r336, %r385;
	setp.lt.f64 	%p173, %fd359, %fd280;
	selp.f64 	%fd281, %fd280, %fd359, %p173;
	selp.f64 	%fd282, %fd281, %fd359, %p172;
	mov.b64 	%rd183, %fd282;
	mov.b64 	{%r348, %r353}, %rd183;
	mov.b32 	%r354, 2;
	// begin inline asm
	shfl.sync.down.b32 %r347, %r348, %r354, %r385, %r386;
	// end inline asm
	// begin inline asm
	shfl.sync.down.b32 %r352, %r353, %r354, %r385, %r386;
	// end inline asm
	mov.b64 	%rd184, {%r347, %r352};
	mov.b64 	%fd283, %rd184;
	add.s32 	%r391, %r336, 2;
	setp.gt.s32 	%p174, %r391, %r385;
	setp.lt.f64 	%p175, %fd282, %fd283;
	selp.f64 	%fd284, %fd283, %fd282, %p175;
	selp.f64 	%fd285, %fd282, %fd284, %p174;
	mov.b64 	%rd185, %fd285;
	mov.b64 	{%r358, %r363}, %rd185;
	mov.b32 	%r364, 4;
	// begin inline asm
	shfl.sync.down.b32 %r357, %r358, %r364, %r385, %r386;
	// end inline asm
	// begin inline asm
	shfl.sync.down.b32 %r362, %r363, %r364, %r385, %r386;
	// end inline asm
	mov.b64 	%rd186, {%r357, %r362};
	mov.b64 	%fd286, %rd186;
	add.s32 	%r392, %r336, 4;
	setp.gt.s32 	%p176, %r392, %r385;
	setp.lt.f64 	%p177, %fd285, %fd286;
	selp.f64 	%fd287, %fd286, %fd285, %p177;
	selp.f64 	%fd288, %fd285, %fd287, %p176;
	mov.b64 	%rd187, %fd288;
	mov.b64 	{%r368, %r373}, %rd187;
	mov.b32 	%r374, 8;
	// begin inline asm
	shfl.sync.down.b32 %r367, %r368, %r374, %r385, %r386;
	// end inline asm
	// begin inline asm
	shfl.sync.down.b32 %r372, %r373, %r374, %r385, %r386;
	// end inline asm
	mov.b64 	%rd188, {%r367, %r372};
	mov.b64 	%fd289, %rd188;
	add.s32 	%r393, %r336, 8;
	setp.gt.s32 	%p178, %r393, %r385;
	setp.lt.f64 	%p179, %fd288, %fd289;
	selp.f64 	%fd290, %fd289, %fd288, %p179;
	selp.f64 	%fd291, %fd288, %fd290, %p178;
	mov.b64 	%rd189, %fd291;
	mov.b64 	{%r378, %r383}, %rd189;
	mov.b32 	%r384, 16;
	// begin inline asm
	shfl.sync.down.b32 %r377, %r378, %r384, %r385, %r386;
	// end inline asm
	// begin inline asm
	shfl.sync.down.b32 %r382, %r383, %r384, %r385, %r386;
	// end inline asm
	mov.b64 	%rd190, {%r377, %r382};
	mov.b64 	%fd292, %rd190;
	add.s32 	%r394, %r336, 16;
	setp.gt.s32 	%p180, %r394, %r385;
	setp.lt.f64 	%p181, %fd291, %fd292;
	selp.f64 	%fd293, %fd292, %fd291, %p181;
	selp.f64 	%fd380, %fd291, %fd293, %p180;
	setp.ne.s32 	%p182, %r336, 0;
	@%p182 bra 	$L__BB4_21;
	shr.u32 	%r395, %r1, 2;
	and.b32  	%r396, %r395, 248;
	mov.u32 	%r397, _ZZN3cub18CUB_300001_SM_10006detail6reduce28DeviceReduceSingleTileKernelINS2_10policy_hubIdjN4cuda3__47maximumIvEEE10Policy1000EPdSB_jS8_ddNS5_3std3__410__identityEEEvT0_T1_T2_T3_T4_T6_E12temp_storage;
	add.s32 	%r398, %r397, %r396;
	st.shared.f64 	[%r398+8], %fd380;
$L__BB4_21:
	bar.sync 	0;
	setp.ne.s32 	%p183, %r1, 0;
	@%p183 bra 	$L__BB4_74;
	setp.gt.u32 	%p184, %r69, 32;
	ld.shared.f64 	%fd294, [_ZZN3cub18CUB_300001_SM_10006detail6reduce28DeviceReduceSingleTileKernelINS2_10policy_hubIdjN4cuda3__47maximumIvEEE10Policy1000EPdSB_jS8_ddNS5_3std3__410__identityEEEvT0_T1_T2_T3_T4_T6_E12temp_storage+16];
	setp.lt.f64 	%p185, %fd380, %fd294;
	selp.f64 	%fd296, %fd294, %fd380, %p185;
	selp.f64 	%fd297, %fd296, %fd380, %p184;
	setp.gt.u32 	%p186, %r69, 64;
	ld.shared.f64 	%fd299, [_ZZN3cub18CUB_300001_SM_10006detail6reduce28DeviceReduceSingleTileKernelINS2_10policy_hubIdjN4cuda3__47maximumIvEEE10Policy1000EPdSB_jS8_ddNS5_3std3__410__identityEEEvT0_T1_T2_T3_T4_T6_E12temp_storage+24];
	setp.lt.f64 	%p187, %fd297, %fd299;
	selp.f64 	%fd301, %fd299, %fd297, %p187;
	selp.f64 	%fd302, %fd301, %fd297, %p186;
	setp.gt.u32 	%p188, %r69, 96;
	ld.shared.f64 	%fd304, [_ZZN3cub18CUB_300001_SM_10006detail6reduce28DeviceReduceSingleTileKernelINS2_10policy_hubIdjN4cuda3__47maximumIvEEE10Policy1000EPdSB_jS8_ddNS5_3std3__410__identityEEEvT0_T1_T2_T3_T4_T6_E12temp_storage+32];
	setp.lt.f64 	%p189, %fd302, %fd304;
	selp.f64 	%fd306, %fd304, %fd302, %p189;
	selp.f64 	%fd307, %fd306, %fd302, %p188;
	setp.gt.u32 	%p190, %r69, 128;
	ld.shared.f64 	%fd309, [_ZZN3cub18CUB_300001_SM_10006detail6reduce28DeviceReduceSingleTileKernelINS2_10policy_hubIdjN4cuda3__47maximumIvEEE10Policy1000EPdSB_jS8_ddNS5_3std3__410__identityEEEvT0_T1_T2_T3_T4_T6_E12temp_storage+40];
	setp.lt.f64 	%p191, %fd307, %fd309;
	selp.f64 	%fd311, %fd309, %fd307, %p191;
	selp.f64 	%fd312, %fd311, %fd307, %p190;
	setp.gt.u32 	%p192, %r69, 160;
	ld.shared.f64 	%fd314, [_ZZN3cub18CUB_300001_SM_10006detail6reduce28DeviceReduceSingleTileKernelINS2_10policy_hubIdjN4cuda3__47maximumIvEEE10Policy1000EPdSB_jS8_ddNS5_3std3__410__identityEEEvT0_T1_T2_T3_T4_T6_E12temp_storage+48];
	setp.lt.f64 	%p193, %fd312, %fd314;
	selp.f64 	%fd316, %fd314, %fd312, %p193;
	selp.f64 	%fd317, %fd316, %fd312, %p192;
	setp.gt.u32 	%p194, %r69, 192;
	ld.shared.f64 	%fd319, [_ZZN3cub18CUB_300001_SM_10006detail6reduce28DeviceReduceSingleTileKernelINS2_10policy_hubIdjN4cuda3__47maximumIvEEE10Policy1000EPdSB_jS8_ddNS5_3std3__410__identityEEEvT0_T1_T2_T3_T4_T6_E12temp_storage+56];
	setp.lt.f64 	%p195, %fd317, %fd319;
	selp.f64 	%fd321, %fd319, %fd317, %p195;
	selp.f64 	%fd322, %fd321, %fd317, %p194;
	setp.gt.u32 	%p196, %r69, 224;
	ld.shared.f64 	%fd324, [_ZZN3cub18CUB_300001_SM_10006detail6reduce28DeviceReduceSingleTileKernelINS2_10policy_hubIdjN4cuda3__47maximumIvEEE10Policy1000EPdSB_jS8_ddNS5_3std3__410__identityEEEvT0_T1_T2_T3_T4_T6_E12temp_storage+64];
	setp.lt.f64 	%p197, %fd322, %fd324;
	selp.f64 	%fd326, %fd324, %fd322, %p197;
	selp.f64 	%fd380, %fd326, %fd322, %p196;
	bra.uni 	$L__BB4_74;
$L__BB4_23:
	mov.u32 	%r13, %tid.x;
	shl.b32 	%r263, %r13, 2;
	mul.wide.u32 	%rd127, %r263, 8;
	add.s64 	%rd117, %rd16, %rd127;
	// begin inline asm
	ld.global.nc.v2.u64 {%rd115, %rd116}, [%rd117];
	// end inline asm
	add.s64 	%rd120, %rd117, 16;
	// begin inline asm
	ld.global.nc.v2.u64 {%rd118, %rd119}, [%rd120];
	// end inline asm
	mov.b64 	%fd206, %rd115;
	mov.b64 	%fd207, %rd116;
	mov.b64 	%fd208, %rd118;
	mov.b64 	%fd209, %rd119;
	add.s64 	%rd123, %rd117, 8192;
	// begin inline asm
	ld.global.nc.v2.u64 {%rd121, %rd122}, [%rd123];
	// end inline asm
	add.s64 	%rd126, %rd117, 8208;
	// begin inline asm
	ld.global.nc.v2.u64 {%rd124, %rd125}, [%rd126];
	// end inline asm
	mov.b64 	%fd210, %rd121;
	mov.b64 	%fd211, %rd122;
	mov.b64 	%fd212, %rd124;
	mov.b64 	%fd213, %rd125;
	setp.lt.f64 	%p111, %fd206, %fd207;
	selp.f64 	%fd214, %fd207, %fd206, %p111;
	setp.lt.f64 	%p112, %fd214, %fd208;
	selp.f64 	%fd215, %fd208, %fd214, %p112;
	setp.lt.f64 	%p113, %fd215, %fd209;
	selp.f64 	%fd216, %fd209, %fd215, %p113;
	setp.lt.f64 	%p114, %fd216, %fd210;
	selp.f64 	%fd217, %fd210, %fd216, %p114;
	setp.lt.f64 	%p115, %fd217, %fd211;
	selp.f64 	%fd218, %fd211, %fd217, %p115;
	setp.lt.f64 	%p116, %fd218, %fd212;
	selp.f64 	%fd219, %fd212, %fd218, %p116;
	setp.lt.f64 	%p117, %fd219, %fd213;
	selp.f64 	%fd366, %fd213, %fd219, %p117;
	add.s32 	%r14, %r69, -2048;
	setp.lt.u32 	%p118, %r14, 2048;
	mov.b32 	%r462, 2048;
	@%p118 bra 	$L__BB4_27;
	mov.b32 	%r462, 2048;
$L__BB4_25:
	mul.wide.u32 	%rd140, %r462, 8;
	add.s64 	%rd130, %rd117, %rd140;
	// begin inline asm
	ld.global.nc.v2.u64 {%rd128, %rd129}, [%rd130];
	// end inline asm
	add.s64 	%rd133, %rd130, 16;
	// begin inline asm
	ld.global.nc.v2.u64 {%rd131, %rd132}, [%rd133];
	// end inline asm
	mov.b64 	%fd220, %rd128;
	mov.b64 	%fd221, %rd129;
	mov.b64 	%fd222, %rd131;
	mov.b64 	%fd223, %rd132;
	add.s64 	%rd136, %rd130, 8192;
	// begin inline asm
	ld.global.nc.v2.u64 {%rd134, %rd135}, [%rd136];
	// end inline asm
	add.s64 	%rd139, %rd130, 8208;
	// begin inline asm
	ld.global.nc.v2.u64 {%rd137, %rd138}, [%rd139];
	// end inline asm
	mov.b64 	%fd224, %rd134;
	mov.b64 	%fd225, %rd135;
	mov.b64 	%fd226, %rd137;
	mov.b64 	%fd227, %rd138;
	setp.lt.f64 	%p119, %fd366, %fd220;
	selp.f64 	%fd228, %fd220, %fd366, %p119;
	setp.lt.f64 	%p120, %fd228, %fd221;
	selp.f64 	%fd229, %fd221, %fd228, %p120;
	setp.lt.f64 	%p121, %fd229, %fd222;
	selp.f64 	%fd230, %fd222, %fd229, %p121;
	setp.lt.f64 	%p122, %fd230, %fd223;
	selp.f64 	%fd231, %fd223, %fd230, %p122;
	setp.lt.f64 	%p123, %fd231, %fd224;
	selp.f64 	%fd232, %fd224, %fd231, %p123;
	setp.lt.f64 	%p124, %fd232, %fd225;
	selp.f64 	%fd233, %fd225, %fd232, %p124;
	setp.lt.f64 	%p125, %fd233, %fd226;
	selp.f64 	%fd234, %fd226, %fd233, %p125;
	setp.lt.f64 	%p126, %fd234, %fd227;
	selp.f64 	%fd366, %fd227, %fd234, %p126;
	sub.s32 	%r265, %r69, %r462;
	setp.lt.u32 	%p127, %r265, 2048;
	@%p127 bra 	$L__BB4_35;
	add.s32 	%r462, %r462, 2048;
	setp.le.u32 	%p128, %r462, %r14;
	@%p128 bra 	$L__BB4_25;
$L__BB4_27:
	setp.le.u32 	%p129, %r69, %r462;
	@%p129 bra 	$L__BB4_35;
	sub.s32 	%r18, %r69, %r462;
	setp.ge.s32 	%p130, %r13, %r18;
	@%p130 bra 	$L__BB4_35;
	not.b32 	%r266, %r13;
	add.s32 	%r267, %r69, %r266;
	sub.s32 	%r19, %r267, %r462;
	and.b32  	%r268, %r19, 768;
	setp.eq.s32 	%p131, %r268, 768;
	mov.u32 	%r466, %r13;
	@%p131 bra 	$L__BB4_32;
	add.s32 	%r464, %r13, %r462;
	shr.u32 	%r269, %r19, 8;
	add.s32 	%r270, %r269, 1;
	and.b32  	%r271, %r270, 3;
	neg.s32 	%r463, %r271;
	mov.u32 	%r466, %r13;
$L__BB4_31:
	.pragma "nounroll";
	mul.wide.u32 	%rd143, %r464, 8;
	add.s64 	%rd142, %rd16, %rd143;
	// begin inline asm
	ld.global.nc.u64 %rd141, [%rd142];
	// end inline asm
	mov.b64 	%fd236, %rd141;
	setp.lt.f64 	%p132, %fd366, %fd236;
	selp.f64 	%fd366, %fd236, %fd366, %p132;
	add.s32 	%r466, %r466, 256;
	add.s32 	%r464, %r464, 256;
	add.s32 	%r463, %r463, 1;
	setp.ne.s32 	%p133, %r463, 0;
	@%p133 bra 	$L__BB4_31;
$L__BB4_32:
	setp.lt.u32 	%p134, %r19, 768;
	@%p134 bra 	$L__BB4_35;
	add.s32 	%r468, %r466, 512;
	add.s32 	%r467, %r466, %r462;
$L__BB4_34:
	mul.wide.u32 	%rd152, %r467, 8;
	add.s64 	%rd145, %rd16, %rd152;
	// begin inline asm
	ld.global.nc.u64 %rd144, [%rd145];
	// end inline asm
	mov.b64 	%fd237, %rd144;
	setp.lt.f64 	%p135, %fd366, %fd237;
	selp.f64 	%fd238, %fd237, %fd366, %p135;
	add.s32 	%r272, %r467, 256;
	mul.wide.u32 	%rd153, %r272, 8;
	add.s64 	%rd147, %rd16, %rd153;
	// begin inline asm
	ld.global.nc.u64 %rd146, [%rd147];
	// end inline asm
	mov.b64 	%fd239, %rd146;
	setp.lt.f64 	%p136, %fd238, %fd239;
	selp.f64 	%fd240, %fd239, %fd238, %p136;
	add.s32 	%r273, %r467, 512;
	mul.wide.u32 	%rd154, %r273, 8;
	add.s64 	%rd149, %rd16, %rd154;
	// begin inline asm
	ld.global.nc.u64 %rd148, [%rd149];
	// end inline asm
	mov.b64 	%fd241, %rd148;
	setp.lt.f64 	%p137, %fd240, %fd241;
	selp.f64 	%fd242, %fd241, %fd240, %p137;
	add.s32 	%r274, %r467, 768;
	mul.wide.u32 	%rd155, %r274, 8;
	add.s64 	%rd151, %rd16, %rd155;
	// begin inline asm
	ld.global.nc.u64 %rd150, [%rd151];
	// end inline asm
	mov.b64 	%fd243, %rd150;
	setp.lt.f64 	%p138, %fd242, %fd243;
	selp.f64 	%fd366, %fd243, %fd242, %p138;
	add.s32 	%r33, %r468, 1024;
	add.s32 	%r275, %r468, 512;
	add.s32 	%r467, %r467, 1024;
	setp.lt.s32 	%p139, %r275, %r18;
	mov.u32 	%r468, %r33;
	@%p139 bra 	$L__BB4_34;
$L__BB4_35:
	// begin inline asm
	mov.u32 %r276, %laneid;
	// end inline asm
	mov.b64 	%rd156, %fd366;
	mov.b64 	{%r278, %r283}, %rd156;
	mov.b32 	%r284, 1;
	mov.b32 	%r325, 31;
	mov.b32 	%r326, -1;
	// begin inline asm
	shfl.sync.down.b32 %r277, %r278, %r284, %r325, %r326;
	// end inline asm
	// begin inline asm
	shfl.sync.down.b32 %r282, %r283, %r284, %r325, %r326;
	// end inline asm
	mov.b64 	%rd157, {%r277, %r282};
	mov.b64 	%fd244, %rd157;
	setp.gt.s32 	%p140, %r276, 30;
	setp.lt.f64 	%p141, %fd366, %fd244;
	selp.f64 	%fd245, %fd244, %fd366, %p141;
	selp.f64 	%fd246, %fd366, %fd245, %p140;
	mov.b64 	%rd158, %fd246;
	mov.b64 	{%r288, %r293}, %rd158;
	mov.b32 	%r294, 2;
	// begin inline asm
	shfl.sync.down.b32 %r287, %r288, %r294, %r325, %r326;
	// end inline asm
	// begin inline asm
	shfl.sync.down.b32 %r292, %r293, %r294, %r325, %r326;
	// end inline asm
	mov.b64 	%rd159, {%r287, %r292};
	mov.b64 	%fd247, %rd159;
	setp.gt.s32 	%p142, %r276, 29;
	setp.lt.f64 	%p143, %fd246, %fd247;
	selp.f64 	%fd248, %fd247, %fd246, %p143;
	selp.f64 	%fd249, %fd246, %fd248, %p142;
	mov.b64 	%rd160, %fd249;
	mov.b64 	{%r298, %r303}, %rd160;
	mov.b32 	%r304, 4;
	// begin inline asm
	shfl.sync.down.b32 %r297, %r298, %r304, %r325, %r326;
	// end inline asm
	// begin inline asm
	shfl.sync.down.b32 %r302, %r303, %r304, %r325, %r326;
	// end inline asm
	mov.b64 	%rd161, {%r297, %r302};
	mov.b64 	%fd250, %rd161;
	setp.gt.s32 	%p144, %r276, 27;
	setp.lt.f64 	%p145, %fd249, %fd250;
	selp.f64 	%fd251, %fd250, %fd249, %p145;
	selp.f64 	%fd252, %fd249, %fd251, %p144;
	mov.b64 	%rd162, %fd252;
	mov.b64 	{%r308, %r313}, %rd162;
	mov.b32 	%r314, 8;
	// begin inline asm
	shfl.sync.down.b32 %r307, %r308, %r314, %r325, %r326;
	// end inline asm
	// begin inline asm
	shfl.sync.down.b32 %r312, %r313, %r314, %r325, %r326;
	// end inline asm
	mov.b64 	%rd163, {%r307, %r312};
	mov.b64 	%fd253, %rd163;
	setp.gt.s32 	%p146, %r276, 23;
	setp.lt.f64 	%p147, %fd252, %fd253;
	selp.f64 	%fd254, %fd253, %fd252, %p147;
	selp.f64 	%fd255, %fd252, %fd254, %p146;
	mov.b64 	%rd164, %fd255;
	mov.b64 	{%r318, %r323}, %rd164;
	mov.b32 	%r324, 16;
	// begin inline asm
	shfl.sync.down.b32 %r317, %r318, %r324, %r325, %r326;
	// end inline asm
	// begin inline asm
	shfl.sync.down.b32 %r322, %r323, %r324, %r325, %r326;
	// end inline asm
	mov.b64 	%rd165, {%r317, %r322};
	mov.b64 	%fd256, %rd165;
	setp.gt.s32 	%p148, %r276, 15;
	setp.lt.f64 	%p149, %fd255, %fd256;
	selp.f64 	%fd26, %fd256, %fd255, %p149;
	selp.f64 	%fd380, %fd255, %fd26, %p148;
	setp.ne.s32 	%p150, %r276, 0;
	@%p150 bra 	$L__BB4_37;
	shr.u32 	%r327, %r13, 2;
	and.b32  	%r328, %r327, 248;
	mov.u32 	%r329, _ZZN3cub18CUB_300001_SM_10006detail6reduce28DeviceReduceSingleTileKernelINS2_10policy_hubIdjN4cuda3__47maximumIvEEE10Policy1000EPdSB_jS8_ddNS5_3std3__410__identityEEEvT0_T1_T2_T3_T4_T6_E12temp_storage;
	add.s32 	%r330, %r329, %r328;
	st.shared.f64 	[%r330+8], %fd26;
$L__BB4_37:
	bar.sync 	0;
	setp.ne.s32 	%p151, %r13, 0;
	@%p151 bra 	$L__BB4_74;
	ld.shared.f64 	%fd257, [_ZZN3cub18CUB_300001_SM_10006detail6reduce28DeviceReduceSingleTileKernelINS2_10policy_hubIdjN4cuda3__47maximumIvEEE10Policy1000EPdSB_jS8_ddNS5_3std3__410__identityEEEvT0_T1_T2_T3_T4_T6_E12temp_storage+16];
	setp.lt.f64 	%p152, %fd380, %fd257;
	selp.f64 	%fd258, %fd257, %fd380, %p152;
	ld.shared.f64 	%fd259, [_ZZN3cub18CUB_300001_SM_10006detail6reduce28DeviceReduceSingleTileKernelINS2_10policy_hubIdjN4cuda3__47maximumIvEEE10Policy1000EPdSB_jS8_ddNS5_3std3__410__identityEEEvT0_T1_T2_T3_T4_T6_E12temp_storage+24];
	setp.lt.f64 	%p153, %fd258, %fd259;
	selp.f64 	%fd260, %fd259, %fd258, %p153;
	ld.shared.f64 	%fd261, [_ZZN3cub18CUB_300001_SM_10006detail6reduce28DeviceReduceSingleTileKernelINS2_10policy_hubIdjN4cuda3__47maximumIvEEE10Policy1000EPdSB_jS8_ddNS5_3std3__410__identityEEEvT0_T1_T2_T3_T4_T6_E12temp_storage+32];
	setp.lt.f64 	%p154, %fd260, %fd261;
	selp.f64 	%fd262, %fd261, %fd260, %p154;
	ld.shared.f64 	%fd263, [_ZZN3cub18CUB_300001_SM_10006detail6reduce28DeviceReduceSingleTileKernelINS2_10policy_hubIdjN4cuda3__47maximumIvEEE10Policy1000EPdSB_jS8_ddNS5_3std3__410__identityEEEvT0_T1_T2_T3_T4_T6_E12temp_storage+40];
	setp.lt.f64 	%p155, %fd262, %fd263;
	selp.f64 	%fd264, %fd263, %fd262, %p155;
	ld.shared.f64 	%fd265, [_ZZN3cub18CUB_300001_SM_10006detail6reduce28DeviceReduceSingleTileKernelINS2_10policy_hubIdjN4cuda3__47maximumIvEEE10Policy1000EPdSB_jS8_ddNS5_3std3__410__identityEEEvT0_T1_T2_T3_T4_T6_E12temp_storage+48];
	setp.lt.f64 	%p156, %fd264, %fd265;
	selp.f64 	%fd266, %fd265, %fd264, %p156;
	ld.shared.f64 	%fd267, [_ZZN3cub18CUB_300001_SM_10006detail6reduce28DeviceReduceSingleTileKernelINS2_10policy_hubIdjN4cuda3__47maximumIvEEE10Policy1000EPdSB_jS8_ddNS5_3std3__410__identityEEEvT0_T1_T2_T3_T4_T6_E12temp_storage+56];
	setp.lt.f64 	%p157, %fd266, %fd267;
	selp.f64 	%fd268, %fd267, %fd266, %p157;
	ld.shared.f64 	%fd269, [_ZZN3cub18CUB_300001_SM_10006detail6reduce28DeviceReduceSingleTileKernelINS2_10policy_hubIdjN4cuda3__47maximumIvEEE10Policy1000EPdSB_jS8_ddNS5_3std3__410__identityEEEvT0_T1_T2_T3_T4_T6_E12temp_storage+64];
	setp.lt.f64 	%p158, %fd268, %fd269;
	selp.f64 	%fd380, %fd269, %fd268, %p158;
	bra.uni 	$L__BB4_74;
$L__BB4_39:
	setp.gt.u32 	%p3, %r69, 2047;
	@%p3 bra 	$L__BB4_58;
	mov.u32 	%r35, %tid.x;
	setp.ge.u32 	%p52, %r35, %r69;
	mov.f64 	%fd372, 0d0000000000000000;
	mov.u32 	%r472, %r35;
	@%p52 bra 	$L__BB4_42;
	mul.wide.u32 	%rd82, %r35, 8;
	add.s64 	%rd81, %rd16, %rd82;
	// begin inline asm
	ld.global.nc.u64 %rd80, [%rd81];
	// end inline asm
	mov.b64 	%fd372, %rd80;
	add.s32 	%r472, %r35, 256;
$L__BB4_42:
	setp.ge.u32 	%p53, %r472, %r69;
	@%p53 bra 	$L__BB4_49;
	not.b32 	%r139, %r472;
	add.s32 	%r38, %r69, %r139;
	and.b32  	%r140, %r38, 768;
	setp.eq.s32 	%p54, %r140, 768;
	@%p54 bra 	$L__BB4_46;
	mul.wide.u32 	%rd83, %r472, 8;
	add.s64 	%rd203, %rd16, %rd83;
	shr.u32 	%r141, %r38, 8;
	add.s32 	%r142, %r141, 1;
	and.b32  	%r143, %r142, 3;
	neg.s32 	%r470, %r143;
$L__BB4_45:
	.pragma "nounroll";
	// begin inline asm
	ld.global.nc.u64 %rd84, [%rd203];
	// end inline asm
	mov.b64 	%fd125, %rd84;
	setp.lt.f64 	%p55, %fd372, %fd125;
	selp.f64 	%fd372, %fd125, %fd372, %p55;
	add.s32 	%r472, %r472, 256;
	add.s64 	%rd203, %rd203, 2048;
	add.s32 	%r470, %r470, 1;
	setp.ne.s32 	%p56, %r470, 0;
	@%p56 bra 	$L__BB4_45;
$L__BB4_46:
	setp.lt.u32 	%p57, %r38, 768;
	@%p57 bra 	$L__BB4_49;
	mul.wide.u32 	%rd86, %r472, 8;
	add.s64 	%rd204, %rd16, %rd86;
$L__BB4_48:
	// begin inline asm
	ld.global.nc.u64 %rd87, [%rd204];
	// end inline asm
	mov.b64 	%fd126, %rd87;
	setp.lt.f64 	%p58, %fd372, %fd126;
	selp.f64 	%fd127, %fd126, %fd372, %p58;
	add.s64 	%rd90, %rd204, 2048;
	// begin inline asm
	ld.global.nc.u64 %rd89, [%rd90];
	// end inline asm
	mov.b64 	%fd128, %rd89;
	setp.lt.f64 	%p59, %fd127, %fd128;
	selp.f64 	%fd129, %fd128, %fd127, %p59;
	add.s64 	%rd92, %rd204, 4096;
	// begin inline asm
	ld.global.nc.u64 %rd91, [%rd92];
	// end inline asm
	mov.b64 	%fd130, %rd91;
	setp.lt.f64 	%p60, %fd129, %fd130;
	selp.f64 	%fd131, %fd130, %fd129, %p60;
	add.s64 	%rd94, %rd204, 6144;
	// begin inline asm
	ld.global.nc.u64 %rd93, [%rd94];
	// end inline asm
	mov.b64 	%fd132, %rd93;
	setp.lt.f64 	%p61, %fd131, %fd132;
	selp.f64 	%fd372, %fd132, %fd131, %p61;
	add.s32 	%r472, %r472, 1024;
	add.s64 	%rd204, %rd204, 8192;
	setp.lt.s32 	%p62, %r472, %r69;
	@%p62 bra 	$L__BB4_48;
$L__BB4_49:
	setp.lt.u32 	%p63, %r69, 256;
	@%p63 bra 	$L__BB4_54;
	// begin inline asm
	mov.u32 %r207, %laneid;
	// end inline asm
	mov.b64 	%rd105, %fd372;
	mov.b64 	{%r209, %r214}, %rd105;
	mov.b32 	%r215, 1;
	mov.b32 	%r256, 31;
	mov.b32 	%r257, -1;
	// begin inline asm
	shfl.sync.down.b32 %r208, %r209, %r215, %r256, %r257;
	// end inline asm
	// begin inline asm
	shfl.sync.down.b32 %r213, %r214, %r215, %r256, %r257;
	// end inline asm
	mov.b64 	%rd106, {%r208, %r213};
	mov.b64 	%fd180, %rd106;
	setp.gt.s32 	%p91, %r207, 30;
	setp.lt.f64 	%p92, %fd372, %fd180;
	selp.f64 	%fd181, %fd180, %fd372, %p92;
	selp.f64 	%fd182, %fd372, %fd181, %p91;
	mov.b64 	%rd107, %fd182;
	mov.b64 	{%r219, %r224}, %rd107;
	mov.b32 	%r225, 2;
	// begin inline asm
	shfl.sync.down.b32 %r218, %r219, %r225, %r256, %r257;
	// end inline asm
	// begin inline asm
	shfl.sync.down.b32 %r223, %r224, %r225, %r256, %r257;
	// end inline asm
	mov.b64 	%rd108, {%r218, %r223};
	mov.b64 	%fd183, %rd108;
	setp.gt.s32 	%p93, %r207, 29;
	setp.lt.f64 	%p94, %fd182, %fd183;
	selp.f64 	%fd184, %fd183, %fd182, %p94;
	selp.f64 	%fd185, %fd182, %fd184, %p93;
	mov.b64 	%rd109, %fd185;
	mov.b64 	{%r229, %r234}, %rd109;
	mov.b32 	%r235, 4;
	// begin inline asm
	shfl.sync.down.b32 %r228, %r229, %r235, %r256, %r257;
	// end inline asm
	// begin inline asm
	shfl.sync.down.b32 %r233, %r234, %r235, %r256, %r257;
	// end inline asm
	mov.b64 	%rd110, {%r228, %r233};
	mov.b64 	%fd186, %rd110;
	setp.gt.s32 	%p95, %r207, 27;
	setp.lt.f64 	%p96, %fd185, %fd186;
	selp.f64 	%fd187, %fd186, %fd185, %p96;
	selp.f64 	%fd188, %fd185, %fd187, %p95;
	mov.b64 	%rd111, %fd188;
	mov.b64 	{%r239, %r244}, %rd111;
	mov.b32 	%r245, 8;
	// begin inline asm
	shfl.sync.down.b32 %r238, %r239, %r245, %r256, %r257;
	// end inline asm
	// begin inline asm
	shfl.sync.down.b32 %r243, %r244, %r245, %r256, %r257;
	// end inline asm
	mov.b64 	%rd112, {%r238, %r243};
	mov.b64 	%fd189, %rd112;
	setp.gt.s32 	%p97, %r207, 23;
	setp.lt.f64 	%p98, %fd188, %fd189;
	selp.f64 	%fd190, %fd189, %fd188, %p98;
	selp.f64 	%fd191, %fd188, %fd190, %p97;
	mov.b64 	%rd113, %fd191;
	mov.b64 	{%r249, %r254}, %rd113;
	mov.b32 	%r255, 16;
	// begin inline asm
	shfl.sync.down.b32 %r248, %r249, %r255, %r256, %r257;
	// end inline asm
	// begin inline asm
	shfl.sync.down.b32 %r253, %r254, %r255, %r256, %r257;
	// end inline asm
	mov.b64 	%rd114, {%r248, %r253};
	mov.b64 	%fd192, %rd114;
	setp.gt.s32 	%p99, %r207, 15;
	setp.lt.f64 	%p100, %fd191, %fd192;
	selp.f64 	%fd38, %fd192, %fd191, %p100;
	selp.f64 	%fd380, %fd191, %fd38, %p99;
	setp.ne.s32 	%p101, %r207, 0;
	@%p101 bra 	$L__BB4_52;
	shr.u32 	%r258, %r35, 2;
	and.b32  	%r259, %r258, 248;
	mov.u32 	%r260, _ZZN3cub18CUB_300001_SM_10006detail6reduce28DeviceReduceSingleTileKernelINS2_10policy_hubIdjN4cuda3__47maximumIvEEE10Policy1000EPdSB_jS8_ddNS5_3std3__410__identityEEEvT0_T1_T2_T3_T4_T6_E12temp_storage;
	add.s32 	%r261, %r260, %r259;
	st.shared.f64 	[%r261+8], %fd38;
$L__BB4_52:
	bar.sync 	0;
	setp.ne.s32 	%p102, %r35, 0;
	@%p102 bra 	$L__BB4_74;
	ld.shared.f64 	%fd193, [_ZZN3cub18CUB_300001_SM_10006detail6reduce28DeviceReduceSingleTileKernelINS2_10policy_hubIdjN4cuda3__47maximumIvEEE10Policy1000EPdSB_jS8_ddNS5_3std3__410__identityEEEvT0_T1_T2_T3_T4_T6_E12temp_storage+16];
	setp.lt.f64 	%p103, %fd380, %fd193;
	selp.f64 	%fd194, %fd193, %fd380, %p103;
	ld.shared.f64 	%fd195, [_ZZN3cub18CUB_300001_SM_10006detail6reduce28DeviceReduceSingleTileKernelINS2_10policy_hubIdjN4cuda3__47maximumIvEEE10Policy1000EPdSB_jS8_ddNS5_3std3__410__identityEEEvT0_T1_T2_T3_T4_T6_E12temp_storage+24];
	setp.lt.f64 	%p104, %fd194, %fd195;
	selp.f64 	%fd196, %fd195, %fd194, %p104;
	ld.shared.f64 	%fd197, [_ZZN3cub18CUB_300001_SM_10006detail6reduce28DeviceReduceSingleTileKernelINS2_10policy_hubIdjN4cuda3__47maximumIvEEE10Policy1000EPdSB_jS8_ddNS5_3std3__410__identityEEEvT0_T1_T2_T3_T4_T6_E12temp_storage+32];
	setp.lt.f64 	%p105, %fd196, %fd197;
	selp.f64 	%fd198, %fd197, %fd196, %p105;
	ld.shared.f64 	%fd199, [_ZZN3cub18CUB_300001_SM_10006detail6reduce28DeviceReduceSingleTileKernelINS2_10policy_hubIdjN4cuda3__47maximumIvEEE10Policy1000EPdSB_jS8_ddNS5_3std3__410__identityEEEvT0_T1_T2_T3_T4_T6_E12temp_storage+40];
	setp.lt.f64 	%p106, %fd198, %fd199;
	selp.f64 	%fd200, %fd199, %fd198, %p106;
	ld.shared.f64 	%fd201, [_ZZN3cub18CUB_300001_SM_10006detail6reduce28DeviceReduceSingleTileKernelINS2_10policy_hubIdjN4cuda3__47maximumIvEEE10Policy1000EPdSB_jS8_ddNS5_3std3__410__identityEEEvT0_T1_T2_T3_T4_T6_E12temp_storage+48];
	setp.lt.f64 	%p107, %fd200, %fd201;
	selp.f64 	%fd202, %fd201, %fd200, %p107;
	ld.shared.f64 	%fd203, [_ZZN3cub18CUB_300001_SM_10006detail6reduce28DeviceReduceSingleTileKernelINS2_10policy_hubIdjN4cuda3__47maximumIvEEE10Policy1000EPdSB_jS8_ddNS5_3std3__410__identityEEEvT0_T1_T2_T3_T4_T6_E12temp_storage+56];
	setp.lt.f64 	%p108, %fd202, %fd203;
	selp.f64 	%fd204, %fd203, %fd202, %p108;
	ld.shared.f64 	%fd205, [_ZZN3cub18CUB_300001_SM_10006detail6reduce28DeviceReduceSingleTileKernelINS2_10policy_hubIdjN4cuda3__47maximumIvEEE10Policy1000EPdSB_jS8_ddNS5_3std3__410__identityEEEvT0_T1_T2_T3_T4_T6_E12temp_storage+64];
	setp.lt.f64 	%p109, %fd204, %fd205;
	selp.f64 	%fd380, %fd205, %fd204, %p109;
	bra.uni 	$L__BB4_74;
$L__BB4_54:
	// begin inline asm
	mov.u32 %r144, %laneid;
	// end inline asm
	and.b32  	%r195, %r35, 992;
	add.s32 	%r196, %r195, 32;
	setp.gt.u32 	%p64, %r196, %r69;
	not.b32 	%r197, %r195;
	add.s32 	%r198, %r69, %r197;
	selp.b32 	%r193, %r198, 31, %p64;
	mov.b64 	%rd95, %fd372;
	mov.b64 	{%r146, %r151}, %rd95;
	mov.b32 	%r152, 1;
	mov.b32 	%r194, -1;
	// begin inline asm
	shfl.sync.down.b32 %r145, %r146, %r152, %r193, %r194;
	// end inline asm
	// begin inline asm
	shfl.sync.down.b32 %r150, %r151, %r152, %r193, %r194;
	// end inline asm
	mov.b64 	%rd96, {%r145, %r150};
	mov.b64 	%fd133, %rd96;
	setp.lt.s32 	%p65, %r144, %r193;
	setp.lt.f64 	%p66, %fd372, %fd133;
	selp.f64 	%fd134, %fd133, %fd372, %p66;
	selp.f64 	%fd135, %fd134, %fd372, %p65;
	mov.b64 	%rd97, %fd135;
	mov.b64 	{%r156, %r161}, %rd97;
	mov.b32 	%r162, 2;
	// begin inline asm
	shfl.sync.down.b32 %r155, %r156, %r162, %r193, %r194;
	// end inline asm
	// begin inline asm
	shfl.sync.down.b32 %r160, %r161, %r162, %r193, %r194;
	// end inline asm
	mov.b64 	%rd98, {%r155, %r160};
	mov.b64 	%fd136, %rd98;
	add.s32 	%r199, %r144, 2;
	setp.gt.s32 	%p67, %r199, %r193;
	setp.lt.f64 	%p68, %fd135, %fd136;
	selp.f64 	%fd137, %fd136, %fd135, %p68;
	selp.f64 	%fd138, %fd135, %fd137, %p67;
	mov.b64 	%rd99, %fd138;
	mov.b64 	{%r166, %r171}, %rd99;
	mov.b32 	%r172, 4;
	// begin inline asm
	shfl.sync.down.b32 %r165, %r166, %r172, %r193, %r194;
	// end inline asm
	// begin inline asm
	shfl.sync.down.b32 %r170, %r171, %r172, %r193, %r194;
	// end inline asm
	mov.b64 	%rd100, {%r165, %r170};
	mov.b64 	%fd139, %rd100;
	add.s32 	%r200, %r144, 4;
	setp.gt.s32 	%p69, %r200, %r193;
	setp.lt.f64 	%p70, %fd138, %fd139;
	selp.f64 	%fd140, %fd139, %fd138, %p70;
	selp.f64 	%fd141, %fd138, %fd140, %p69;
	mov.b64 	%rd101, %fd141;
	mov.b64 	{%r176, %r181}, %rd101;
	mov.b32 	%r182, 8;
	// begin inline asm
	shfl.sync.down.b32 %r175, %r176, %r182, %r193, %r194;
	// end inline asm
	// begin inline asm
	shfl.sync.down.b32 %r180, %r181, %r182, %r193, %r194;
	// end inline asm
	mov.b64 	%rd102, {%r175, %r180};
	mov.b64 	%fd142, %rd102;
	add.s32 	%r201, %r144, 8;
	setp.gt.s32 	%p71, %r201, %r193;
	setp.lt.f64 	%p72, %fd141, %fd142;
	selp.f64 	%fd143, %fd142, %fd141, %p72;
	selp.f64 	%fd144, %fd141, %fd143, %p71;
	mov.b64 	%rd103, %fd144;
	mov.b64 	{%r186, %r191}, %rd103;
	mov.b32 	%r192, 16;
	// begin inline asm
	shfl.sync.down.b32 %r185, %r186, %r192, %r193, %r194;
	// end inline asm
	// begin inline asm
	shfl.sync.down.b32 %r190, %r191, %r192, %r193, %r194;
	// end inline asm
	mov.b64 	%rd104, {%r185, %r190};
	mov.b64 	%fd145, %rd104;
	add.s32 	%r202, %r144, 16;
	setp.gt.s32 	%p73, %r202, %r193;
	setp.lt.f64 	%p74, %fd144, %fd145;
	selp.f64 	%fd146, %fd145, %fd144, %p74;
	selp.f64 	%fd380, %fd144, %fd146, %p73;
	setp.ne.s32 	%p75, %r144, 0;
	@%p75 bra 	$L__BB4_56;
	shr.u32 	%r203, %r35, 2;
	and.b32  	%r204, %r203, 248;
	mov.u32 	%r205, _ZZN3cub18CUB_300001_SM_10006detail6reduce28DeviceReduceSingleTileKernelINS2_10policy_hubIdjN4cuda3__47maximumIvEEE10Policy1000EPdSB_jS8_ddNS5_3std3__410__identityEEEvT0_T1_T2_T3_T4_T6_E12temp_storage;
	add.s32 	%r206, %r205, %r204;
	st.shared.f64 	[%r206+8], %fd380;
$L__BB4_56:
	bar.sync 	0;
	setp.ne.s32 	%p76, %r35, 0;
	@%p76 bra 	$L__BB4_74;
	setp.gt.u32 	%p77, %r69, 32;
	ld.shared.f64 	%fd147, [_ZZN3cub18CUB_300001_SM_10006detail6reduce28DeviceReduceSingleTileKernelINS2_10policy_hubIdjN4cuda3__47maximumIvEEE10Policy1000EPdSB_jS8_ddNS5_3std3__410__identityEEEvT0_T1_T2_T3_T4_T6_E12temp_storage+16];
	setp.lt.f64 	%p78, %fd380, %fd147;
	selp.f64 	%fd149, %fd147, %fd380, %p78;
	selp.f64 	%fd150, %fd149, %fd380, %p77;
	setp.gt.u32 	%p79, %r69, 64;
	ld.shared.f64 	%fd152, [_ZZN3cub18CUB_300001_SM_10006detail6reduce28DeviceReduceSingleTileKernelINS2_10policy_hubIdjN4cuda3__47maximumIvEEE10Policy1000EPdSB_jS8_ddNS5_3std3__410__identityEEEvT0_T1_T2_T3_T4_T6_E12temp_storage+24];
	setp.lt.f64 	%p80, %fd150, %fd152;
	selp.f64 	%fd154, %fd152, %fd150, %p80;
	selp.f64 	%fd155, %fd154, %fd150, %p79;
	setp.gt.u32 	%p81, %r69, 96;
	ld.shared.f64 	%fd157, [_ZZN3cub18CUB_300001_SM_10006detail6reduce28DeviceReduceSingleTileKernelINS2_10policy_hubIdjN4cuda3__47maximumIvEEE10Policy1000EPdSB_jS8_ddNS5_3std3__410__identityEEEvT0_T1_T2_T3_T4_T6_E12temp_storage+32];
	setp.lt.f64 	%p82, %fd155, %fd157;
	selp.f64 	%fd159, %fd157, %fd155, %p82;
	selp.f64 	%fd160, %fd159, %fd155, %p81;
	setp.gt.u32 	%p83, %r69, 128;
	ld.shared.f64 	%fd162, [_ZZN3cub18CUB_300001_SM_10006detail6reduce28DeviceReduceSingleTileKernelINS2_10policy_hubIdjN4cuda3__47maximumIvEEE10Policy1000EPdSB_jS8_ddNS5_3std3__410__identityEEEvT0_T1_T2_T3_T4_T6_E12temp_storage+40];
	setp.lt.f64 	%p84, %fd160, %fd162;
	selp.f64 	%fd164, %fd162, %fd160, %p84;
	selp.f64 	%fd165, %fd164, %fd160, %p83;
	setp.gt.u32 	%p85, %r69, 160;
	ld.shared.f64 	%fd167, [_ZZN3cub18CUB_300001_SM_10006detail6reduce28DeviceReduceSingleTileKernelINS2_10policy_hubIdjN4cuda3__47maximumIvEEE10Policy1000EPdSB_jS8_ddNS5_3std3__410__identityEEEvT0_T1_T2_T3_T4_T6_E12temp_storage+48];
	setp.lt.f64 	%p86, %fd165, %fd167;
	selp.f64 	%fd169, %fd167, %fd165, %p86;
	selp.f64 	%fd170, %fd169, %fd165, %p85;
	setp.gt.u32 	%p87, %r69, 192;
	ld.shared.f64 	%fd172, [_ZZN3cub18CUB_300001_SM_10006detail6reduce28DeviceReduceSingleTileKernelINS2_10policy_hubIdjN4cuda3__47maximumIvEEE10Policy1000EPdSB_jS8_ddNS5_3std3__410__identityEEEvT0_T1_T2_T3_T4_T6_E12temp_storage+56];
	setp.lt.f64 	%p88, %fd170, %fd172;
	selp.f64 	%fd174, %fd172, %fd170, %p88;
	selp.f64 	%fd175, %fd174, %fd170, %p87;
	setp.gt.u32 	%p89, %r69, 224;
	ld.shared.f64 	%fd177, [_ZZN3cub18CUB_300001_SM_10006detail6reduce28DeviceReduceSingleTileKernelINS2_10policy_hubIdjN4cuda3__47maximumIvEEE10Policy1000EPdSB_jS8_ddNS5_3std3__410__identityEEEvT0_T1_T2_T3_T4_T6_E12temp_storage+64];
	setp.lt.f64 	%p90, %fd175, %fd177;
	selp.f64 	%fd179, %fd177, %fd175, %p90;
	selp.f64 	%fd380, %fd179, %fd175, %p89;
	bra.uni 	$L__BB4_74;
$L__BB4_58:
	mov.u32 	%r47, %tid.x;
	mul.wide.u32 	%rd35, %r47, 8;
	add.s64 	%rd20, %rd16, %rd35;
	// begin inline asm
	ld.global.nc.u64 %rd19, [%rd20];
	// end inline asm
	mov.b64 	%fd59, %rd19;
	add.s64 	%rd22, %rd20, 2048;
	// begin inline asm
	ld.global.nc.u64 %rd21, [%rd22];
	// end inline asm
	mov.b64 	%fd60, %rd21;
	add.s64 	%rd24, %rd20, 4096;
	// begin inline asm
	ld.global.nc.u64 %rd23, [%rd24];
	// end inline asm
	mov.b64 	%fd61, %rd23;
	add.s64 	%rd26, %rd20, 6144;
	// begin inline asm
	ld.global.nc.u64 %rd25, [%rd26];
	// end inline asm
	mov.b64 	%fd62, %rd25;
	add.s64 	%rd28, %rd20, 8192;
	// begin inline asm
	ld.global.nc.u64 %rd27, [%rd28];
	// end inline asm
	mov.b64 	%fd63, %rd27;
	add.s64 	%rd30, %rd20, 10240;
	// begin inline asm
	ld.global.nc.u64 %rd29, [%rd30];
	// end inline asm
	mov.b64 	%fd64, %rd29;
	add.s64 	%rd32, %rd20, 12288;
	// begin inline asm
	ld.global.nc.u64 %rd31, [%rd32];
	// end inline asm
	mov.b64 	%fd65, %rd31;
	add.s64 	%rd34, %rd20, 14336;
	// begin inline asm
	ld.global.nc.u64 %rd33, [%rd34];
	// end inline asm
	mov.b64 	%fd66, %rd33;
	setp.lt.f64 	%p4, %fd59, %fd60;
	selp.f64 	%fd67, %fd60, %fd59, %p4;
	setp.lt.f64 	%p5, %fd67, %fd61;
	selp.f64 	%fd68, %fd61, %fd67, %p5;
	setp.lt.f64 	%p6, %fd68, %fd62;
	selp.f64 	%fd69, %fd62, %fd68, %p6;
	setp.lt.f64 	%p7, %fd69, %fd63;
	selp.f64 	%fd70, %fd63, %fd69, %p7;
	setp.lt.f64 	%p8, %fd70, %fd64;
	selp.f64 	%fd71, %fd64, %fd70, %p8;
	setp.lt.f64 	%p9, %fd71, %fd65;
	selp.f64 	%fd72, %fd65, %fd71, %p9;
	setp.lt.f64 	%p10, %fd72, %fd66;
	selp.f64 	%fd379, %fd66, %fd72, %p10;
	add.s32 	%r48, %r69, -2048;
	setp.lt.u32 	%p11, %r48, 2048;
	mov.b32 	%r475, 2048;
	@%p11 bra 	$L__BB4_62;
	mov.b32 	%r475, 2048;
$L__BB4_60:
	add.s32 	%r72, %r47, %r475;
	mul.wide.u32 	%rd52, %r72, 8;
	add.s64 	%rd37, %rd16, %rd52;
	// begin inline asm
	ld.global.nc.u64 %rd36, [%rd37];
	// end inline asm
	mov.b64 	%fd73, %rd36;
	mul.wide.u32 	%rd53, %r475, 8;
	add.s64 	%rd54, %rd20, %rd53;
	add.s64 	%rd39, %rd54, 2048;
	// begin inline asm
	ld.global.nc.u64 %rd38, [%rd39];
	// end inline asm
	mov.b64 	%fd74, %rd38;
	add.s64 	%rd41, %rd54, 4096;
	// begin inline asm
	ld.global.nc.u64 %rd40, [%rd41];
	// end inline asm
	mov.b64 	%fd75, %rd40;
	add.s64 	%rd43, %rd54, 6144;
	// begin inline asm
	ld.global.nc.u64 %rd42, [%rd43];
	// end inline asm
	mov.b64 	%fd76, %rd42;
	add.s64 	%rd45, %rd54, 8192;
	// begin inline asm
	ld.global.nc.u64 %rd44, [%rd45];
	// end inline asm
	mov.b64 	%fd77, %rd44;
	add.s64 	%rd47, %rd54, 10240;
	// begin inline asm
	ld.global.nc.u64 %rd46, [%rd47];
	// end inline asm
	mov.b64 	%fd78, %rd46;
	add.s64 	%rd49, %rd54, 12288;
	// begin inline asm
	ld.global.nc.u64 %rd48, [%rd49];
	// end inline asm
	mov.b64 	%fd79, %rd48;
	add.s64 	%rd51, %rd54, 14336;
	// begin inline asm
	ld.global.nc.u64 %rd50, [%rd51];
	// end inline asm
	mov.b64 	%fd80, %rd50;
	setp.lt.f64 	%p12, %fd379, %fd73;
	selp.f64 	%fd81, %fd73, %fd379, %p12;
	setp.lt.f64 	%p13, %fd81, %fd74;
	selp.f64 	%fd82, %fd74, %fd81, %p13;
	setp.lt.f64 	%p14, %fd82, %fd75;
	selp.f64 	%fd83, %fd75, %fd82, %p14;
	setp.lt.f64 	%p15, %fd83, %fd76;
	selp.f64 	%fd84, %fd76, %fd83, %p15;
	setp.lt.f64 	%p16, %fd84, %fd77;
	selp.f64 	%fd85, %fd77, %fd84, %p16;
	setp.lt.f64 	%p17, %fd85, %fd78;
	selp.f64 	%fd86, %fd78, %fd85, %p17;
	setp.lt.f64 	%p18, %fd86, %fd79;
	selp.f64 	%fd87, %fd79, %fd86, %p18;
	setp.lt.f64 	%p19, %fd87, %fd80;
	selp.f64 	%fd379, %fd80, %fd87, %p19;
	sub.s32 	%r73, %r69, %r475;
	setp.lt.u32 	%p20, %r73, 2048;
	@%p20 bra 	$L__BB4_70;
	add.s32 	%r475, %r475, 2048;
	setp.le.u32 	%p21, %r475, %r48;
	@%p21 bra 	$L__BB4_60;
$L__BB4_62:
	setp.le.u32 	%p22, %r69, %r475;
	@%p22 bra 	$L__BB4_70;
	sub.s32 	%r52, %r69, %r475;
	setp.ge.s32 	%p23, %r47, %r52;
	@%p23 bra 	$L__BB4_70;
	not.b32 	%r74, %r47;
	add.s32 	%r75, %r69, %r74;
	sub.s32 	%r53, %r75, %r475;
	and.b32  	%r76, %r53, 768;
	setp.eq.s32 	%p24, %r76, 768;
	mov.u32 	%r479, %r47;
	@%p24 bra 	$L__BB4_67;
	add.s32 	%r477, %r47, %r475;
	shr.u32 	%r77, %r53, 8;
	add.s32 	%r78, %r77, 1;
	and.b32  	%r79, %r78, 3;
	neg.s32 	%r476, %r79;
	mov.u32 	%r479, %r47;
$L__BB4_66:
	.pragma "nounroll";
	mul.wide.u32 	%rd57, %r477, 8;
	add.s64 	%rd56, %rd16, %rd57;
	// begin inline asm
	ld.global.nc.u64 %rd55, [%rd56];
	// end inline asm
	mov.b64 	%fd89, %rd55;
	setp.lt.f64 	%p25, %fd379, %fd89;
	selp.f64 	%fd379, %fd89, %fd379, %p25;
	add.s32 	%r479, %r479, 256;
	add.s32 	%r477, %r477, 256;
	add.s32 	%r476, %r476, 1;
	setp.ne.s32 	%p26, %r476, 0;
	@%p26 bra 	$L__BB4_66;
$L__BB4_67:
	setp.lt.u32 	%p27, %r53, 768;
	@%p27 bra 	$L__BB4_70;
	add.s32 	%r481, %r479, 512;
	add.s32 	%r480, %r479, %r475;
$L__BB4_69:
	mul.wide.u32 	%rd66, %r480, 8;
	add.s64 	%rd59, %rd16, %rd66;
	// begin inline asm
	ld.global.nc.u64 %rd58, [%rd59];
	// end inline asm
	mov.b64 	%fd90, %rd58;
	setp.lt.f64 	%p28, %fd379, %fd90;
	selp.f64 	%fd91, %fd90, %fd379, %p28;
	add.s32 	%r80, %r480, 256;
	mul.wide.u32 	%rd67, %r80, 8;
	add.s64 	%rd61, %rd16, %rd67;
	// begin inline asm
	ld.global.nc.u64 %rd60, [%rd61];
	// end inline asm
	mov.b64 	%fd92, %rd60;
	setp.lt.f64 	%p29, %fd91, %fd92;
	selp.f64 	%fd93, %fd92, %fd91, %p29;
	add.s32 	%r81, %r480, 512;
	mul.wide.u32 	%rd68, %r81, 8;
	add.s64 	%rd63, %rd16, %rd68;
	// begin inline asm
	ld.global.nc.u64 %rd62, [%rd63];
	// end inline asm
	mov.b64 	%fd94, %rd62;
	setp.lt.f64 	%p30, %fd93, %fd94;
	selp.f64 	%fd95, %fd94, %fd93, %p30;
	add.s32 	%r82, %r480, 768;
	mul.wide.u32 	%rd69, %r82, 8;
	add.s64 	%rd65, %rd16, %rd69;
	// begin inline asm
	ld.global.nc.u64 %rd64, [%rd65];
	// end inline asm
	mov.b64 	%fd96, %rd64;
	setp.lt.f64 	%p31, %fd95, %fd96;
	selp.f64 	%fd379, %fd96, %fd95, %p31;
	add.s32 	%r67, %r481, 1024;
	add.s32 	%r83, %r481, 512;
	add.s32 	%r480, %r480, 1024;
	setp.lt.s32 	%p32, %r83, %r52;
	mov.u32 	%r481, %r67;
	@%p32 bra 	$L__BB4_69;
$L__BB4_70:
	// begin inline asm
	mov.u32 %r84, %laneid;
	// end inline asm
	mov.b64 	%rd70, %fd379;
	mov.b64 	{%r86, %r91}, %rd70;
	mov.b32 	%r92, 1;
	mov.b32 	%r133, 31;
	mov.b32 	%r134, -1;
	// begin inline asm
	shfl.sync.down.b32 %r85, %r86, %r92, %r133, %r134;
	// end inline asm
	// begin inline asm
	shfl.sync.down.b32 %r90, %r91, %r92, %r133, %r134;
	// end inline asm
	mov.b64 	%rd71, {%r85, %r90};
	mov.b64 	%fd97, %rd71;
	setp.gt.s32 	%p33, %r84, 30;
	setp.lt.f64 	%p34, %fd379, %fd97;
	selp.f64 	%fd98, %fd97, %fd379, %p34;
	selp.f64 	%fd99, %fd379, %fd98, %p33;
	mov.b64 	%rd72, %fd99;
	mov.b64 	{%r96, %r101}, %rd72;
	mov.b32 	%r102, 2;
	// begin inline asm
	shfl.sync.down.b32 %r95, %r96, %r102, %r133, %r134;
	// end inline asm
	// begin inline asm
	shfl.sync.down.b32 %r100, %r101, %r102, %r133, %r134;
	// end inline asm
	mov.b64 	%rd73, {%r95, %r100};
	mov.b64 	%fd100, %rd73;
	setp.gt.s32 	%p35, %r84, 29;
	setp.lt.f64 	%p36, %fd99, %fd100;
	selp.f64 	%fd101, %fd100, %fd99, %p36;
	selp.f64 	%fd102, %fd99, %fd101, %p35;
	mov.b64 	%rd74, %fd102;
	mov.b64 	{%r106, %r111}, %rd74;
	mov.b32 	%r112, 4;
	// begin inline asm
	shfl.sync.down.b32 %r105, %r106, %r112, %r133, %r134;
	// end inline asm
	// begin inline asm
	shfl.sync.down.b32 %r110, %r111, %r112, %r133, %r134;
	// end inline asm
	mov.b64 	%rd75, {%r105, %r110};
	mov.b64 	%fd103, %rd75;
	setp.gt.s32 	%p37, %r84, 27;
	setp.lt.f64 	%p38, %fd102, %fd103;
	selp.f64 	%fd104, %fd103, %fd102, %p38;
	selp.f64 	%fd105, %fd102, %fd104, %p37;
	mov.b64 	%rd76, %fd105;
	mov.b64 	{%r116, %r121}, %rd76;
	mov.b32 	%r122, 8;
	// begin inline asm
	shfl.sync.down.b32 %r115, %r116, %r122, %r133, %r134;
	// end inline asm
	// begin inline asm
	shfl.sync.down.b32 %r120, %r121, %r122, %r133, %r134;
	// end inline asm
	mov.b64 	%rd77, {%r115, %r120};
	mov.b64 	%fd106, %rd77;
	setp.gt.s32 	%p39, %r84, 23;
	setp.lt.f64 	%p40, %fd105, %fd106;
	selp.f64 	%fd107, %fd106, %fd105, %p40;
	selp.f64 	%fd108, %fd105, %fd107, %p39;
	mov.b64 	%rd78, %fd108;
	mov.b64 	{%r126, %r131}, %rd78;
	mov.b32 	%r132, 16;
	// begin inline asm
	shfl.sync.down.b32 %r125, %r126, %r132, %r133, %r134;
	// end inline asm
	// begin inline asm
	shfl.sync.down.b32 %r130, %r131, %r132, %r133, %r134;
	// end inline asm
	mov.b64 	%rd79, {%r125, %r130};
	mov.b64 	%fd109, %rd79;
	setp.gt.s32 	%p41, %r84, 15;
	setp.lt.f64 	%p42, %fd108, %fd109;
	selp.f64 	%fd54, %fd109, %fd108, %p42;
	selp.f64 	%fd380, %fd108, %fd54, %p41;
	setp.ne.s32 	%p43, %r84, 0;
	@%p43 bra 	$L__BB4_72;
	shr.u32 	%r135, %r47, 2;
	and.b32  	%r136, %r135, 248;
	mov.u32 	%r137, _ZZN3cub18CUB_300001_SM_10006detail6reduce28DeviceReduceSingleTileKernelINS2_10policy_hubIdjN4cuda3__47maximumIvEEE10Policy1000EPdSB_jS8_ddNS5_3std3__410__identityEEEvT0_T1_T2_T3_T4_T6_E12temp_storage;
	add.s32 	%r138, %r137, %r136;
	st.shared.f64 	[%r138+8], %fd54;
$L__BB4_72:
	bar.sync 	0;
	setp.ne.s32 	%p44, %r47, 0;
	@%p44 bra 	$L__BB4_74;
	ld.shared.f64 	%fd110, [_ZZN3cub18CUB_300001_SM_10006detail6reduce28DeviceReduceSingleTileKernelINS2_10policy_hubIdjN4cuda3__47maximumIvEEE10Policy1000EPdSB_jS8_ddNS5_3std3__410__identityEEEvT0_T1_T2_T3_T4_T6_E12temp_storage+16];
	setp.lt.f64 	%p45, %fd380, %fd110;
	selp.f64 	%fd111, %fd110, %fd380, %p45;
	ld.shared.f64 	%fd112, [_ZZN3cub18CUB_300001_SM_10006detail6reduce28DeviceReduceSingleTileKernelINS2_10policy_hubIdjN4cuda3__47maximumIvEEE10Policy1000EPdSB_jS8_ddNS5_3std3__410__identityEEEvT0_T1_T2_T3_T4_T6_E12temp_storage+24];
	setp.lt.f64 	%p46, %fd111, %fd112;
	selp.f64 	%fd113, %fd112, %fd111, %p46;
	ld.shared.f64 	%fd114, [_ZZN3cub18CUB_300001_SM_10006detail6reduce28DeviceReduceSingleTileKernelINS2_10policy_hubIdjN4cuda3__47maximumIvEEE10Policy1000EPdSB_jS8_ddNS5_3std3__410__identityEEEvT0_T1_T2_T3_T4_T6_E12temp_storage+32];
	setp.lt.f64 	%p47, %fd113, %fd114;
	selp.f64 	%fd115, %fd114, %fd113, %p47;
	ld.shared.f64 	%fd116, [_ZZN3cub18CUB_300001_SM_10006detail6reduce28DeviceReduceSingleTileKernelINS2_10policy_hubIdjN4cuda3__47maximumIvEEE10Policy1000EPdSB_jS8_ddNS5_3std3__410__identityEEEvT0_T1_T2_T3_T4_T6_E12temp_storage+40];
	setp.lt.f64 	%p48, %fd115, %fd116;
	selp.f64 	%fd117, %fd116, %fd115, %p48;
	ld.shared.f64 	%fd118, [_ZZN3cub18CUB_300001_SM_10006detail6reduce28DeviceReduceSingleTileKernelINS2_10policy_hubIdjN4cuda3__47maximumIvEEE10Policy1000EPdSB_jS8_ddNS5_3std3__410__identityEEEvT0_T1_T2_T3_T4_T6_E12temp_storage+48];
	setp.lt.f64 	%p49, %fd117, %fd118;
	selp.f64 	%fd119, %fd118, %fd117, %p49;
	ld.shared.f64 	%fd120, [_ZZN3cub18CUB_300001_SM_10006detail6reduce28DeviceReduceSingleTileKernelINS2_10policy_hubIdjN4cuda3__47maximumIvEEE10Policy1000EPdSB_jS8_ddNS5_3std3__410__identityEEEvT0_T1_T2_T3_T4_T6_E12temp_storage+56];
	setp.lt.f64 	%p50, %fd119, %fd120;
	selp.f64 	%fd121, %fd120, %fd119, %p50;
	ld.shared.f64 	%fd122, [_ZZN3cub18CUB_300001_SM_10006detail6reduce28DeviceReduceSingleTileKernelINS2_10policy_hubIdjN4cuda3__47maximumIvEEE10Policy1000EPdSB_jS8_ddNS5_3std3__410__identityEEEvT0_T1_T2_T3_T4_T6_E12temp_storage+64];
	setp.lt.f64 	%p51, %fd121, %fd122;
	selp.f64 	%fd380, %fd122, %fd121, %p51;
$L__BB4_74:
	mov.u32 	%r454, %tid.x;
	setp.ne.s32 	%p217, %r454, 0;
	@%p217 bra 	$L__BB4_76;
	setp.lt.f64 	%p218, %fd58, %fd380;
	selp.f64 	%fd353, %fd380, %fd58, %p218;
	st.global.f64 	[%rd1], %fd353;
$L__BB4_76:
	ret;

}
	// .globl	_ZN3cub18CUB_300001_SM_10006detail6reduce18DeviceReduceKernelINS2_10policy_hubIdjN4cuda3__47maximumIvEEE10Policy1000EPdjS8_dNS5_3std3__410__identityEEEvT0_PT3_T1_NS0_13GridEvenShareISI_EET2_T4_
.visible .entry _ZN3cub18CUB_300001_SM_10006detail6reduce18DeviceReduceKernelINS2_10policy_hubIdjN4cuda3__47maximumIvEEE10Policy1000EPdjS8_dNS5_3std3__410__identityEEEvT0_PT3_T1_NS0_13GridEvenShareISI_EET2_T4_(
	.param .u64 .ptr .align 1 _ZN3cub18CUB_300001_SM_10006detail6reduce18DeviceReduceKernelINS2_10policy_hubIdjN4cuda3__47maximumIvEEE10Policy1000EPdjS8_dNS5_3std3__410__identityEEEvT0_PT3_T1_NS0_13GridEvenShareISI_EET2_T4__param_0,
	.param .u64 .ptr .align 1 _ZN3cub18CUB_300001_SM_10006detail6reduce18DeviceReduceKernelINS2_10policy_hubIdjN4cuda3__47maximumIvEEE10Policy1000EPdjS8_dNS5_3std3__410__identityEEEvT0_PT3_T1_NS0_13GridEvenShareISI_EET2_T4__param_1,
	.param .u32 _ZN3cub18CUB_300001_SM_10006detail6reduce18DeviceReduceKernelINS2_10policy_hubIdjN4cuda3__47maximumIvEEE10Policy1000EPdjS8_dNS5_3std3__410__identityEEEvT0_PT3_T1_NS0_13GridEvenShareISI_EET2_T4__param_2,
	.param .align 4 .b8 _ZN3cub18CUB_300001_SM_10006detail6reduce18DeviceReduceKernelINS2_10policy_hubIdjN4cuda3__47maximumIvEEE10Policy1000EPdjS8_dNS5_3std3__410__identityEEEvT0_PT3_T1_NS0_13GridEvenShareISI_EET2_T4__param_3[40],
	.param .align 1 .b8 _ZN3cub18CUB_300001_SM_10006detail6reduce18DeviceReduceKernelINS2_10policy_hubIdjN4cuda3__47maximumIvEEE10Policy1000EPdjS8_dNS5_3std3__410__identityEEEvT0_PT3_T1_NS0_13GridEvenShareISI_EET2_T4__param_4[1],
	.param .align 1 .b8 _ZN3cub18CUB_300001_SM_10006detail6reduce18DeviceReduceKernelINS2_10policy_hubIdjN4cuda3__47maximumIvEEE10Policy1000EPdjS8_dNS5_3std3__410__identityEEEvT0_PT3_T1_NS0_13GridEvenShareISI_EET2_T4__param_5[1]
)
.maxntid 256
{
	.reg .pred 	%p<217>;
	.reg .b32 	%r<542>;
	.reg .b64 	%rd<197>;
	.reg .b64 	%fd<375>;
	// demoted variable
	.shared .align 8 .b8 _ZZN3cub18CUB_300001_SM_10006detail6reduce18DeviceReduceKernelINS2_10policy_hubIdjN4cuda3__47maximumIvEEE10Policy1000EPdjS8_dNS5_3std3__410__identityEEEvT0_PT3_T1_NS0_13GridEvenShareISI_EET2_T4_E12temp_storage[80];
	ld.param.u32 	%r1, [_ZN3cub18CUB_300001_SM_10006detail6reduce18DeviceReduceKernelINS2_10policy_hubIdjN4cuda3__47maximumIvEEE10Policy1000EPdjS8_dNS5_3std3__410__identityEEEvT0_PT3_T1_NS0_13GridEvenShareISI_EET2_T4__param_3+20];
	ld.param.u64 	%rd1, [_ZN3cub18CUB_300001_SM_10006detail6reduce18DeviceReduceKernelINS2_10policy_hubIdjN4cuda3__47maximumIvEEE10Policy1000EPdjS8_dNS5_3std3__410__identityEEEvT0_PT3_T1_NS0_13GridEvenShareISI_EET2_T4__param_0];
	ld.param.u32 	%r2, [_ZN3cub18CUB_300001_SM_10006detail6reduce18DeviceReduceKernelINS2_10policy_hubIdjN4cuda3__47maximumIvEEE10Policy1000EPdjS8_dNS5_3std3__410__identityEEEvT0_PT3_T1_NS0_13GridEvenShareISI_EET2_T4__param_3+24];
	mov.u32 	%r3, %ctaid.x;
	shl.b32 	%r4, %r2, 11;
	shl.b32 	%r5, %r3, 11;
	and.b64  	%rd3, %rd1, 31;
	setp.ne.s64 	%p1, %rd3, 0;
	@%p1 bra 	$L__BB5_36;
	sub.s32 	%r6, %r1, %r5;
	setp.gt.u32 	%p109, %r6, 2047;
	@%p109 bra 	$L__BB5_20;
	mov.u32 	%r7, %tid.x;
	setp.ge.u32 	%p158, %r7, %r6;
	mov.f64 	%fd355, 0d0000000000000000;
	mov.u32 	%r512, %r7;
	@%p158 bra 	$L__BB5_4;
	add.s32 	%r378, %r5, %r7;
	mul.wide.u32 	%rd157, %r378, 8;
	add.s64 	%rd156, %rd1, %rd157;
	// begin inline asm
	ld.global.nc.u64 %rd155, [%rd156];
	// end inline asm
	mov.b64 	%fd355, %rd155;
	add.s32 	%r512, %r7, 256;
$L__BB5_4:
	setp.ge.u32 	%p159, %r512, %r6;
	@%p159 bra 	$L__BB5_11;
	not.b32 	%r379, %r512;
	add.s32 	%r10, %r1, %r379;
	and.b32  	%r380, %r10, 768;
	setp.eq.s32 	%p160, %r380, 768;
	@%p160 bra 	$L__BB5_8;
	add.s32 	%r510, %r512, %r5;
	shr.u32 	%r381, %r10, 8;
	add.s32 	%r382, %r381, 1;
	and.b32  	%r383, %r382, 3;
	neg.s32 	%r509, %r383;
$L__BB5_7:
	.pragma "nounroll";
	mul.wide.u32 	%rd160, %r510, 8;
	add.s64 	%rd159, %rd1, %rd160;
	// begin inline asm
	ld.global.nc.u64 %rd158, [%rd159];
	// end inline asm
	mov.b64 	%fd269, %rd158;
	setp.lt.f64 	%p161, %fd355, %fd269;
	selp.f64 	%fd355, %fd269, %fd355, %p161;
	add.s32 	%r512, %r512, 256;
	add.s32 	%r510, %r510, 256;
	add.s32 	%r509, %r509, 1;
	setp.ne.s32 	%p162, %r509, 0;
	@%p162 bra 	$L__BB5_7;
$L__BB5_8:
	sub.s32 	%r384, %r10, %r5;
	setp.lt.u32 	%p163, %r384, 768;
	@%p163 bra 	$L__BB5_11;
	add.s32 	%r514, %r512, 512;
	add.s32 	%r513, %r512, %r5;
$L__BB5_10:
	mul.wide.u32 	%rd169, %r513, 8;
	add.s64 	%rd162, %rd1, %rd169;
	// begin inline asm
	ld.global.nc.u64 %rd161, [%rd162];
	// end inline asm
	mov.b64 	%fd270, %rd161;
	setp.lt.f64 	%p164, %fd355, %fd270;
	selp.f64 	%fd271, %fd270, %fd355, %p164;
	add.s32 	%r385, %r513, 256;
	mul.wide.u32 	%rd170, %r385, 8;
	add.s64 	%rd164, %rd1, %rd170;
	// begin inline asm
	ld.global.nc.u64 %rd163, [%rd164];
	// end inline asm
	mov.b64 	%fd272, %rd163;
	setp.lt.f64 	%p165, %fd271, %fd272;
	selp.f64 	%fd273, %fd272, %fd271, %p165;
	add.s32 	%r386, %r513, 512;
	mul.wide.u32 	%rd171, %r386, 8;
	add.s64 	%rd166, %rd1, %rd171;
	// begin inline asm
	ld.global.nc.u64 %rd165, [%rd166];
	// end inline asm
	mov.b64 	%fd274, %rd165;
	setp.lt.f64 	%p166, %fd273, %fd274;
	selp.f64 	%fd275, %fd274, %fd273, %p166;
	add.s32 	%r387, %r513, 768;
	mul.wide.u32 	%rd172, %r387, 8;
	add.s64 	%rd168, %rd1, %rd172;
	// begin inline asm
	ld.global.nc.u64 %rd167, [%rd168];
	// end inline asm
	mov.b64 	%fd276, %rd167;
	setp.lt.f64 	%p167, %fd275, %fd276;
	selp.f64 	%fd355, %fd276, %fd275, %p167;
	add.s32 	%r24, %r514, 1024;
	add.s32 	%r388, %r514, 512;
	add.s32 	%r513, %r513, 1024;
	setp.lt.s32 	%p168, %r388, %r6;
	mov.u32 	%r514, %r24;
	@%p168 bra 	$L__BB5_10;
$L__BB5_11:
	setp.lt.u32 	%p169, %r6, 256;
	@%p169 bra 	$L__BB5_16;
	// begin inline asm
	mov.u32 %r452, %laneid;
	// end inline asm
	mov.b64 	%rd183, %fd355;
	mov.b64 	{%r454, %r459}, %rd183;
	mov.b32 	%r460, 1;
	mov.b32 	%r501, 31;
	mov.b32 	%r502, -1;
	// begin inline asm
	shfl.sync.down.b32 %r453, %r454, %r460, %r501, %r502;
	// end inline asm
	// begin inline asm
	shfl.sync.down.b32 %r458, %r459, %r460, %r501, %r502;
	// end inline asm
	mov.b64 	%rd184, {%r453, %r458};
	mov.b64 	%fd324, %rd184;
	setp.gt.s32 	%p197, %r452, 30;
	setp.lt.f64 	%p198, %fd355, %fd324;
	selp.f64 	%fd325, %fd324, %fd355, %p198;
	selp.f64 	%fd326, %fd355, %fd325, %p197;
	mov.b64 	%rd185, %fd326;
	mov.b64 	{%r464, %r469}, %rd185;
	mov.b32 	%r470, 2;
	// begin inline asm
	shfl.sync.down.b32 %r463, %r464, %r470, %r501, %r502;
	// end inline asm
	// begin inline asm
	shfl.sync.down.b32 %r468, %r469, %r470, %r501, %r502;
	// end inline asm
	mov.b64 	%rd186, {%r463, %r468};
	mov.b64 	%fd327, %rd186;
	setp.gt.s32 	%p199, %r452, 29;
	setp.lt.f64 	%p200, %fd326, %fd327;
	selp.f64 	%fd328, %fd327, %fd326, %p200;
	selp.f64 	%fd329, %fd326, %fd328, %p199;
	mov.b64 	%rd187, %fd329;
	mov.b64 	{%r474, %r479}, %rd187;
	mov.b32 	%r480, 4;
	// begin inline asm
	shfl.sync.down.b32 %r473, %r474, %r480, %r501, %r502;
	// end inline asm
	// begin inline asm
	shfl.sync.down.b32 %r478, %r479, %r480, %r501, %r502;
	// end inline asm
	mov.b64 	%rd188, {%r473, %r478};
	mov.b64 	%fd330, %rd188;
	setp.gt.s32 	%p201, %r452, 27;
	setp.lt.f64 	%p202, %fd329, %fd330;
	selp.f64 	%fd331, %fd330, %fd329, %p202;
	selp.f64 	%fd332, %fd329, %fd331, %p201;
	mov.b64 	%rd189, %fd332;
	mov.b64 	{%r484, %r489}, %rd189;
	mov.b32 	%r490, 8;
	// begin inline asm
	shfl.sync.down.b32 %r483, %r484, %r490, %r501, %r502;
	// end inline asm
	// begin inline asm
	shfl.sync.down.b32 %r488, %r489, %r490, %r501, %r502;
	// end inline asm
	mov.b64 	%rd190, {%r483, %r488};
	mov.b64 	%fd333, %rd190;
	setp.gt.s32 	%p203, %r452, 23;
	setp.lt.f64 	%p204, %fd332, %fd333;
	selp.f64 	%fd334, %fd333, %fd332, %p204;
	selp.f64 	%fd335, %fd332, %fd334, %p203;
	mov.b64 	%rd191, %fd335;
	mov.b64 	{%r494, %r499}, %rd191;
	mov.b32 	%r500, 16;
	// begin inline asm
	shfl.sync.down.b32 %r493, %r494, %r500, %r501, %r502;
	// end inline asm
	// begin inline asm
	shfl.sync.down.b32 %r498, %r499, %r500, %r501, %r502;
	// end inline asm
	mov.b64 	%rd192, {%r493, %r498};
	mov.b64 	%fd336, %rd192;
	setp.gt.s32 	%p205, %r452, 15;
	setp.lt.f64 	%p206, %fd335, %fd336;
	selp.f64 	%fd10, %fd336, %fd335, %p206;
	selp.f64 	%fd374, %fd335, %fd10, %p205;
	setp.ne.s32 	%p207, %r452, 0;
	@%p207 bra 	$L__BB5_14;
	shr.u32 	%r503, %r7, 2;
	and.b32  	%r504, %r503, 248;
	mov.u32 	%r505, _ZZN3cub18CUB_300001_SM_10006detail6reduce18DeviceReduceKernelINS2_10policy_hubIdjN4cuda3__47maximumIvEEE10Policy1000EPdjS8_dNS5_3std3__410__identityEEEvT0_PT3_T1_NS0_13GridEvenShareISI_EET2_T4_E12temp_storage;
	add.s32 	%r506, %r505, %r504;
	st.shared.f64 	[%r506+8], %fd10;
$L__BB5_14:
	bar.sync 	0;
	setp.ne.s32 	%p208, %r7, 0;
	@%p208 bra 	$L__BB5_71;
	ld.shared.f64 	%fd337, [_ZZN3cub18CUB_300001_SM_10006detail6reduce18DeviceReduceKernelINS2_10policy_hubIdjN4cuda3__47maximumIvEEE10Policy1000EPdjS8_dNS5_3std3__410__identityEEEvT0_PT3_T1_NS0_13GridEvenShareISI_EET2_T4_E12temp_storage+16];
	setp.lt.f64 	%p209, %fd374, %fd337;
	selp.f64 	%fd338, %fd337, %fd374, %p209;
	ld.shared.f64 	%fd339, [_ZZN3cub18CUB_300001_SM_10006detail6reduce18DeviceReduceKernelINS2_10policy_hubIdjN4cuda3__47maximumIvEEE10Policy1000EPdjS8_dNS5_3std3__410__identityEEEvT0_PT3_T1_NS0_13GridEvenShareISI_EET2_T4_E12temp_storage+24];
	setp.lt.f64 	%p210, %fd338, %fd339;
	selp.f64 	%fd340, %fd339, %fd338, %p210;
	ld.shared.f64 	%fd341, [_ZZN3cub18CUB_300001_SM_10006detail6reduce18DeviceReduceKernelINS2_10policy_hubIdjN4cuda3__47maximumIvEEE10Policy1000EPdjS8_dNS5_3std3__410__identityEEEvT0_PT3_T1_NS0_13GridEvenShareISI_EET2_T4_E12temp_storage+32];
	setp.lt.f64 	%p211, %fd340, %fd341;
	selp.f64 	%fd342, %fd341, %fd340, %p211;
	ld.shared.f64 	%fd343, [_ZZN3cub18CUB_300001_SM_10006detail6reduce18DeviceReduceKernelINS2_10policy_hubIdjN4cuda3__47maximumIvEEE10Policy1000EPdjS8_dNS5_3std3__410__identityEEEvT0_PT3_T1_NS0_13GridEvenShareISI_EET2_T4_E12temp_storage+40];
	setp.lt.f64 	%p212, %fd342, %fd343;
	selp.f64 	%fd344, %fd343, %fd342, %p212;
	ld.shared.f64 	%fd345, [_ZZN3cub18CUB_300001_SM_10006detail6reduce18DeviceReduceKernelINS2_10policy_hubIdjN4cuda3__47maximumIvEEE10Policy1000EPdjS8_dNS5_3std3__410__identityEEEvT0_PT3_T1_NS0_13GridEvenShareISI_EET2_T4_E12temp_storage+48];
	setp.lt.f64 	%p213, %fd344, %fd345;
	selp.f64 	%fd346, %fd345, %fd344, %p213;
	ld.shared.f64 	%fd347, [_ZZN3cub18CUB_300001_SM_10006detail6reduce18DeviceReduceKernelINS2_10policy_hubIdjN4cuda3__47maximumIvEEE10Policy1000EPdjS8_dNS5_3std3__410__identityEEEvT0_PT3_T1_NS0_13GridEvenShareISI_EET2_T4_E12temp_storage+56];
	setp.lt.f64 	%p214, %fd346, %fd347;
	selp.f64 	%fd348, %fd347, %fd346, %p214;
	ld.shared.f64 	%fd349, [_ZZN3cub18CUB_300001_SM_10006detail6reduce18DeviceReduceKernelINS2_10policy_hubIdjN4cuda3__47maximumIvEEE10Policy1000EPdjS8_dNS5_3std3__410__identityEEEvT0_PT3_T1_NS0_13GridEvenShareISI_EET2_T4_E12temp_storage+64];
	setp.lt.f64 	%p215, %fd348, %fd349;
	selp.f64 	%fd374, %fd349, %fd348, %p215;
	bra.uni 	$L__BB5_71;
$L__BB5_16:
	// begin inline asm
	mov.u32 %r389, %laneid;
	// end inline asm
	and.b32  	%r440, %r7, 992;
	add.s32 	%r441, %r440, 32;
	setp.gt.u32 	%p170, %r441, %r6;
	not.b32 	%r442, %r440;
	add.s32 	%r443, %r6, %r442;
	selp.b32 	%r438, %r443, 31, %p170;
	mov.b64 	%rd173, %fd355;
	mov.b64 	{%r391, %r396}, %rd173;
	mov.b32 	%r397, 1;
	mov.b32 	%r439, -1;
	// begin inline asm
	shfl.sync.down.b32 %r390, %r391, %r397, %r438, %r439;
	// end inline asm
	// begin inline asm
	shfl.sync.down.b32 %r395, %r396, %r397, %r438, %r439;
	// end inline asm
	mov.b64 	%rd174, {%r390, %r395};
	mov.b64 	%fd277, %rd174;
	setp.lt.s32 	%p171, %r389, %r438;
	setp.lt.f64 	%p172, %fd355, %fd277;
	selp.f64 	%fd278, %fd277, %fd355, %p172;
	selp.f64 	%fd279, %fd278, %fd355, %p171;
	mov.b64 	%rd175, %fd279;
	mov.b64 	{%r401, %r406}, %rd175;
	mov.b32 	%r407, 2;
	// begin inline asm
	shfl.sync.down.b32 %r400, %r401, %r407, %r438, %r439;
	// end inline asm
	// begin inline asm
	shfl.sync.down.b32 %r405, %r406, %r407, %r438, %r439;
	// end inline asm
	mov.b64 	%rd176, {%r400, %r405};
	mov.b64 	%fd280, %rd176;
	add.s32 	%r444, %r389, 2;
	setp.gt.s32 	%p173, %r444, %r438;
	setp.lt.f64 	%p174, %fd279, %fd280;
	selp.f64 	%fd281, %fd280, %fd279, %p174;
	selp.f64 	%fd282, %fd279, %fd281, %p173;
	mov.b64 	%rd177, %fd282;
	mov.b64 	{%r411, %r416}, %rd177;
	mov.b32 	%r417, 4;
	// begin inline asm
	shfl.sync.down.b32 %r410, %r411, %r417, %r438, %r439;
	// end inline asm
	// begin inline asm
	shfl.sync.down.b32 %r415, %r416, %r417, %r438, %r439;
	// end inline asm
	mov.b64 	%rd178, {%r410, %r415};
	mov.b64 	%fd283, %rd178;
	add.s32 	%r445, %r389, 4;
	setp.gt.s32 	%p175, %r445, %r438;
	setp.lt.f64 	%p176, %fd282, %fd283;
	selp.f64 	%fd284, %fd283, %fd282, %p176;
	selp.f64 	%fd285, %fd282, %fd284, %p175;
	mov.b64 	%rd179, %fd285;
	mov.b64 	{%r421, %r426}, %rd179;
	mov.b32 	%r427, 8;
	// begin inline asm
	shfl.sync.down.b32 %r420, %r421, %r427, %r438, %r439;
	// end inline asm
	// begin inline asm
	shfl.sync.down.b32 %r425, %r426, %r427, %r438, %r439;
	// end inline asm
	mov.b64 	%rd180, {%r420, %r425};
	mov.b64 	%fd286, %rd180;
	add.s32 	%r446, %r389, 8;
	setp.gt.s32 	%p177, %r446, %r438;
	setp.lt.f64 	%p178, %fd285, %fd286;
	selp.f64 	%fd287, %fd286, %fd285, %p178;
	selp.f64 	%fd288, %fd285, %fd287, %p177;
	mov.b64 	%rd181, %fd288;
	mov.b64 	{%r431, %r436}, %rd181;
	mov.b32 	%r437, 16;
	// begin inline asm
	shfl.sync.down.b32 %r430, %r431, %r437, %r438, %r439;
	// end inline asm
	// begin inline asm
	shfl.sync.down.b32 %r435, %r436, %r437, %r438, %r439;
	// end inline asm
	mov.b64 	%rd182, {%r430, %r435};
	mov.b64 	%fd289, %rd182;
	add.s32 	%r447, %r389, 16;
	setp.gt.s32 	%p179, %r447, %r438;
	setp.lt.f64 	%p180, %fd288, %fd289;
	selp.f64 	%fd290, %fd289, %fd288, %p180;
	selp.f64 	%fd374, %fd288, %fd290, %p179;
	setp.ne.s32 	%p181, %r389, 0;
	@%p181 bra 	$L__BB5_18;
	shr.u32 	%r448, %r7, 2;
	and.b32  	%r449, %r448, 248;
	mov.u32 	%r450, _ZZN3cub18CUB_300001_SM_10006detail6reduce18DeviceReduceKernelINS2_10policy_hubIdjN4cuda3__47maximumIvEEE10Policy1000EPdjS8_dNS5_3std3__410__identityEEEvT0_PT3_T1_NS0_13GridEvenShareISI_EET2_T4_E12temp_storage;
	add.s32 	%r451, %r450, %r449;
	st.shared.f64 	[%r451+8], %fd374;
$L__BB5_18:
	bar.sync 	0;
	setp.ne.s32 	%p182, %r7, 0;
	@%p182 bra 	$L__BB5_71;
	setp.gt.u32 	%p183, %r6, 32;
	ld.shared.f64 	%fd291, [_ZZN3cub18CUB_300001_SM_10006detail6reduce18DeviceReduceKernelINS2_10policy_hubIdjN4cuda3__47maximumIvEEE10Policy1000EPdjS8_dNS5_3std3__410__identityEEEvT0_PT3_T1_NS0_13GridEvenShareISI_EET2_T4_E12temp_storage+16];
	setp.lt.f64 	%p184, %fd374, %fd291;
	selp.f64 	%fd293, %fd291, %fd374, %p184;
	selp.f64 	%fd294, %fd293, %fd374, %p183;
	setp.gt.u32 	%p185, %r6, 64;
	ld.shared.f64 	%fd296, [_ZZN3cub18CUB_300001_SM_10006detail6reduce18DeviceReduceKernelINS2_10policy_hubIdjN4cuda3__47maximumIvEEE10Policy1000EPdjS8_dNS5_3std3__410__identityEEEvT0_PT3_T1_NS0_13GridEvenShareISI_EET2_T4_E12temp_storage+24];
	setp.lt.f64 	%p186, %fd294, %fd296;
	selp.f64 	%fd298, %fd296, %fd294, %p186;
	selp.f64 	%fd299, %fd298, %fd294, %p185;
	setp.gt.u32 	%p187, %r6, 96;
	ld.shared.f64 	%fd301, [_ZZN3cub18CUB_300001_SM_10006detail6reduce18DeviceReduceKernelINS2_10policy_hubIdjN4cuda3__47maximumIvEEE10Policy1000EPdjS8_dNS5_3std3__410__identityEEEvT0_PT3_T1_NS0_13GridEvenShareISI_EET2_T4_E12temp_storage+32];
	setp.lt.f64 	%p188, %fd299, %fd301;
	selp.f64 	%fd303, %fd301, %fd299, %p188;
	selp.f64 	%fd304, %fd303, %fd299, %p187;
	setp.gt.u32 	%p189, %r6, 128;
	ld.shared.f64 	%fd306, [_ZZN3cub18CUB_300001_SM_10006detail6reduce18DeviceReduceKernelINS2_10policy_hubIdjN4cuda3__47maximumIvEEE10Policy1000EPdjS8_dNS5_3std3__410__identityEEEvT0_PT3_T1_NS0_13GridEvenShareISI_EET2_T4_E12temp_storage+40];
	setp.lt.f64 	%p190, %fd304, %fd306;
	selp.f64 	%fd308, %fd306, %fd304, %p190;
	selp.f64 	%fd309, %fd308, %fd304, %p189;
	setp.gt.u32 	%p191, %r6, 160;
	ld.shared.f64 	%fd311, [_ZZN3cub18CUB_300001_SM_10006detail6reduce18DeviceReduceKernelINS2_10policy_hubIdjN4cuda3__47maximumIvEEE10Policy1000EPdjS8_dNS5_3std3__410__identityEEEvT0_PT3_T1_NS0_13GridEvenShareISI_EET2_T4_E12temp_storage+48];
	setp.lt.f64 	%p192, %fd309, %fd311;
	selp.f64 	%fd313, %fd311, %fd309, %p192;
	selp.f64 	%fd314, %fd313, %fd309, %p191;
	setp.gt.u32 	%p193, %r6, 192;
	ld.shared.f64 	%fd316, [_ZZN3cub18CUB_300001_SM_10006detail6reduce18DeviceReduceKernelINS2_10policy_hubIdjN4cuda3__47maximumIvEEE10Policy1000EPdjS8_dNS5_3std3__410__identityEEEvT0_PT3_T1_NS0_13GridEvenShareISI_EET2_T4_E12temp_storage+56];
	setp.lt.f64 	%p194, %fd314, %fd316;
	selp.f64 	%fd318, %fd316, %fd314, %p194;
	selp.f64 	%fd319, %fd318, %fd314, %p193;
	setp.gt.u32 	%p195, %r6, 224;
	ld.shared.f64 	%fd321, [_ZZN3cub18CUB_300001_SM_10006detail6reduce18DeviceReduceKernelINS2_10policy_hubIdjN4cuda3__47maximumIvEEE10Policy1000EPdjS8_dNS5_3std3__410__identityEEEvT0_PT3_T1_NS0_13GridEvenShareISI_EET2_T4_E12temp_storage+64];
	setp.lt.f64 	%p196, %fd319, %fd321;
	selp.f64 	%fd323, %fd321, %fd319, %p196;
	selp.f64 	%fd374, %fd323, %fd319, %p195;
	bra.uni 	$L__BB5_71;
$L__BB5_20:
	mov.u32 	%r26, %tid.x;
	shl.b32 	%r305, %r26, 2;
	add.s32 	%r306, %r5, %r305;
	mul.wide.u32 	%rd113, %r306, 8;
	add.s64 	%rd103, %rd1, %rd113;
	// begin inline asm
	ld.global.nc.v2.u64 {%rd101, %rd102}, [%rd103];
	// end inline asm
	add.s64 	%rd106, %rd103, 16;
	// begin inline asm
	ld.global.nc.v2.u64 {%rd104, %rd105}, [%rd106];
	// end inline asm
	mov.b64 	%fd203, %rd101;
	mov.b64 	%fd204, %rd102;
	mov.b64 	%fd205, %rd104;
	mov.b64 	%fd206, %rd105;
	add.s64 	%rd109, %rd103, 8192;
	// begin inline asm
	ld.global.nc.v2.u64 {%rd107, %rd108}, [%rd109];
	// end inline asm
	add.s64 	%rd112, %rd103, 8208;
	// begin inline asm
	ld.global.nc.v2.u64 {%rd110, %rd111}, [%rd112];
	// end inline asm
	mov.b64 	%fd207, %rd107;
	mov.b64 	%fd208, %rd108;
	mov.b64 	%fd209, %rd110;
	mov.b64 	%fd210, %rd111;
	setp.lt.f64 	%p110, %fd203, %fd204;
	selp.f64 	%fd211, %fd204, %fd203, %p110;
	setp.lt.f64 	%p111, %fd211, %fd205;
	selp.f64 	%fd212, %fd205, %fd211, %p111;
	setp.lt.f64 	%p112, %fd212, %fd206;
	selp.f64 	%fd213, %fd206, %fd212, %p112;
	setp.lt.f64 	%p113, %fd213, %fd207;
	selp.f64 	%fd214, %fd207, %fd213, %p113;
	setp.lt.f64 	%p114, %fd214, %fd208;
	selp.f64 	%fd215, %fd208, %fd214, %p114;
	setp.lt.f64 	%p115, %fd215, %fd209;
	selp.f64 	%fd216, %fd209, %fd215, %p115;
	setp.lt.f64 	%p116, %fd216, %fd210;
	selp.f64 	%fd361, %fd210, %fd216, %p116;
	setp.lt.u32 	%p117, %r6, %r4;
	@%p117 bra 	$L__BB5_32;
	add.s32 	%r27, %r4, %r5;
	add.s32 	%r516, %r27, 256;
	add.s32 	%r515, %r27, %r26;
	mov.b32 	%r517, 0;
$L__BB5_22:
	add.s32 	%r5, %r5, %r4;
	add.s32 	%r308, %r1, -2048;
	setp.gt.u32 	%p118, %r5, %r308;
	@%p118 bra 	$L__BB5_24;
	cvt.u64.u32 	%rd126, %r5;
	cvt.u64.u32 	%rd127, %r305;
	add.s64 	%rd128, %rd126, %rd127;
	shl.b64 	%rd129, %rd128, 3;
	add.s64 	%rd116, %rd1, %rd129;
	// begin inline asm
	ld.global.nc.v2.u64 {%rd114, %rd115}, [%rd116];
	// end inline asm
	add.s64 	%rd119, %rd116, 16;
	// begin inline asm
	ld.global.nc.v2.u64 {%rd117, %rd118}, [%rd119];
	// end inline asm
	mov.b64 	%fd217, %rd114;
	mov.b64 	%fd218, %rd115;
	mov.b64 	%fd219, %rd117;
	mov.b64 	%fd220, %rd118;
	add.s64 	%rd122, %rd116, 8192;
	// begin inline asm
	ld.global.nc.v2.u64 {%rd120, %rd121}, [%rd122];
	// end inline asm
	add.s64 	%rd125, %rd116, 8208;
	// begin inline asm
	ld.global.nc.v2.u64 {%rd123, %rd124}, [%rd125];
	// end inline asm
	mov.b64 	%fd221, %rd120;
	mov.b64 	%fd222, %rd121;
	mov.b64 	%fd223, %rd123;
	mov.b64 	%fd224, %rd124;
	setp.lt.f64 	%p119, %fd361, %fd217;
	selp.f64 	%fd225, %fd217, %fd361, %p119;
	setp.lt.f64 	%p120, %fd225, %fd218;
	selp.f64 	%fd226, %fd218, %fd225, %p120;
	setp.lt.f64 	%p121, %fd226, %fd219;
	selp.f64 	%fd227, %fd219, %fd226, %p121;
	setp.lt.f64 	%p122, %fd227, %fd220;
	selp.f64 	%fd228, %fd220, %fd227, %p122;
	setp.lt.f64 	%p123, %fd228, %fd221;
	selp.f64 	%fd229, %fd221, %fd228, %p123;
	setp.lt.f64 	%p124, %fd229, %fd222;
	selp.f64 	%fd230, %fd222, %fd229, %p124;
	setp.lt.f64 	%p125, %fd230, %fd223;
	selp.f64 	%fd231, %fd223, %fd230, %p125;
	setp.lt.f64 	%p126, %fd231, %fd224;
	selp.f64 	%fd361, %fd224, %fd231, %p126;
	sub.s32 	%r310, %r1, %r5;
	setp.lt.u32 	%p127, %r310, %r4;
	add.s32 	%r517, %r517, 1;
	add.s32 	%r516, %r516, %r4;
	add.s32 	%r515, %r515, %r4;
	@%p127 bra 	$L__BB5_32;
	bra.uni 	$L__BB5_22;
$L__BB5_24:
	setp.le.u32 	%p128, %r1, %r5;
	@%p128 bra 	$L__BB5_32;
	sub.s32 	%r38, %r1, %r5;
	setp.ge.s32 	%p129, %r26, %r38;
	@%p129 bra 	$L__BB5_32;
	not.b32 	%r311, %r26;
	add.s32 	%r312, %r1, %r311;
	sub.s32 	%r313, %r312, %r27;
	mul.lo.s32 	%r314, %r2, %r517;
	shl.b32 	%r315, %r314, 11;
	sub.s32 	%r39, %r313, %r315;
	shr.u32 	%r316, %r312, 8;
	add.s32 	%r40, %r316, 1;
	and.b32  	%r317, %r312, 768;
	setp.eq.s32 	%p130, %r317, 768;
	mov.u32 	%r522, %r26;
	@%p130 bra 	$L__BB5_29;
	and.b32  	%r318, %r40, 3;
	neg.s32 	%r519, %r318;
	mov.u32 	%r522, %r26;
$L__BB5_28:
	.pragma "nounroll";
	mul.wide.u32 	%rd132, %r515, 8;
	add.s64 	%rd131, %rd1, %rd132;
	// begin inline asm
	ld.global.nc.u64 %rd130, [%rd131];
	// end inline asm
	mov.b64 	%fd233, %rd130;
	setp.lt.f64 	%p131, %fd361, %fd233;
	selp.f64 	%fd361, %fd233, %fd361, %p131;
	add.s32 	%r522, %r522, 256;
	add.s32 	%r515, %r515, 256;
	add.s32 	%r519, %r519, 1;
	setp.ne.s32 	%p132, %r519, 0;
	@%p132 bra 	$L__BB5_28;
$L__BB5_29:
	setp.lt.u32 	%p133, %r39, 768;
	@%p133 bra 	$L__BB5_32;
	add.s32 	%r524, %r522, 512;
	add.s32 	%r523, %r522, %r516;
$L__BB5_31:
	add.s32 	%r319, %r523, -256;
	mul.wide.u32 	%rd141, %r319, 8;
	add.s64 	%rd134, %rd1, %rd141;
	// begin inline asm
	ld.global.nc.u64 %rd133, [%rd134];
	// end inline asm
	mov.b64 	%fd234, %rd133;
	setp.lt.f64 	%p134, %fd361, %fd234;
	selp.f64 	%fd235, %fd234, %fd361, %p134;
	mul.wide.u32 	%rd142, %r523, 8;
	add.s64 	%rd136, %rd1, %rd142;
	// begin inline asm
	ld.global.nc.u64 %rd135, [%rd136];
	// end inline asm
	mov.b64 	%fd236, %rd135;
	setp.lt.f64 	%p135, %fd235, %fd236;
	selp.f64 	%fd237, %fd236, %fd235, %p135;
	add.s32 	%r320, %r523, 256;
	mul.wide.u32 	%rd143, %r320, 8;
	add.s64 	%rd138, %rd1, %rd143;
	// begin inline asm
	ld.global.nc.u64 %rd137, [%rd138];
	// end inline asm
	mov.b64 	%fd238, %rd137;
	setp.lt.f64 	%p136, %fd237, %fd238;
	selp.f64 	%fd239, %fd238, %fd237, %p136;
	add.s32 	%r321, %r523, 512;
	mul.wide.u32 	%rd144, %r321, 8;
	add.s64 	%rd140, %rd1, %rd144;
	// begin inline asm
	ld.global.nc.u64 %rd139, [%rd140];
	// end inline asm
	mov.b64 	%fd240, %rd139;
	setp.lt.f64 	%p137, %fd239, %fd240;
	selp.f64 	%fd361, %fd240, %fd239, %p137;
	add.s32 	%r53, %r524, 1024;
	add.s32 	%r322, %r524, 512;
	add.s32 	%r523, %r523, 1024;
	setp.lt.s32 	%p138, %r322, %r38;
	mov.u32 	%r524, %r53;
	@%p138 bra 	$L__BB5_31;
$L__BB5_32:
	// begin inline asm
	mov.u32 %r323, %laneid;
	// end inline asm
	mov.b64 	%rd145, %fd361;
	mov.b64 	{%r325, %r330}, %rd145;
	mov.b32 	%r331, 1;
	mov.b32 	%r372, 31;
	mov.b32 	%r373, -1;
	// begin inline asm
	shfl.sync.down.b32 %r324, %r325, %r331, %r372, %r373;
	// end inline asm
	// begin inline asm
	shfl.sync.down.b32 %r329, %r330, %r331, %r372, %r373;
	// end inline asm
	mov.b64 	%rd146, {%r324, %r329};
	mov.b64 	%fd241, %rd146;
	setp.gt.s32 	%p139, %r323, 30;
	setp.lt.f64 	%p140, %fd361, %fd241;
	selp.f64 	%fd242, %fd241, %fd361, %p140;
	selp.f64 	%fd243, %fd361, %fd242, %p139;
	mov.b64 	%rd147, %fd243;
	mov.b64 	{%r335, %r340}, %rd147;
	mov.b32 	%r341, 2;
	// begin inline asm
	shfl.sync.down.b32 %r334, %r335, %r341, %r372, %r373;
	// end inline asm
	// begin inline asm
	shfl.sync.down.b32 %r339, %r340, %r341, %r372, %r373;
	// end inline asm
	mov.b64 	%rd148, {%r334, %r339};
	mov.b64 	%fd244, %rd148;
	setp.gt.s32 	%p141, %r323, 29;
	setp.lt.f64 	%p142, %fd243, %fd244;
	selp.f64 	%fd245, %fd244, %fd243, %p142;
	selp.f64 	%fd246, %fd243, %fd245, %p141;
	mov.b64 	%rd149, %fd246;
	mov.b64 	{%r345, %r350}, %rd149;
	mov.b32 	%r351, 4;
	// begin inline asm
	shfl.sync.down.b32 %r344, %r345, %r351, %r372, %r373;
	// end inline asm
	// begin inline asm
	shfl.sync.down.b32 %r349, %r350, %r351, %r372, %r373;
	// end inline asm
	mov.b64 	%rd150, {%r344, %r349};
	mov.b64 	%fd247, %rd150;
	setp.gt.s32 	%p143, %r323, 27;
	setp.lt.f64 	%p144, %fd246, %fd247;
	selp.f64 	%fd248, %fd247, %fd246, %p144;
	selp.f64 	%fd249, %fd246, %fd248, %p143;
	mov.b64 	%rd151, %fd249;
	mov.b64 	{%r355, %r360}, %rd151;
	mov.b32 	%r361, 8;
	// begin inline asm
	shfl.sync.down.b32 %r354, %r355, %r361, %r372, %r373;
	// end inline asm
	// begin inline asm
	shfl.sync.down.b32 %r359, %r360, %r361, %r372, %r373;
	// end inline asm
	mov.b64 	%rd152, {%r354, %r359};
	mov.b64 	%fd250, %rd152;
	setp.gt.s32 	%p145, %r323, 23;
	setp.lt.f64 	%p146, %fd249, %fd250;
	selp.f64 	%fd251, %fd250, %fd249, %p146;
	selp.f64 	%fd252, %fd249, %fd251, %p145;
	mov.b64 	%rd153, %fd252;
	mov.b64 	{%r365, %r370}, %rd153;
	mov.b32 	%r371, 16;
	// begin inline asm
	shfl.sync.down.b32 %r364, %r365, %r371, %r372, %r373;
	// end inline asm
	// begin inline asm
	shfl.sync.down.b32 %r369, %r370, %r371, %r372, %r373;
	// end inline asm
	mov.b64 	%rd154, {%r364, %r369};
	mov.b64 	%fd253, %rd154;
	setp.gt.s32 	%p147, %r323, 15;
	setp.lt.f64 	%p148, %fd252, %fd253;
	selp.f64 	%fd25, %fd253, %fd252, %p148;
	selp.f64 	%fd374, %fd252, %fd25, %p147;
	setp.ne.s32 	%p149, %r323, 0;
	@%p149 bra 	$L__BB5_34;
	shr.u32 	%r374, %r26, 2;
	and.b32  	%r375, %r374, 248;
	mov.u32 	%r376, _ZZN3cub18CUB_300001_SM_10006detail6reduce18DeviceReduceKernelINS2_10policy_hubIdjN4cuda3__47maximumIvEEE10Policy1000EPdjS8_dNS5_3std3__410__identityEEEvT0_PT3_T1_NS0_13GridEvenShareISI_EET2_T4_E12temp_storage;
	add.s32 	%r377, %r376, %r375;
	st.shared.f64 	[%r377+8], %fd25;
$L__BB5_34:
	bar.sync 	0;
	setp.ne.s32 	%p150, %r26, 0;
	@%p150 bra 	$L__BB5_71;
	ld.shared.f64 	%fd254, [_ZZN3cub18CUB_300001_SM_10006detail6reduce18DeviceReduceKernelINS2_10policy_hubIdjN4cuda3__47maximumIvEEE10Policy1000EPdjS8_dNS5_3std3__410__identityEEEvT0_PT3_T1_NS0_13GridEvenShareISI_EET2_T4_E12temp_storage+16];
	setp.lt.f64 	%p151, %fd374, %fd254;
	selp.f64 	%fd255, %fd254, %fd374, %p151;
	ld.shared.f64 	%fd256, [_ZZN3cub18CUB_300001_SM_10006detail6reduce18DeviceReduceKernelINS2_10policy_hubIdjN4cuda3__47maximumIvEEE10Policy1000EPdjS8_dNS5_3std3__410__identityEEEvT0_PT3_T1_NS0_13GridEvenShareISI_EET2_T4_E12temp_storage+24];
	setp.lt.f64 	%p152, %fd255, %fd256;
	selp.f64 	%fd257, %fd256, %fd255, %p152;
	ld.shared.f64 	%fd258, [_ZZN3cub18CUB_300001_SM_10006detail6reduce18DeviceReduceKernelINS2_10policy_hubIdjN4cuda3__47maximumIvEEE10Policy1000EPdjS8_dNS5_3std3__410__identityEEEvT0_PT3_T1_NS0_13GridEvenShareISI_EET2_T4_E12temp_storage+32];
	setp.lt.f64 	%p153, %fd257, %fd258;
	selp.f64 	%fd259, %fd258, %fd257, %p153;
	ld.shared.f64 	%fd260, [_ZZN3cub18CUB_300001_SM_10006detail6reduce18DeviceReduceKernelINS2_10policy_hubIdjN4cuda3__47maximumIvEEE10Policy1000EPdjS8_dNS5_3std3__410__identityEEEvT0_PT3_T1_NS0_13GridEvenShareISI_EET2_T4_E12temp_storage+40];
	setp.lt.f64 	%p154, %fd259, %fd260;
	selp.f64 	%fd261, %fd260, %fd259, %p154;
	ld.shared.f64 	%fd262, [_ZZN3cub18CUB_300001_SM_10006detail6reduce18DeviceReduceKernelINS2_10policy_hubIdjN4cuda3__47maximumIvEEE10Policy1000EPdjS8_dNS5_3std3__410__identityEEEvT0_PT3_T1_NS0_13GridEvenShareISI_EET2_T4_E12temp_storage+48];
	setp.lt.f64 	%p155, %fd261, %fd262;
	selp.f64 	%fd263, %fd262, %fd261, %p155;
	ld.shared.f64 	%fd264, [_ZZN3cub18CUB_300001_SM_10006detail6reduce18DeviceReduceKernelINS2_10policy_hubIdjN4cuda3__47maximumIvEEE10Policy1000EPdjS8_dNS5_3std3__410__identityEEEvT0_PT3_T1_NS0_13GridEvenShareISI_EET2_T4_E12temp_storage+56];
	setp.lt.f64 	%p156, %fd263, %fd264;
	selp.f64 	%fd265, %fd264, %fd263, %p156;
	ld.shared.f64 	%fd266, [_ZZN3cub18CUB_300001_SM_10006detail6reduce18DeviceReduceKernelINS2_10policy_hubIdjN4cuda3__47maximumIvEEE10Policy1000EPdjS8_dNS5_3std3__410__identityEEEvT0_PT3_T1_NS0_13GridEvenShareISI_EET2_T4_E12temp_storage+64];
	setp.lt.f64 	%p157, %fd265, %fd266;
	selp.f64 	%fd374, %fd266, %fd265, %p157;
	bra.uni 	$L__BB5_71;
$L__BB5_36:
	sub.s32 	%r55, %r1, %r5;
	setp.gt.u32 	%p2, %r55, 2047;
	@%p2 bra 	$L__BB5_55;
	mov.u32 	%r56, %tid.x;
	setp.ge.u32 	%p51, %r56, %r55;
	mov.f64 	%fd367, 0d0000000000000000;
	mov.u32 	%r529, %r56;
	@%p51 bra 	$L__BB5_39;
	add.s32 	%r176, %r5, %r56;
	mul.wide.u32 	%rd65, %r176, 8;
	add.s64 	%rd64, %rd1, %rd65;
	// begin inline asm
	ld.global.nc.u64 %rd63, [%rd64];
	// end inline asm
	mov.b64 	%fd367, %rd63;
	add.s32 	%r529, %r56, 256;
$L__BB5_39:
	setp.ge.u32 	%p52, %r529, %r55;
	@%p52 bra 	$L__BB5_46;
	not.b32 	%r177, %r529;
	add.s32 	%r59, %r1, %r177;
	and.b32  	%r178, %r59, 768;
	setp.eq.s32 	%p53, %r178, 768;
	@%p53 bra 	$L__BB5_43;
	add.s32 	%r527, %r529, %r5;
	shr.u32 	%r179, %r59, 8;
	add.s32 	%r180, %r179, 1;
	and.b32  	%r181, %r180, 3;
	neg.s32 	%r526, %r181;
$L__BB5_42:
	.pragma "nounroll";
	mul.wide.u32 	%rd68, %r527, 8;
	add.s64 	%rd67, %rd1, %rd68;
	// begin inline asm
	ld.global.nc.u64 %rd66, [%rd67];
	// end inline asm
	mov.b64 	%fd122, %rd66;
	setp.lt.f64 	%p54, %fd367, %fd122;
	selp.f64 	%fd367, %fd122, %fd367, %p54;
	add.s32 	%r529, %r529, 256;
	add.s32 	%r527, %r527, 256;
	add.s32 	%r526, %r526, 1;
	setp.ne.s32 	%p55, %r526, 0;
	@%p55 bra 	$L__BB5_42;
$L__BB5_43:
	sub.s32 	%r182, %r59, %r5;
	setp.lt.u32 	%p56, %r182, 768;
	@%p56 bra 	$L__BB5_46;
	add.s32 	%r531, %r529, 512;
	add.s32 	%r530, %r529, %r5;
$L__BB5_45:
	mul.wide.u32 	%rd77, %r530, 8;
	add.s64 	%rd70, %rd1, %rd77;
	// begin inline asm
	ld.global.nc.u64 %rd69, [%rd70];
	// end inline asm
	mov.b64 	%fd123, %rd69;
	setp.lt.f64 	%p57, %fd367, %fd123;
	selp.f64 	%fd124, %fd123, %fd367, %p57;
	add.s32 	%r183, %r530, 256;
	mul.wide.u32 	%rd78, %r183, 8;
	add.s64 	%rd72, %rd1, %rd78;
	// begin inline asm
	ld.global.nc.u64 %rd71, [%rd72];
	// end inline asm
	mov.b64 	%fd125, %rd71;
	setp.lt.f64 	%p58, %fd124, %fd125;
	selp.f64 	%fd126, %fd125, %fd124, %p58;
	add.s32 	%r184, %r530, 512;
	mul.wide.u32 	%rd79, %r184, 8;
	add.s64 	%rd74, %rd1, %rd79;
	// begin inline asm
	ld.global.nc.u64 %rd73, [%rd74];
	// end inline asm
	mov.b64 	%fd127, %rd73;
	setp.lt.f64 	%p59, %fd126, %fd127;
	selp.f64 	%fd128, %fd127, %fd126, %p59;
	add.s32 	%r185, %r530, 768;
	mul.wide.u32 	%rd80, %r185, 8;
	add.s64 	%rd76, %rd1, %rd80;
	// begin inline asm
	ld.global.nc.u64 %rd75, [%rd76];
	// end inline asm
	mov.b64 	%fd129, %rd75;
	setp.lt.f64 	%p60, %fd128, %fd129;
	selp.f64 	%fd367, %fd129, %fd128, %p60;
	add.s32 	%r73, %r531, 1024;
	add.s32 	%r186, %r531, 512;
	add.s32 	%r530, %r530, 1024;
	setp.lt.s32 	%p61, %r186, %r55;
	mov.u32 	%r531, %r73;
	@%p61 bra 	$L__BB5_45;
$L__BB5_46:
	setp.lt.u32 	%p62, %r55, 256;
	@%p62 bra 	$L__BB5_51;
	// begin inline asm
	mov.u32 %r250, %laneid;
	// end inline asm
	mov.b64 	%rd91, %fd367;
	mov.b64 	{%r252, %r257}, %rd91;
	mov.b32 	%r258, 1;
	mov.b32 	%r299, 31;
	mov.b32 	%r300, -1;
	// begin inline asm
	shfl.sync.down.b32 %r251, %r252, %r258, %r299, %r300;
	// end inline asm
	// begin inline asm
	shfl.sync.down.b32 %r256, %r257, %r258, %r299, %r300;
	// end inline asm
	mov.b64 	%rd92, {%r251, %r256};
	mov.b64 	%fd177, %rd92;
	setp.gt.s32 	%p90, %r250, 30;
	setp.lt.f64 	%p91, %fd367, %fd177;
	selp.f64 	%fd178, %fd177, %fd367, %p91;
	selp.f64 	%fd179, %fd367, %fd178, %p90;
	mov.b64 	%rd93, %fd179;
	mov.b64 	{%r262, %r267}, %rd93;
	mov.b32 	%r268, 2;
	// begin inline asm
	shfl.sync.down.b32 %r261, %r262, %r268, %r299, %r300;
	// end inline asm
	// begin inline asm
	shfl.sync.down.b32 %r266, %r267, %r268, %r299, %r300;
	// end inline asm
	mov.b64 	%rd94, {%r261, %r266};
	mov.b64 	%fd180, %rd94;
	setp.gt.s32 	%p92, %r250, 29;
	setp.lt.f64 	%p93, %fd179, %fd180;
	selp.f64 	%fd181, %fd180, %fd179, %p93;
	selp.f64 	%fd182, %fd179, %fd181, %p92;
	mov.b64 	%rd95, %fd182;
	mov.b64 	{%r272, %r277}, %rd95;
	mov.b32 	%r278, 4;
	// begin inline asm
	shfl.sync.down.b32 %r271, %r272, %r278, %r299, %r300;
	// end inline asm
	// begin inline asm
	shfl.sync.down.b32 %r276, %r277, %r278, %r299, %r300;
	// end inline asm
	mov.b64 	%rd96, {%r271, %r276};
	mov.b64 	%fd183, %rd96;
	setp.gt.s32 	%p94, %r250, 27;
	setp.lt.f64 	%p95, %fd182, %fd183;
	selp.f64 	%fd184, %fd183, %fd182, %p95;
	selp.f64 	%fd185, %fd182, %fd184, %p94;
	mov.b64 	%rd97, %fd185;
	mov.b64 	{%r282, %r287}, %rd97;
	mov.b32 	%r288, 8;
	// begin inline asm
	shfl.sync.down.b32 %r281, %r282, %r288, %r299, %r300;
	// end inline asm
	// begin inline asm
	shfl.sync.down.b32 %r286, %r287, %r288, %r299, %r300;
	// end inline asm
	mov.b64 	%rd98, {%r281, %r286};
	mov.b64 	%fd186, %rd98;
	setp.gt.s32 	%p96, %r250, 23;
	setp.lt.f64 	%p97, %fd185, %fd186;
	selp.f64 	%fd187, %fd186, %fd185, %p97;
	selp.f64 	%fd188, %fd185, %fd187, %p96;
	mov.b64 	%rd99, %fd188;
	mov.b64 	{%r292, %r297}, %rd99;
	mov.b32 	%r298, 16;
	// begin inline asm
	shfl.sync.down.b32 %r291, %r292, %r298, %r299, %r300;
	// end inline asm
	// begin inline asm
	shfl.sync.down.b32 %r296, %r297, %r298, %r299, %r300;
	// end inline asm
	mov.b64 	%rd100, {%r291, %r296};
	mov.b64 	%fd189, %rd100;
	setp.gt.s32 	%p98, %r250, 15;
	setp.lt.f64 	%p99, %fd188, %fd189;
	selp.f64 	%fd37, %fd189, %fd188, %p99;
	selp.f64 	%fd374, %fd188, %fd37, %p98;
	setp.ne.s32 	%p100, %r250, 0;
	@%p100 bra 	$L__BB5_49;
	shr.u32 	%r301, %r56, 2;
	and.b32  	%r302, %r301, 248;
	mov.u32 	%r303, _ZZN3cub18CUB_300001_SM_10006detail6reduce18DeviceReduceKernelINS2_10policy_hubIdjN4cuda3__47maximumIvEEE10Policy1000EPdjS8_dNS5_3std3__410__identityEEEvT0_PT3_T1_NS0_13GridEvenShareISI_EET2_T4_E12temp_storage;
	add.s32 	%r304, %r303, %r302;
	st.shared.f64 	[%r304+8], %fd37;
$L__BB5_49:
	bar.sync 	0;
	setp.ne.s32 	%p101, %r56, 0;
	@%p101 bra 	$L__BB5_71;
	ld.shared.f64 	%fd190, [_ZZN3cub18CUB_300001_SM_10006detail6reduce18DeviceReduceKernelINS2_10policy_hubIdjN4cuda3__47maximumIvEEE10Policy1000EPdjS8_dNS5_3std3__410__identityEEEvT0_PT3_T1_NS0_13GridEvenShareISI_EET2_T4_E12temp_storage+16];
	setp.lt.f64 	%p102, %fd374, %fd190;
	selp.f64 	%fd191, %fd190, %fd374, %p102;
	ld.shared.f64 	%fd192, [_ZZN3cub18CUB_300001_SM_10006detail6reduce18DeviceReduceKernelINS2_10policy_hubIdjN4cuda3__47maximumIvEEE10Policy1000EPdjS8_dNS5_3std3__410__identityEEEvT0_PT3_T1_NS0_13GridEvenShareISI_EET2_T4_E12temp_storage+24];
	setp.lt.f64 	%p103, %fd191, %fd192;
	selp.f64 	%fd193, %fd192, %fd191, %p103;
	ld.shared.f64 	%fd194, [_ZZN3cub18CUB_300001_SM_10006detail6reduce18DeviceReduceKernelINS2_10policy_hubIdjN4cuda3__47maximumIvEEE10Policy1000EPdjS8_dNS5_3std3__410__identityEEEvT0_PT3_T1_NS0_13GridEvenShareISI_EET2_T4_E12temp_storage+32];
	setp.lt.f64 	%p104, %fd193, %fd194;
	selp.f64 	%fd195, %fd194, %fd193, %p104;
	ld.shared.f64 	%fd196, [_ZZN3cub18CUB_300001_SM_10006detail6reduce18DeviceReduceKernelINS2_10policy_hubIdjN4cuda3__47maximumIvEEE10Policy1000EPdjS8_dNS5_3std3__410__identityEEEvT0_PT3_T1_NS0_13GridEvenShareISI_EET2_T4_E12temp_storage+40];
	setp.lt.f64 	%p105, %fd195, %fd196;
	selp.f64 	%fd197, %fd196, %fd195, %p105;
	ld.shared.f64 	%fd198, [_ZZN3cub18CUB_300001_SM_10006detail6reduce18DeviceReduceKernelINS2_10policy_hubIdjN4cuda3__47maximumIvEEE10Policy1000EPdjS8_dNS5_3std3__410__identityEEEvT0_PT3_T1_NS0_13GridEvenShareISI_EET2_T4_E12temp_storage+48];
	setp.lt.f64 	%p106, %fd197, %fd198;
	selp.f64 	%fd199, %fd198, %fd197, %p106;
	ld.shared.f64 	%fd200, [_ZZN3cub18CUB_300001_SM_10006detail6reduce18DeviceReduceKernelINS2_10policy_hubIdjN4cuda3__47maximumIvEEE10Policy1000EPdjS8_dNS5_3std3__410__identityEEEvT0_PT3_T1_NS0_13GridEvenShareISI_EET2_T4_E12temp_storage+56];
	setp.lt.f64 	%p107, %fd199, %fd200;
	selp.f64 	%fd201, %fd200, %fd199, %p107;
	ld.shared.f64 	%fd202, [_ZZN3cub18CUB_300001_SM_10006detail6reduce18DeviceReduceKernelINS2_10policy_hubIdjN4cuda3__47maximumIvEEE10Policy1000EPdjS8_dNS5_3std3__410__identityEEEvT0_PT3_T1_NS0_13GridEvenShareISI_EET2_T4_E12temp_storage+64];
	setp.lt.f64 	%p108, %fd201, %fd202;
	selp.f64 	%fd374, %fd202, %fd201, %p108;
	bra.uni 	$L__BB5_71;
$L__BB5_51:
	// begin inline asm
	mov.u32 %r187, %laneid;
	// end inline asm
	and.b32  	%r238, %r56, 992;
	add.s32 	%r239, %r238, 32;
	setp.gt.u32 	%p63, %r239, %r55;
	not.b32 	%r240, %r238;
	add.s32 	%r241, %r55, %r240;
	selp.b32 	%r236, %r241, 31, %p63;
	mov.b64 	%rd81, %fd367;
	mov.b64 	{%r189, %r194}, %rd81;
	mov.b32 	%r195, 1;
	mov.b32 	%r237, -1;
	// begin inline asm
	shfl.sync.down.b32 %r188, %r189, %r195, %r236, %r237;
	// end inline asm
	// begin inline asm
	shfl.sync.down.b32 %r193, %r194, %r195, %r236, %r237;
	// end inline asm
	mov.b64 	%rd82, {%r188, %r193};
	mov.b64 	%fd130, %rd82;
	setp.lt.s32 	%p64, %r187, %r236;
	setp.lt.f64 	%p65, %fd367, %fd130;
	selp.f64 	%fd131, %fd130, %fd367, %p65;
	selp.f64 	%fd132, %fd131, %fd367, %p64;
	mov.b64 	%rd83, %fd132;
	mov.b64 	{%r199, %r204}, %rd83;
	mov.b32 	%r205, 2;
	// begin inline asm
	shfl.sync.down.b32 %r198, %r199, %r205, %r236, %r237;
	// end inline asm
	// begin inline asm
	shfl.sync.down.b32 %r203, %r204, %r205, %r236, %r237;
	// end inline asm
	mov.b64 	%rd84, {%r198, %r203};
	mov.b64 	%fd133, %rd84;
	add.s32 	%r242, %r187, 2;
	setp.gt.s32 	%p66, %r242, %r236;
	setp.lt.f64 	%p67, %fd132, %fd133;
	selp.f64 	%fd134, %fd133, %fd132, %p67;
	selp.f64 	%fd135, %fd132, %fd134, %p66;
	mov.b64 	%rd85, %fd135;
	mov.b64 	{%r209, %r214}, %rd85;
	mov.b32 	%r215, 4;
	// begin inline asm
	shfl.sync.down.b32 %r208, %r209, %r215, %r236, %r237;
	// end inline asm
	// begin inline asm
	shfl.sync.down.b32 %r213, %r214, %r215, %r236, %r237;
	// end inline asm
	mov.b64 	%rd86, {%r208, %r213};
	mov.b64 	%fd136, %rd86;
	add.s32 	%r243, %r187, 4;
	setp.gt.s32 	%p68, %r243, %r236;
	setp.lt.f64 	%p69, %fd135, %fd136;
	selp.f64 	%fd137, %fd136, %fd135, %p69;
	selp.f64 	%fd138, %fd135, %fd137, %p68;
	mov.b64 	%rd87, %fd138;
	mov.b64 	{%r219, %r224}, %rd87;
	mov.b32 	%r225, 8;
	// begin inline asm
	shfl.sync.down.b32 %r218, %r219, %r225, %r236, %r237;
	// end inline asm
	// begin inline asm
	shfl.sync.down.b32 %r223, %r224, %r225, %r236, %r237;
	// end inline asm
	mov.b64 	%rd88, {%r218, %r223};
	mov.b64 	%fd139, %rd88;
	add.s32 	%r244, %r187, 8;
	setp.gt.s32 	%p70, %r244, %r236;
	setp.lt.f64 	%p71, %fd138, %fd139;
	selp.f64 	%fd140, %fd139, %fd138, %p71;
	selp.f64 	%fd141, %fd138, %fd140, %p70;
	mov.b64 	%rd89, %fd141;
	mov.b64 	{%r229, %r234}, %rd89;
	mov.b32 	%r235, 16;
	// begin inline asm
	shfl.sync.down.b32 %r228, %r229, %r235, %r236, %r237;
	// end inline asm
	// begin inline asm
	shfl.sync.down.b32 %r233, %r234, %r235, %r236, %r237;
	// end inline asm
	mov.b64 	%rd90, {%r228, %r233};
	mov.b64 	%fd142, %rd90;
	add.s32 	%r245, %r187, 16;
	setp.gt.s32 	%p72, %r245, %r236;
	setp.lt.f64 	%p73, %fd141, %fd142;
	selp.f64 	%fd143, %fd142, %fd141, %p73;
	selp.f64 	%fd374, %fd141, %fd143, %p72;
	setp.ne.s32 	%p74, %r187, 0;
	@%p74 bra 	$L__BB5_53;
	shr.u32 	%r246, %r56, 2;
	and.b32  	%r247, %r246, 248;
	mov.u32 	%r248, _ZZN3cub18CUB_300001_SM_10006detail6reduce18DeviceReduceKernelINS2_10policy_hubIdjN4cuda3__47maximumIvEEE10Policy1000EPdjS8_dNS5_3std3__410__identityEEEvT0_PT3_T1_NS0_13GridEvenShareISI_EET2_T4_E12temp_storage;
	add.s32 	%r249, %r248, %r247;
	st.shared.f64 	[%r249+8], %fd374;
$L__BB5_53:
	bar.sync 	0;
	setp.ne.s32 	%p75, %r56, 0;
	@%p75 bra 	$L__BB5_71;
	setp.gt.u32 	%p76, %r55, 32;
	ld.shared.f64 	%fd144, [_ZZN3cub18CUB_300001_SM_10006detail6reduce18DeviceReduceKernelINS2_10policy_hubIdjN4cuda3__47maximumIvEEE10Policy1000EPdjS8_dNS5_3std3__410__identityEEEvT0_PT3_T1_NS0_13GridEvenShareISI_EET2_T4_E12temp_storage+16];
	setp.lt.f64 	%p77, %fd374, %fd144;
	selp.f64 	%fd146, %fd144, %fd374, %p77;
	selp.f64 	%fd147, %fd146, %fd374, %p76;
	setp.gt.u32 	%p78, %r55, 64;
	ld.shared.f64 	%fd149, [_ZZN3cub18CUB_300001_SM_10006detail6reduce18DeviceReduceKernelINS2_10policy_hubIdjN4cuda3__47maximumIvEEE10Policy1000EPdjS8_dNS5_3std3__410__identityEEEvT0_PT3_T1_NS0_13GridEvenShareISI_EET2_T4_E12temp_storage+24];
	setp.lt.f64 	%p79, %fd147, %fd149;
	selp.f64 	%fd151, %fd149, %fd147, %p79;
	selp.f64 	%fd152, %fd151, %fd147, %p78;
	setp.gt.u32 	%p80, %r55, 96;
	ld.shared.f64 	%fd154, [_ZZN3cub18CUB_300001_SM_10006detail6reduce18DeviceReduceKernelINS2_10policy_hubIdjN4cuda3__47maximumIvEEE10Policy1000EPdjS8_dNS5_3std3__410__identityEEEvT0_PT3_T1_NS0_13GridEvenShareISI_EET2_T4_E12temp_storage+32];
	setp.lt.f64 	%p81, %fd152, %fd154;
	selp.f64 	%fd156, %fd154, %fd152, %p81;
	selp.f64 	%fd157, %fd156, %fd152, %p80;
	setp.gt.u32 	%p82, %r55, 128;
	ld.shared.f64 	%fd159, [_ZZN3cub18CUB_300001_SM_10006detail6reduce18DeviceReduceKernelINS2_10policy_hubIdjN4cuda3__47maximumIvEEE10Policy1000EPdjS8_dNS5_3std3__410__identityEEEvT0_PT3_T1_NS0_13GridEvenShareISI_EET2_T4_E12temp_storage+40];
	setp.lt.f64 	%p83, %fd157, %fd159;
	selp.f64 	%fd161, %fd159, %fd157, %p83;
	selp.f64 	%fd162, %fd161, %fd157, %p82;
	setp.gt.u32 	%p84, %r55, 160;
	ld.shared.f64 	%fd164, [_ZZN3cub18CUB_300001_SM_10006detail6reduce18DeviceReduceKernelINS2_10policy_hubIdjN4cuda3__47maximumIvEEE10Policy1000EPdjS8_dNS5_3std3__410__identityEEEvT0_PT3_T1_NS0_13GridEvenShareISI_EET2_T4_E12temp_storage+48];
	setp.lt.f64 	%p85, %fd162, %fd164;
	selp.f64 	%fd166, %fd164, %fd162, %p85;
	selp.f64 	%fd167, %fd166, %fd162, %p84;
	setp.gt.u32 	%p86, %r55, 192;
	ld.shared.f64 	%fd169, [_ZZN3cub18CUB_300001_SM_10006detail6reduce18DeviceReduceKernelINS2_10policy_hubIdjN4cuda3__47maximumIvEEE10Policy1000EPdjS8_dNS5_3std3__410__identityEEEvT0_PT3_T1_NS0_13GridEvenShareISI_EET2_T4_E12temp_storage+56];
	setp.lt.f64 	%p87, %fd167, %fd169;
	selp.f64 	%fd171, %fd169, %fd167, %p87;
	selp.f64 	%fd172, %fd171, %fd167, %p86;
	setp.gt.u32 	%p88, %r55, 224;
	ld.shared.f64 	%fd174, [_ZZN3cub18CUB_300001_SM_10006detail6reduce18DeviceReduceKernelINS2_10policy_hubIdjN4cuda3__47maximumIvEEE10Policy1000EPdjS8_dNS5_3std3__410__identityEEEvT0_PT3_T1_NS0_13GridEvenShareISI_EET2_T4_E12temp_storage+64];
	setp.lt.f64 	%p89, %fd172, %fd174;
	selp.f64 	%fd176, %fd174, %fd172, %p89;
	selp.f64 	%fd374, %fd176, %fd172, %p88;
	bra.uni 	$L__BB5_71;
$L__BB5_55:
	mov.u32 	%r75, %tid.x;
	add.s32 	%r104, %r75, %r5;
	mul.wide.u32 	%rd20, %r104, 8;
	add.s64 	%rd5, %rd1, %rd20;
	// begin inline asm
	ld.global.nc.u64 %rd4, [%rd5];
	// end inline asm
	mov.b64 	%fd56, %rd4;
	add.s64 	%rd7, %rd5, 2048;
	// begin inline asm
	ld.global.nc.u64 %rd6, [%rd7];
	// end inline asm
	mov.b64 	%fd57, %rd6;
	add.s64 	%rd9, %rd5, 4096;
	// begin inline asm
	ld.global.nc.u64 %rd8, [%rd9];
	// end inline asm
	mov.b64 	%fd58, %rd8;
	add.s64 	%rd11, %rd5, 6144;
	// begin inline asm
	ld.global.nc.u64 %rd10, [%rd11];
	// end inline asm
	mov.b64 	%fd59, %rd10;
	add.s64 	%rd13, %rd5, 8192;
	// begin inline asm
	ld.global.nc.u64 %rd12, [%rd13];
	// end inline asm
	mov.b64 	%fd60, %rd12;
	add.s64 	%rd15, %rd5, 10240;
	// begin inline asm
	ld.global.nc.u64 %rd14, [%rd15];
	// end inline asm
	mov.b64 	%fd61, %rd14;
	add.s64 	%rd17, %rd5, 12288;
	// begin inline asm
	ld.global.nc.u64 %rd16, [%rd17];
	// end inline asm
	mov.b64 	%fd62, %rd16;
	add.s64 	%rd19, %rd5, 14336;
	// begin inline asm
	ld.global.nc.u64 %rd18, [%rd19];
	// end inline asm
	mov.b64 	%fd63, %rd18;
	setp.lt.f64 	%p3, %fd56, %fd57;
	selp.f64 	%fd64, %fd57, %fd56, %p3;
	setp.lt.f64 	%p4, %fd64, %fd58;
	selp.f64 	%fd65, %fd58, %fd64, %p4;
	setp.lt.f64 	%p5, %fd65, %fd59;
	selp.f64 	%fd66, %fd59, %fd65, %p5;
	setp.lt.f64 	%p6, %fd66, %fd60;
	selp.f64 	%fd67, %fd60, %fd66, %p6;
	setp.lt.f64 	%p7, %fd67, %fd61;
	selp.f64 	%fd68, %fd61, %fd67, %p7;
	setp.lt.f64 	%p8, %fd68, %fd62;
	selp.f64 	%fd69, %fd62, %fd68, %p8;
	setp.lt.f64 	%p9, %fd69, %fd63;
	selp.f64 	%fd373, %fd63, %fd69, %p9;
	setp.lt.u32 	%p10, %r55, %r4;
	@%p10 bra 	$L__BB5_67;
	add.s32 	%r76, %r4, %r5;
	add.s32 	%r533, %r76, 256;
	add.s32 	%r532, %r76, %r75;
	mov.b32 	%r534, 0;
$L__BB5_57:
	add.s32 	%r5, %r5, %r4;
	add.s32 	%r106, %r1, -2048;
	setp.gt.u32 	%p11, %r5, %r106;
	@%p11 bra 	$L__BB5_59;
	add.s32 	%r107, %r75, %r5;
	mul.wide.u32 	%rd37, %r107, 8;
	add.s64 	%rd22, %rd1, %rd37;
	// begin inline asm
	ld.global.nc.u64 %rd21, [%rd22];
	// end inline asm
	mov.b64 	%fd70, %rd21;
	add.s64 	%rd24, %rd22, 2048;
	// begin inline asm
	ld.global.nc.u64 %rd23, [%rd24];
	// end inline asm
	mov.b64 	%fd71, %rd23;
	add.s64 	%rd26, %rd22, 4096;
	// begin inline asm
	ld.global.nc.u64 %rd25, [%rd26];
	// end inline asm
	mov.b64 	%fd72, %rd25;
	add.s64 	%rd28, %rd22, 6144;
	// begin inline asm
	ld.global.nc.u64 %rd27, [%rd28];
	// end inline asm
	mov.b64 	%fd73, %rd27;
	add.s64 	%rd30, %rd22, 8192;
	// begin inline asm
	ld.global.nc.u64 %rd29, [%rd30];
	// end inline asm
	mov.b64 	%fd74, %rd29;
	add.s64 	%rd32, %rd22, 10240;
	// begin inline asm
	ld.global.nc.u64 %rd31, [%rd32];
	// end inline asm
	mov.b64 	%fd75, %rd31;
	add.s64 	%rd34, %rd22, 12288;
	// begin inline asm
	ld.global.nc.u64 %rd33, [%rd34];
	// end inline asm
	mov.b64 	%fd76, %rd33;
	add.s64 	%rd36, %rd22, 14336;
	// begin inline asm
	ld.global.nc.u64 %rd35, [%rd36];
	// end inline asm
	mov.b64 	%fd77, %rd35;
	setp.lt.f64 	%p12, %fd373, %fd70;
	selp.f64 	%fd78, %fd70, %fd373, %p12;
	setp.lt.f64 	%p13, %fd78, %fd71;
	selp.f64 	%fd79, %fd71, %fd78, %p13;
	setp.lt.f64 	%p14, %fd79, %fd72;
	selp.f64 	%fd80, %fd72, %fd79, %p14;
	setp.lt.f64 	%p15, %fd80, %fd73;
	selp.f64 	%fd81, %fd73, %fd80, %p15;
	setp.lt.f64 	%p16, %fd81, %fd74;
	selp.f64 	%fd82, %fd74, %fd81, %p16;
	setp.lt.f64 	%p17, %fd82, %fd75;
	selp.f64 	%fd83, %fd75, %fd82, %p17;
	setp.lt.f64 	%p18, %fd83, %fd76;
	selp.f64 	%fd84, %fd76, %fd83, %p18;
	setp.lt.f64 	%p19, %fd84, %fd77;
	selp.f64 	%fd373, %fd77, %fd84, %p19;
	sub.s32 	%r108, %r1, %r5;
	setp.lt.u32 	%p20, %r108, %r4;
	add.s32 	%r534, %r534, 1;
	add.s32 	%r533, %r533, %r4;
	add.s32 	%r532, %r532, %r4;
	@%p20 bra 	$L__BB5_67;
	bra.uni 	$L__BB5_57;
$L__BB5_59:
	setp.le.u32 	%p21, %r1, %r5;
	@%p21 bra 	$L__BB5_67;
	sub.s32 	%r87, %r1, %r5;
	setp.ge.s32 	%p22, %r75, %r87;
	@%p22 bra 	$L__BB5_67;
	not.b32 	%r109, %r75;
	add.s32 	%r110, %r1, %r109;
	sub.s32 	%r111, %r110, %r76;
	mul.lo.s32 	%r112, %r2, %r534;
	shl.b32 	%r113, %r112, 11;
	sub.s32 	%r88, %r111, %r113;
	shr.u32 	%r114, %r110, 8;
	add.s32 	%r89, %r114, 1;
	and.b32  	%r115, %r110, 768;
	setp.eq.s32 	%p23, %r115, 768;
	mov.u32 	%r539, %r75;
	@%p23 bra 	$L__BB5_64;
	and.b32  	%r116, %r89, 3;
	neg.s32 	%r536, %r116;
	mov.u32 	%r539, %r75;
$L__BB5_63:
	.pragma "nounroll";
	mul.wide.u32 	%rd40, %r532, 8;
	add.s64 	%rd39, %rd1, %rd40;
	// begin inline asm
	ld.global.nc.u64 %rd38, [%rd39];
	// end inline asm
	mov.b64 	%fd86, %rd38;
	setp.lt.f64 	%p24, %fd373, %fd86;
	selp.f64 	%fd373, %fd86, %fd373, %p24;
	add.s32 	%r539, %r539, 256;
	add.s32 	%r532, %r532, 256;
	add.s32 	%r536, %r536, 1;
	setp.ne.s32 	%p25, %r536, 0;
	@%p25 bra 	$L__BB5_63;
$L__BB5_64:
	setp.lt.u32 	%p26, %r88, 768;
	@%p26 bra 	$L__BB5_67;
	add.s32 	%r541, %r539, 512;
	add.s32 	%r540, %r539, %r533;
$L__BB5_66:
	add.s32 	%r117, %r540, -256;
	mul.wide.u32 	%rd49, %r117, 8;
	add.s64 	%rd42, %rd1, %rd49;
	// begin inline asm
	ld.global.nc.u64 %rd41, [%rd42];
	// end inline asm
	mov.b64 	%fd87, %rd41;
	setp.lt.f64 	%p27, %fd373, %fd87;
	selp.f64 	%fd88, %fd87, %fd373, %p27;
	mul.wide.u32 	%rd50, %r540, 8;
	add.s64 	%rd44, %rd1, %rd50;
	// begin inline asm
	ld.global.nc.u64 %rd43, [%rd44];
	// end inline asm
	mov.b64 	%fd89, %rd43;
	setp.lt.f64 	%p28, %fd88, %fd89;
	selp.f64 	%fd90, %fd89, %fd88, %p28;
	add.s32 	%r118, %r540, 256;
	mul.wide.u32 	%rd51, %r118, 8;
	add.s64 	%rd46, %rd1, %rd51;
	// begin inline asm
	ld.global.nc.u64 %rd45, [%rd46];
	// end inline asm
	mov.b64 	%fd91, %rd45;
	setp.lt.f64 	%p29, %fd90, %fd91;
	selp.f64 	%fd92, %fd91, %fd90, %p29;
	add.s32 	%r119, %r540, 512;
	mul.wide.u32 	%rd52, %r119, 8;
	add.s64 	%rd48, %rd1, %rd52;
	// begin inline asm
	ld.global.nc.u64 %rd47, [%rd48];
	// end inline asm
	mov.b64 	%fd93, %rd47;
	setp.lt.f64 	%p30, %fd92, %fd93;
	selp.f64 	%fd373, %fd93, %fd92, %p30;
	add.s32 	%r102, %r541, 1024;
	add.s32 	%r120, %r541, 512;
	add.s32 	%r540, %r540, 1024;
	setp.lt.s32 	%p31, %r120, %r87;
	mov.u32 	%r541, %r102;
	@%p31 bra 	$L__BB5_66;
$L__BB5_67:
	// begin inline asm
	mov.u32 %r121, %laneid;
	// end inline asm
	mov.b64 	%rd53, %fd373;
	mov.b64 	{%r123, %r128}, %rd53;
	mov.b32 	%r129, 1;
	mov.b32 	%r170, 31;
	mov.b32 	%r171, -1;
	// begin inline asm
	shfl.sync.down.b32 %r122, %r123, %r129, %r170, %r171;
	// end inline asm
	// begin inline asm
	shfl.sync.down.b32 %r127, %r128, %r129, %r170, %r171;
	// end inline asm
	mov.b64 	%rd54, {%r122, %r127};
	mov.b64 	%fd94, %rd54;
	setp.gt.s32 	%p32, %r121, 30;
	setp.lt.f64 	%p33, %fd373, %fd94;
	selp.f64 	%fd95, %fd94, %fd373, %p33;
	selp.f64 	%fd96, %fd373, %fd95, %p32;
	mov.b64 	%rd55, %fd96;
	mov.b64 	{%r133, %r138}, %rd55;
	mov.b32 	%r139, 2;
	// begin inline asm
	shfl.sync.down.b32 %r132, %r133, %r139, %r170, %r171;
	// end inline asm
	// begin inline asm
	shfl.sync.down.b32 %r137, %r138, %r139, %r170, %r171;
	// end inline asm
	mov.b64 	%rd56, {%r132, %r137};
	mov.b64 	%fd97, %rd56;
	setp.gt.s32 	%p34, %r121, 29;
	setp.lt.f64 	%p35, %fd96, %fd97;
	selp.f64 	%fd98, %fd97, %fd96, %p35;
	selp.f64 	%fd99, %fd96, %fd98, %p34;
	mov.b64 	%rd57, %fd99;
	mov.b64 	{%r143, %r148}, %rd57;
	mov.b32 	%r149, 4;
	// begin inline asm
	shfl.sync.down.b32 %r142, %r143, %r149, %r170, %r171;
	// end inline asm
	// begin inline asm
	shfl.sync.down.b32 %r147, %r148, %r149, %r170, %r171;
	// end inline asm
	mov.b64 	%rd58, {%r142, %r147};
	mov.b64 	%fd100, %rd58;
	setp.gt.s32 	%p36, %r121, 27;
	setp.lt.f64 	%p37, %fd99, %fd100;
	selp.f64 	%fd101, %fd100, %fd99, %p37;
	selp.f64 	%fd102, %fd99, %fd101, %p36;
	mov.b64 	%rd59, %fd102;
	mov.b64 	{%r153, %r158}, %rd59;
	mov.b32 	%r159, 8;
	// begin inline asm
	shfl.sync.down.b32 %r152, %r153, %r159, %r170, %r171;
	// end inline asm
	// begin inline asm
	shfl.sync.down.b32 %r157, %r158, %r159, %r170, %r171;
	// end inline asm
	mov.b64 	%rd60, {%r152, %r157};
	mov.b64 	%fd103, %rd60;
	setp.gt.s32 	%p38, %r121, 23;
	setp.lt.f64 	%p39, %fd102, %fd103;
	selp.f64 	%fd104, %fd103, %fd102, %p39;
	selp.f64 	%fd105, %fd102, %fd104, %p38;
	mov.b64 	%rd61, %fd105;
	mov.b64 	{%r163, %r168}, %rd61;
	mov.b32 	%r169, 16;
	// begin inline asm
	shfl.sync.down.b32 %r162, %r163, %r169, %r170, %r171;
	// end inline asm
	// begin inline asm
	shfl.sync.down.b32 %r167, %r168, %r169, %r170, %r171;
	// end inline asm
	mov.b64 	%rd62, {%r162, %r167};
	mov.b64 	%fd106, %rd62;
	setp.gt.s32 	%p40, %r121, 15;
	setp.lt.f64 	%p41, %fd105, %fd106;
	selp.f64 	%fd52, %fd106, %fd105, %p41;
	selp.f64 	%fd374, %fd105, %fd52, %p40;
	setp.ne.s32 	%p42, %r121, 0;
	@%p42 bra 	$L__BB5_69;
	shr.u32 	%r172, %r75, 2;
	and.b32  	%r173, %r172, 248;
	mov.u32 	%r174, _ZZN3cub18CUB_300001_SM_10006detail6reduce18DeviceReduceKernelINS2_10policy_hubIdjN4cuda3__47maximumIvEEE10Policy1000EPdjS8_dNS5_3std3__410__identityEEEvT0_PT3_T1_NS0_13GridEvenShareISI_EET2_T4_E12temp_storage;
	add.s32 	%r175, %r174, %r173;
	st.shared.f64 	[%r175+8], %fd52;
$L__BB5_69:
	bar.sync 	0;
	setp.ne.s32 	%p43, %r75, 0;
	@%p43 bra 	$L__BB5_71;
	ld.shared.f64 	%fd107, [_ZZN3cub18CUB_300001_SM_10006detail6reduce18DeviceReduceKernelINS2_10policy_hubIdjN4cuda3__47maximumIvEEE10Policy1000EPdjS8_dNS5_3std3__410__identityEEEvT0_PT3_T1_NS0_13GridEvenShareISI_EET2_T4_E12temp_storage+16];
	setp.lt.f64 	%p44, %fd374, %fd107;
	selp.f64 	%fd108, %fd107, %fd374, %p44;
	ld.shared.f64 	%fd109, [_ZZN3cub18CUB_300001_SM_10006detail6reduce18DeviceReduceKernelINS2_10policy_hubIdjN4cuda3__47maximumIvEEE10Policy1000EPdjS8_dNS5_3std3__410__identityEEEvT0_PT3_T1_NS0_13GridEvenShareISI_EET2_T4_E12temp_storage+24];
	setp.lt.f64 	%p45, %fd108, %fd109;
	selp.f64 	%fd110, %fd109, %fd108, %p45;
	ld.shared.f64 	%fd111, [_ZZN3cub18CUB_300001_SM_10006detail6reduce18DeviceReduceKernelINS2_10policy_hubIdjN4cuda3__47maximumIvEEE10Policy1000EPdjS8_dNS5_3std3__410__identityEEEvT0_PT3_T1_NS0_13GridEvenShareISI_EET2_T4_E12temp_storage+32];
	setp.lt.f64 	%p46, %fd110, %fd111;
	selp.f64 	%fd112, %fd111, %fd110, %p46;
	ld.shared.f64 	%fd113, [_ZZN3cub18CUB_300001_SM_10006detail6reduce18DeviceReduceKernelINS2_10policy_hubIdjN4cuda3__47maximumIvEEE10Policy1000EPdjS8_dNS5_3std3__410__identityEEEvT0_PT3_T1_NS0_13GridEvenShareISI_EET2_T4_E12temp_storage+40];
	setp.lt.f64 	%p47, %fd112, %fd113;
	selp.f64 	%fd114, %fd113, %fd112, %p47;
	ld.shared.f64 	%fd115, [_ZZN3cub18CUB_300001_SM_10006detail6reduce18DeviceReduceKernelINS2_10policy_hubIdjN4cuda3__47maximumIvEEE10Policy1000EPdjS8_dNS5_3std3__410__identityEEEvT0_PT3_T1_NS0_13GridEvenShareISI_EET2_T4_E12temp_storage+48];
	setp.lt.f64 	%p48, %fd114, %fd115;
	selp.f64 	%fd116, %fd115, %fd114, %p48;
	ld.shared.f64 	%fd117, [_ZZN3cub18CUB_300001_SM_10006detail6reduce18DeviceReduceKernelINS2_10policy_hubIdjN4cuda3__47maximumIvEEE10Policy1000EPdjS8_dNS5_3std3__410__identityEEEvT0_PT3_T1_NS0_13GridEvenShareISI_EET2_T4_E12temp_storage+56];
	setp.lt.f64 	%p49, %fd116, %fd117;
	selp.f64 	%fd118, %fd117, %fd116, %p49;
	ld.shared.f64 	%fd119, [_ZZN3cub18CUB_300001_SM_10006detail6reduce18DeviceReduceKernelINS2_10policy_hubIdjN4cuda3__47maximumIvEEE10Policy1000EPdjS8_dNS5_3std3__410__identityEEEvT0_PT3_T1_NS0_13GridEvenShareISI_EET2_T4_E12temp_storage+64];
	setp.lt.f64 	%p50, %fd118, %fd119;
	selp.f64 	%fd374, %fd119, %fd118, %p50;
$L__BB5_71:
	mov.u32 	%r507, %tid.x;
	setp.ne.s32 	%p216, %r507, 0;
	@%p216 bra 	$L__BB5_73;
	ld.param.u64 	%rd196, [_ZN3cub18CUB_300001_SM_10006detail6reduce18DeviceReduceKernelINS2_10policy_hubIdjN4cuda3__47maximumIvEEE10Policy1000EPdjS8_dNS5_3std3__410__identityEEEvT0_PT3_T1_NS0_13GridEvenShareISI_EET2_T4__param_1];
	cvta.to.global.u64 	%rd193, %rd196;
	mul.wide.u32 	%rd194, %r3, 8;
	add.s64 	%rd195, %rd193, %rd194;
	st.global.f64 	[%rd195], %fd374;
$L__BB5_73:
	ret;

}
	// .globl	_ZN3cub18CUB_300001_SM_10006detail6reduce28DeviceReduceSingleTileKernelINS2_10policy_hubIdjN4cuda3__47maximumIvEEE10Policy1000EPdSB_iS8_ddNS5_3std3__410__identityEEEvT0_T1_T2_T3_T4_T6_
.visible .entry _ZN3cub18CUB_300001_SM_10006detail6reduce28DeviceReduceSingleTileKernelINS2_10policy_hubIdjN4cuda3__47maximumIvEEE10Policy1000EPdSB_iS8_ddNS5_3std3__410__identityEEEvT0_T1_T2_T3_T4_T6_(
	.param .u64 .ptr .align 1 _ZN3cub18CUB_300001_SM_10006detail6reduce28DeviceReduceSingleTileKernelINS2_10policy_hubIdjN4cuda3__47maximumIvEEE10Policy1000EPdSB_iS8_ddNS5_3std3__410__identityEEEvT0_T1_T2_T3_T4_T6__param_0,
	.param .u64 .ptr .align 1 _ZN3cub18CUB_300001_SM_10006detail6reduce28DeviceReduceSingleTileKernelINS2_10policy_hubIdjN4cuda3__47maximumIvEEE10Policy1000EPdSB_iS8_ddNS5_3std3__410__identityEEEvT0_T1_T2_T3_T4_T6__param_1,
	.param .u32 _ZN3cub18CUB_300001_SM_10006detail6reduce28DeviceReduceSingleTileKernelINS2_10policy_hubIdjN4cuda3__47maximumIvEEE10Policy1000EPdSB_iS8_ddNS5_3std3__410__identityEEEvT0_T1_T2_T3_T4_T6__param_2,
	.param .align 1 .b8 _ZN3cub18CUB_300001_SM_10006detail6reduce28DeviceReduceSingleTileKernelINS2_10policy_hubIdjN4cuda3__47maximumIvEEE10Policy1000EPdSB_iS8_ddNS5_3std3__410__identityEEEvT0_T1_T2_T3_T4_T6__param_3[1],
	.param .f64 _ZN3cub18CUB_300001_SM_10006detail6reduce28DeviceReduceSingleTileKernelINS2_10policy_hubIdjN4cuda3__47maximumIvEEE10Policy1000EPdSB_iS8_ddNS5_3std3__410__identityEEEvT0_T1_T2_T3_T4_T6__param_4,
	.param .align 1 .b8 _ZN3cub18CUB_300001_SM_10006detail6reduce28DeviceReduceSingleTileKernelINS2_10policy_hubIdjN4cuda3__47maximumIvEEE10Policy1000EPdSB_iS8_ddNS5_3std3__410__identityEEEvT0_T1_T2_T3_T4_T6__param_5[1]
)
.maxntid 256
.minnctapersm 1
{
	.reg .pred 	%p<220>;
	.reg .b32 	%r<472>;
	.reg .b64 	%rd<206>;
	.reg .b64 	%fd<381>;
	// demoted variable
	.shared .align 8 .b8 _ZZN3cub18CUB_300001_SM_10006detail6reduce28DeviceReduceSingleTileKernelINS2_10policy_hubIdjN4cuda3__47maximumIvEEE10Policy1000EPdSB_iS8_ddNS5_3std3__410__identityEEEvT0_T1_T2_T3_T4_T6_E12temp_storage[80];
	ld.param.u64 	%rd15, [_ZN3cub18CUB_300001_SM_10006detail6reduce28DeviceReduceSingleTileKernelINS2_10policy_hubIdjN4cuda3__47maximumIvEEE10Policy1000EPdSB_iS8_ddNS5_3std3__410__identityEEEvT0_T1_T2_T3_T4_T6__param_0];
	ld.param.u64 	%rd16, [_ZN3cub18CUB_300001_SM_10006detail6reduce28DeviceReduceSingleTileKernelINS2_10policy_hubIdjN4cuda3__47maximumIvEEE10Policy1000EPdSB_iS8_ddNS5_3std3__410__identityEEEvT0_T1_T2_T3_T4_T6__param_1];
	ld.param.u32 	%r68, [_ZN3cub18CUB_300001_SM_10006detail6reduce28DeviceReduceSingleTileKernelINS2_10policy_hubIdjN4cuda3__47maximumIvEEE10Policy1000EPdSB_iS8_ddNS5_3std3__410__identityEEEvT0_T1_T2_T3_T4_T6__param_2];
	ld.param.f64 	%fd58, [_ZN3cub18CUB_300001_SM_10006detail6reduce28DeviceReduceSingleTileKernelINS2_10policy_hubIdjN4cuda3__47maximumIvEEE10Policy1000EPdSB_iS8_ddNS5_3std3__410__identityEEEvT0_T1_T2_T3_T4_T6__param_4];
	cvta.to.global.u64 	%rd1, %rd16;
	setp.ne.s32 	%p1, %r68, 0;
	@%p1 bra 	$L__BB6_3;
	mov.u32 	%r445, %tid.x;
	setp.ne.s32 	%p219, %r445, 0;
	@%p219 bra 	$L__BB6_74;
	st.global.f64 	[%rd1], %fd58;
	bra.uni 	$L__BB6_74;
$L__BB6_3:
	and.b64  	%rd17, %rd15, 31;
	setp.ne.s64 	%p2, %rd17, 0;
	@%p2 bra 	$L__BB6_38;
	setp.gt.s32 	%p110, %r68, 2047;
	@%p110 bra 	$L__BB6_22;
	mov.u32 	%r1, %tid.x;
	setp.ge.s32 	%p159, %r1, %r68;
	mov.f64 	%fd359, 0d0000000000000000;
	mov.u32 	%r449, %r1;
	@%p159 bra 	$L__BB6_7;
	mul.wide.u32 	%rd169, %r1, 8;
	add.s64 	%rd168, %rd15, %rd169;
	// begin inline asm
	ld.global.nc.u64 %rd167, [%rd168];
	// end inline asm
	mov.b64 	%fd359, %rd167;
	add.s32 	%r449, %r1, 256;
$L__BB6_7:
	setp.ge.s32 	%p160, %r449, %r68;
	@%p160 bra 	$L__BB6_13;
	not.b32 	%r321, %r449;
	add.s32 	%r4, %r68, %r321;
	and.b32  	%r322, %r4, 768;
	setp.eq.s32 	%p161, %r322, 768;
	@%p161 bra 	$L__BB6_11;
	mul.wide.u32 	%rd170, %r449, 8;
	add.s64 	%rd202, %rd15, %rd170;
	shr.u32 	%r323, %r4, 8;
	add.s32 	%r324, %r323, 1;
	and.b32  	%r325, %r324, 3;
	neg.s32 	%r447, %r325;
$L__BB6_10:
	.pragma "nounroll";
	// begin inline asm
	ld.global.nc.u64 %rd171, [%rd202];
	// end inline asm
	mov.b64 	%fd272, %rd171;
	setp.lt.f64 	%p162, %fd359, %fd272;
	selp.f64 	%fd359, %fd272, %fd359, %p162;
	add.s32 	%r449, %r449, 256;
	add.s64 	%rd202, %rd202, 2048;
	add.s32 	%r447, %r447, 1;
	setp.ne.s32 	%p163, %r447, 0;
	@%p163 bra 	$L__BB6_10;
$L__BB6_11:
	setp.lt.u32 	%p164, %r4, 768;
	@%p164 bra 	$L__BB6_13;
$L__BB6_12:
	mul.wide.s32 	%rd181, %r449, 8;
	add.s64 	%rd174, %rd15, %rd181;
	// begin inline asm
	ld.global.nc.u64 %rd173, [%rd174];
	// end inline asm
	mov.b64 	%fd273, %rd173;
	setp.lt.f64 	%p165, %fd359, %fd273;
	selp.f64 	%fd274, %fd273, %fd359, %p165;
	add.s64 	%rd176, %rd174, 2048;
	// begin inline asm
	ld.global.nc.u64 %rd175, [%rd176];
	// end inline asm
	mov.b64 	%fd275, %rd175;
	setp.lt.f64 	%p166, %fd274, %fd275;
	selp.f64 	%fd276, %fd275, %fd274, %p166;
	add.s64 	%rd178, %rd174, 4096;
	// begin inline asm
	ld.global.nc.u64 %rd177, [%rd178];
	// end inline asm
	mov.b64 	%fd277, %rd177;
	setp.lt.f64 	%p167, %fd276, %fd277;
	selp.f64 	%fd278, %fd277, %fd276, %p167;
	add.s64 	%rd180, %rd174, 6144;
	// begin inline asm
	ld.global.nc.u64 %rd179, [%rd180];
	// end inline asm
	mov.b64 	%fd279, %rd179;
	setp.lt.f64 	%p168, %fd278, %fd279;
	selp.f64 	%fd359, %fd279, %fd278, %p168;
	add.s32 	%r449, %r449, 1024;
	setp.lt.s32 	%p169, %r449, %r68;
	@%p169 bra 	$L__BB6_12;
$L__BB6_13:
	setp.lt.s32 	%p170, %r68, 256;
	@%p170 bra 	$L__BB6_18;
	// begin inline asm
	mov.u32 %r389, %laneid;
	// end inline asm
	mov.b64 	%rd192, %fd359;
	mov.b64 	{%r391, %r396}, %rd192;
	mov.b32 	%r397, 1;
	mov.b32 	%r438, 31;
	mov.b32 	%r439, -1;
	// begin inline asm
	shfl.sync.down.b32 %r390, %r391, %r397, %r438, %r439;
	// end inline asm
	// begin inline asm
	shfl.sync.down.b32 %r395, %r396, %r397, %r438, %r439;
	// end inline asm
	mov.b64 	%rd193, {%r390, %r395};
	mov.b64 	%fd327, %rd193;
	setp.gt.s32 	%p198, %r389, 30;
	setp.lt.f64 	%p199, %fd359, %fd327;
	selp.f64 	%fd328, %fd327, %fd359, %p199;
	selp.f64 	%fd329, %fd359, %fd328, %p198;
	mov.b64 	%rd194, %fd329;
	mov.b64 	{%r401, %r406}, %rd194;
	mov.b32 	%r407, 2;
	// begin inline asm
	shfl.sync.down.b32 %r400, %r401, %r407, %r438, %r439;
	// end inline asm
	// begin inline asm
	shfl.sync.down.b32 %r405, %r406, %r407, %r438, %r439;
	// end inline asm
	mov.b64 	%rd195, {%r400, %r405};
	mov.b64 	%fd330, %rd195;
	setp.gt.s32 	%p200, %r389, 29;
	setp.lt.f64 	%p201, %fd329, %fd330;
	selp.f64 	%fd331, %fd330, %fd329, %p201;
	selp.f64 	%fd332, %fd329, %fd331, %p200;
	mov.b64 	%rd196, %fd332;
	mov.b64 	{%r411, %r416}, %rd196;
	mov.b32 	%r417, 4;
	// begin inline asm
	shfl.sync.down.b32 %r410, %r411, %r417, %r438, %r439;
	// end inline asm
	// begin inline asm
	shfl.sync.down.b32 %r415, %r416, %r417, %r438, %r439;
	// end inline asm
	mov.b64 	%rd197, {%r410, %r415};
	mov.b64 	%fd333, %rd197;
	setp.gt.s32 	%p202, %r389, 27;
	setp.lt.f64 	%p203, %fd332, %fd333;
	selp.f64 	%fd334, %fd333, %fd332, %p203;
	selp.f64 	%fd335, %fd332, %fd334, %p202;
	mov.b64 	%rd198, %fd335;
	mov.b64 	{%r421, %r426}, %rd198;
	mov.b32 	%r427, 8;
	// begin inline asm
	shfl.sync.down.b32 %r420, %r421, %r427, %r438, %r439;
	// end inline asm
	// begin inline asm
	shfl.sync.down.b32 %r425, %r426, %r427, %r438, %r439;
	// end inline asm
	mov.b64 	%rd199, {%r420, %r425};
	mov.b64 	%fd336, %rd199;
	setp.gt.s32 	%p204, %r389, 23;
	setp.lt.f64 	%p205, %fd335, %fd336;
	selp.f64 	%fd337, %fd336, %fd335, %p205;
	selp.f64 	%fd338, %fd335, %fd337, %p204;
	mov.b64 	%rd200, %fd338;
	mov.b64 	{%r431, %r436}, %rd200;
	mov.b32 	%r437, 16;
	// begin inline asm
	shfl.sync.down.b32 %r430, %r431, %r437, %r438, %r439;
	// end inline asm
	// begin inline asm
	shfl.sync.down.b32 %r435, %r436, %r437, %r438, %r439;
	// end inline asm
	mov.b64 	%rd201, {%r430, %r435};
	mov.b64 	%fd339, %rd201;
	setp.gt.s32 	%p206, %r389, 15;
	setp.lt.f64 	%p207, %fd338, %fd339;
	selp.f64 	%fd10, %fd339, %fd338, %p207;
	selp.f64 	%fd380, %fd338, %fd10, %p206;
	setp.ne.s32 	%p208, %r389, 0;
	@%p208 bra 	$L__BB6_16;
	shr.u32 	%r440, %r1, 2;
	and.b32  	%r441, %r440, 248;
	mov.u32 	%r442, _ZZN3cub18CUB_300001_SM_10006detail6reduce28DeviceReduceSingleTileKernelINS2_10policy_hubIdjN4cuda3__47maximumIvEEE10Policy1000EPdSB_iS8_ddNS5_3std3__410__identityEEEvT0_T1_T2_T3_T4_T6_E12temp_storage;
	add.s32 	%r443, %r442, %r441;
	st.shared.f64 	[%r443+8], %fd10;
$L__BB6_16:
	bar.sync 	0;
	setp.ne.s32 	%p209, %r1, 0;
	@%p209 bra 	$L__BB6_72;
	ld.shared.f64 	%fd340, [_ZZN3cub18CUB_300001_SM_10006detail6reduce28DeviceReduceSingleTileKernelINS2_10policy_hubIdjN4cuda3__47maximumIvEEE10Policy1000EPdSB_iS8_ddNS5_3std3__410__identityEEEvT0_T1_T2_T3_T4_T6_E12temp_storage+16];
	setp.lt.f64 	%p210, %fd380, %fd340;
	selp.f64 	%fd341, %fd340, %fd380, %p210;
	ld.shared.f64 	%fd342, [_ZZN3cub18CUB_300001_SM_10006detail6reduce28DeviceReduceSingleTileKernelINS2_10policy_hubIdjN4cuda3__47maximumIvEEE10Policy1000EPdSB_iS8_ddNS5_3std3__410__identityEEEvT0_T1_T2_T3_T4_T6_E12temp_storage+24];
	setp.lt.f64 	%p211, %fd341, %fd342;
	selp.f64 	%fd343, %fd342, %fd341, %p211;
	ld.shared.f64 	%fd344, [_ZZN3cub18CUB_300001_SM_10006detail6reduce28DeviceReduceSingleTileKernelINS2_10policy_hubIdjN4cuda3__47maximumIvEEE10Policy1000EPdSB_iS8_ddNS5_3std3__410__identityEEEvT0_T1_T2_T3_T4_T6_E12temp_storage+32];
	setp.lt.f64 	%p212, %fd343, %fd344;
	selp.f64 	%fd345, %fd344, %fd343, %p212;
	ld.shared.f64 	%fd346, [_ZZN3cub18CUB_300001_SM_10006detail6reduce28DeviceReduceSingleTileKernelINS2_10policy_hubIdjN4cuda3__47maximumIvEEE10Policy1000EPdSB_iS8_ddNS5_3std3__410__identityEEEvT0_T1_T2_T3_T4_T6_E12temp_storage+40];
	setp.lt.f64 	%p213, %fd345, %fd346;
	selp.f64 	%fd347, %fd346, %fd345, %p213;
	ld.shared.f64 	%fd348, [_ZZN3cub18CUB_300001_SM_10006detail6reduce28DeviceReduceSingleTileKernelINS2_10policy_hubIdjN4cuda3__47maximumIvEEE10Policy1000EPdSB_iS8_ddNS5_3std3__410__identityEEEvT0_T1_T2_T3_T4_T6_E12temp_storage+48];
	setp.lt.f64 	%p214, %fd347, %fd348;
	selp.f64 	%fd349, %fd348, %fd347, %p214;
	ld.shared.f64 	%fd350, [_ZZN3cub18CUB_300001_SM_10006detail6reduce28DeviceReduceSingleTileKernelINS2_10policy_hubIdjN4cuda3__47maximumIvEEE10Policy1000EPdSB_iS8_ddNS5_3std3__410__identityEEEvT0_T1_T2_T3_T4_T6_E12temp_storage+56];
	setp.lt.f64 	%p215, %fd349, %fd350;
	selp.f64 	%fd351, %fd350, %fd349, %p215;
	ld.shared.f64 	%fd352, [_ZZN3cub18CUB_300001_SM_10006detail6reduce28DeviceReduceSingleTileKernelINS2_10policy_hubIdjN4cuda3__47maximumIvEEE10Policy1000EPdSB_iS8_ddNS5_3std3__410__identityEEEvT0_T1_T2_T3_T4_T6_E12temp_storage+64];
	setp.lt.f64 	%p216, %fd351, %fd352;
	selp.f64 	%fd380, %fd352, %fd351, %p216;
	bra.uni 	$L__BB6_72;
$L__BB6_18:
	// begin inline asm
	mov.u32 %r326, %laneid;
	// end inline asm
	and.b32  	%r377, %r1, 992;
	add.s32 	%r378, %r377, 32;
	setp.gt.s32 	%p171, %r378, %r68;
	not.b32 	%r379, %r377;
	add.s32 	%r380, %r68, %r379;
	selp.b32 	%r375, %r380, 31, %p171;
	mov.b64 	%rd182, %fd359;
	mov.b64 	{%r328, %r333}, %rd182;
	mov.b32 	%r334, 1;
	mov.b32 	%r376, -1;
	// begin inline asm
	shfl.sync.down.b32 %r327, %r328, %r334, %r375, %r376;
	// end inline asm
	// begin inline asm
	shfl.sync.down.b32 %r332, %r333, %r334, %r375, %r376;
	// end inline asm
	mov.b64 	%rd183, {%r327, %r332};
	mov.b64 	%fd280, %rd183;
	setp.lt.s32 	%p172, %r326, %r375;
	setp.lt.f64 	%p173, %fd359, %fd280;
	selp.f64 	%fd281, %fd280, %fd359, %p173;
	selp.f64 	%fd282, %fd281, %fd359, %p172;
	mov.b64 	%rd184, %fd282;
	mov.b64 	{%r338, %r343}, %rd184;
	mov.b32 	%r344, 2;
	// begin inline asm
	shfl.sync.down.b32 %r337, %r338, %r344, %r375, %r376;
	// end inline asm
	// begin inline asm
	shfl.sync.down.b32 %r342, %r343, %r344, %r375, %r376;
	// end inline asm
	mov.b64 	%rd185, {%r337, %r342};
	mov.b64 	%fd283, %rd185;
	add.s32 	%r381, %r326, 2;
	setp.gt.s32 	%p174, %r381, %r375;
	setp.lt.f64 	%p175, %fd282, %fd283;
	selp.f64 	%fd284, %fd283, %fd282, %p175;
	selp.f64 	%fd285, %fd282, %fd284, %p174;
	mov.b64 	%rd186, %fd285;
	mov.b64 	{%r348, %r353}, %rd186;
	mov.b32 	%r354, 4;
	// begin inline asm
	shfl.sync.down.b32 %r347, %r348, %r354, %r375, %r376;
	// end inline asm
	// begin inline asm
	shfl.sync.down.b32 %r352, %r353, %r354, %r375, %r376;
	// end inline asm
	mov.b64 	%rd187, {%r347, %r352};
	mov.b64 	%fd286, %rd187;
	add.s32 	%r382, %r326, 4;
	setp.gt.s32 	%p176, %r382, %r375;
	setp.lt.f64 	%p177, %fd285, %fd286;
	selp.f64 	%fd287, %fd286, %fd285, %p177;
	selp.f64 	%fd288, %fd285, %fd287, %p176;
	mov.b64 	%rd188, %fd288;
	mov.b64 	{%r358, %r363}, %rd188;
	mov.b32 	%r364, 8;
	// begin inline asm
	shfl.sync.down.b32 %r357, %r358, %r364, %r375, %r376;
	// end inline asm
	// begin inline asm
	shfl.sync.down.b32 %r362, %r363, %r364, %r375, %r376;
	// end inline asm
	mov.b64 	%rd189, {%r357, %r362};
	mov.b64 	%fd289, %rd189;
	add.s32 	%r383, %r326, 8;
	setp.gt.s32 	%p178, %r383, %r375;
	setp.lt.f64 	%p179, %fd288, %fd289;
	selp.f64 	%fd290, %fd289, %fd288, %p179;
	selp.f64 	%fd291, %fd288, %fd290, %p178;
	mov.b64 	%rd190, %fd291;
	mov.b64 	{%r368, %r373}, %rd190;
	mov.b32 	%r374, 16;
	// begin inline asm
	shfl.sync.down.b32 %r367, %r368, %r374, %r375, %r376;
	// end inline asm
	// begin inline asm
	shfl.sync.down.b32 %r372, %r373, %r374, %r375, %r376;
	// end inline asm
	mov.b64 	%rd191, {%r367, %r372};
	mov.b64 	%fd292, %rd191;
	add.s32 	%r384, %r326, 16;
	setp.gt.s32 	%p180, %r384, %r375;
	setp.lt.f64 	%p181, %fd291, %fd292;
	selp.f64 	%fd293, %fd292, %fd291, %p181;
	selp.f64 	%fd380, %fd291, %fd293, %p180;
	setp.ne.s32 	%p182, %r326, 0;
	@%p182 bra 	$L__BB6_20;
	shr.u32 	%r385, %r1, 2;
	and.b32  	%r386, %r385, 248;
	mov.u32 	%r387, _ZZN3cub18CUB_300001_SM_10006detail6reduce28DeviceReduceSingleTileKernelINS2_10policy_hubIdjN4cuda3__47maximumIvEEE10Policy1000EPdSB_iS8_ddNS5_3std3__410__identityEEEvT0_T1_T2_T3_T4_T6_E12temp_storage;
	add.s32 	%r388, %r387, %r386;
	st.shared.f64 	[%r388+8], %fd380;
$L__BB6_20:
	bar.sync 	0;
	setp.ne.s32 	%p183, %r1, 0;
	@%p183 bra 	$L__BB6_72;
	setp.gt.s32 	%p184, %r68, 32;
	ld.shared.f64 	%fd294, [_ZZN3cub18CUB_300001_SM_10006detail6reduce28DeviceReduceSingleTileKernelINS2_10policy_hubIdjN4cuda3__47maximumIvEEE10Policy1000EPdSB_iS8_ddNS5_3std3__410__identityEEEvT0_T1_T2_T3_T4_T6_E12temp_storage+16];
	setp.lt.f64 	%p185, %fd380, %fd294;
	selp.f64 	%fd296, %fd294, %fd380, %p185;
	selp.f64 	%fd297, %fd296, %fd380, %p184;
	setp.gt.s32 	%p186, %r68, 64;
	ld.shared.f64 	%fd299, [_ZZN3cub18CUB_300001_SM_10006detail6reduce28DeviceReduceSingleTileKernelINS2_10policy_hubIdjN4cuda3__47maximumIvEEE10Policy1000EPdSB_iS8_ddNS5_3std3__410__identityEEEvT0_T1_T2_T3_T4_T6_E12temp_storage+24];
	setp.lt.f64 	%p187, %fd297, %fd299;
	selp.f64 	%fd301, %fd299, %fd297, %p187;
	selp.f64 	%fd302, %fd301, %fd297, %p186;
	setp.gt.s32 	%p188, %r68, 96;
	ld.shared.f64 	%fd304, [_ZZN3cub18CUB_300001_SM_10006detail6reduce28DeviceReduceSingleTileKernelINS2_10policy_hubIdjN4cuda3__47maximumIvEEE10Policy1000EPdSB_iS8_ddNS5_3std3__410__identityEEEvT0_T1_T2_T3_T4_T6_E12temp_storage+32];
	setp.lt.f64 	%p189, %fd302, %fd304;
	selp.f64 	%fd306, %fd304, %fd302, %p189;
	selp.f64 	%fd307, %fd306, %fd302, %p188;
	setp.gt.s32 	%p190, %r68, 128;
	ld.shared.f64 	%fd309, [_ZZN3cub18CUB_300001_SM_10006detail6reduce28DeviceReduceSingleTileKernelINS2_10policy_hubIdjN4cuda3__47maximumIvEEE10Policy1000EPdSB_iS8_ddNS5_3std3__410__identityEEEvT0_T1_T2_T3_T4_T6_E12temp_storage+40];
	setp.lt.f64 	%p191, %fd307, %fd309;
	selp.f64 	%fd311, %fd309, %fd307, %p191;
	selp.f64 	%fd312, %fd311, %fd307, %p190;
	setp.gt.s32 	%p192, %r68, 160;
	ld.shared.f64 	%fd314, [_ZZN3cub18CUB_300001_SM_10006detail6reduce28DeviceReduceSingleTileKernelINS2_10policy_hubIdjN4cuda3__47maximumIvEEE10Policy1000EPdSB_iS8_ddNS5_3std3__410__identityEEEvT0_T1_T2_T3_T4_T6_E12temp_storage+48];
	setp.lt.f64 	%p193, %fd312, %fd314;
	selp.f64 	%fd316, %fd314, %fd312, %p193;
	selp.f64 	%fd317, %fd316, %fd312, %p192;
	setp.gt.s32 	%p194, %r68, 192;
	ld.shared.f64 	%fd319, [_ZZN3cub18CUB_300001_SM_10006detail6reduce28DeviceReduceSingleTileKernelINS2_10policy_hubIdjN4cuda3__47maximumIvEEE10Policy1000EPdSB_iS8_ddNS5_3std3__410__identityEEEvT0_T1_T2_T3_T4_T6_E12temp_storage+56];
	setp.lt.f64 	%p195, %fd317, %fd319;
	selp.f64 	%fd321, %fd319, %fd317, %p195;
	selp.f64 	%fd322, %fd321, %fd317, %p194;
	setp.gt.s32 	%p196, %r68, 224;
	ld.shared.f64 	%fd324, [_ZZN3cub18CUB_300001_SM_10006detail6reduce28DeviceReduceSingleTileKernelINS2_10policy_hubIdjN4cuda3__47maximumIvEEE10Policy1000EPdSB_iS8_ddNS5_3std3__410__identityEEEvT0_T1_T2_T3_T4_T6_E12temp_storage+64];
	setp.lt.f64 	%p197, %fd322, %fd324;
	selp.f64 	%fd326, %fd324, %fd322, %p197;
	selp.f64 	%fd380, %fd326, %fd322, %p196;
	bra.uni 	$L__BB6_72;
$L__BB6_22:
	mov.u32 	%r13, %tid.x;
	shl.b32 	%r14, %r13, 2;
	mul.wide.u32 	%rd126, %r14, 8;
	add.s64 	%rd116, %rd15, %rd126;
	// begin inline asm
	ld.global.nc.v2.u64 {%rd114, %rd115}, [%rd116];
	// end inline asm
	add.s64 	%rd119, %rd116, 16;
	// begin inline asm
	ld.global.nc.v2.u64 {%rd117, %rd118}, [%rd119];
	// end inline asm
	mov.b64 	%fd206, %rd114;
	mov.b64 	%fd207, %rd115;
	mov.b64 	%fd208, %rd117;
	mov.b64 	%fd209, %rd118;
	add.s64 	%rd122, %rd116, 8192;
	// begin inline asm
	ld.global.nc.v2.u64 {%rd120, %rd121}, [%rd122];
	// end inline asm
	add.s64 	%rd125, %rd116, 8208;
	// begin inline asm
	ld.global.nc.v2.u64 {%rd123, %rd124}, [%rd125];
	// end inline asm
	mov.b64 	%fd210, %rd120;
	mov.b64 	%fd211, %rd121;
	mov.b64 	%fd212, %rd123;
	mov.b64 	%fd213, %rd124;
	setp.lt.f64 	%p111, %fd206, %fd207;
	selp.f64 	%fd214, %fd207, %fd206, %p111;
	setp.lt.f64 	%p112, %fd214, %fd208;
	selp.f64 	%fd215, %fd208, %fd214, %p112;
	setp.lt.f64 	%p113, %fd215, %fd209;
	selp.f64 	%fd216, %fd209, %fd215, %p113;
	setp.lt.f64 	%p114, %fd216, %fd210;
	selp.f64 	%fd217, %fd210, %fd216, %p114;
	setp.lt.f64 	%p115, %fd217, %fd211;
	selp.f64 	%fd218, %fd211, %fd217, %p115;
	setp.lt.f64 	%p116, %fd218, %fd212;
	selp.f64 	%fd219, %fd212, %fd218, %p116;
	setp.lt.f64 	%p117, %fd219, %fd213;
	selp.f64 	%fd366, %fd213, %fd219, %p117;
	setp.lt.u32 	%p118, %r68, 4096;
	mov.b32 	%r452, 2048;
	@%p118 bra 	$L__BB6_26;
	add.s32 	%r15, %r68, -2048;
	mov.b32 	%r452, 2048;
$L__BB6_24:
	add.s32 	%r258, %r452, %r14;
	mul.wide.u32 	%rd139, %r258, 8;
	add.s64 	%rd129, %rd15, %rd139;
	// begin inline asm
	ld.global.nc.v2.u64 {%rd127, %rd128}, [%rd129];
	// end inline asm
	add.s64 	%rd132, %rd129, 16;
	// begin inline asm
	ld.global.nc.v2.u64 {%rd130, %rd131}, [%rd132];
	// end inline asm
	mov.b64 	%fd220, %rd127;
	mov.b64 	%fd221, %rd128;
	mov.b64 	%fd222, %rd130;
	mov.b64 	%fd223, %rd131;
	add.s64 	%rd135, %rd129, 8192;
	// begin inline asm
	ld.global.nc.v2.u64 {%rd133, %rd134}, [%rd135];
	// end inline asm
	add.s64 	%rd138, %rd129, 8208;
	// begin inline asm
	ld.global.nc.v2.u64 {%rd136, %rd137}, [%rd138];
	// end inline asm
	mov.b64 	%fd224, %rd133;
	mov.b64 	%fd225, %rd134;
	mov.b64 	%fd226, %rd136;
	mov.b64 	%fd227, %rd137;
	setp.lt.f64 	%p119, %fd366, %fd220;
	selp.f64 	%fd228, %fd220, %fd366, %p119;
	setp.lt.f64 	%p120, %fd228, %fd221;
	selp.f64 	%fd229, %fd221, %fd228, %p120;
	setp.lt.f64 	%p121, %fd229, %fd222;
	selp.f64 	%fd230, %fd222, %fd229, %p121;
	setp.lt.f64 	%p122, %fd230, %fd223;
	selp.f64 	%fd231, %fd223, %fd230, %p122;
	setp.lt.f64 	%p123, %fd231, %fd224;
	selp.f64 	%fd232, %fd224, %fd231, %p123;
	setp.lt.f64 	%p124, %fd232, %fd225;
	selp.f64 	%fd233, %fd225, %fd232, %p124;
	setp.lt.f64 	%p125, %fd233, %fd226;
	selp.f64 	%fd234, %fd226, %fd233, %p125;
	setp.lt.f64 	%p126, %fd234, %fd227;
	selp.f64 	%fd366, %fd227, %fd234, %p126;
	sub.s32 	%r259, %r68, %r452;
	setp.lt.s32 	%p127, %r259, 2048;
	@%p127 bra 	$L__BB6_34;
	add.s32 	%r452, %r452, 2048;
	setp.le.s32 	%p128, %r452, %r15;
	@%p128 bra 	$L__BB6_24;
$L__BB6_26:
	setp.le.s32 	%p129, %r68, %r452;
	@%p129 bra 	$L__BB6_34;
	sub.s32 	%r19, %r68, %r452;
	setp.ge.s32 	%p130, %r13, %r19;
	@%p130 bra 	$L__BB6_34;
	not.b32 	%r260, %r13;
	add.s32 	%r261, %r68, %r260;
	sub.s32 	%r20, %r261, %r452;
	and.b32  	%r262, %r20, 768;
	setp.eq.s32 	%p131, %r262, 768;
	mov.u32 	%r456, %r13;
	@%p131 bra 	$L__BB6_31;
	add.s32 	%r454, %r13, %r452;
	shr.u32 	%r263, %r20, 8;
	add.s32 	%r264, %r263, 1;
	and.b32  	%r265, %r264, 3;
	neg.s32 	%r453, %r265;
	mov.u32 	%r456, %r13;
$L__BB6_30:
	.pragma "nounroll";
	mul.wide.u32 	%rd142, %r454, 8;
	add.s64 	%rd141, %rd15, %rd142;
	// begin inline asm
	ld.global.nc.u64 %rd140, [%rd141];
	// end inline asm
	mov.b64 	%fd236, %rd140;
	setp.lt.f64 	%p132, %fd366, %fd236;
	selp.f64 	%fd366, %fd236, %fd366, %p132;
	add.s32 	%r456, %r456, 256;
	add.s32 	%r454, %r454, 256;
	add.s32 	%r453, %r453, 1;
	setp.ne.s32 	%p133, %r453, 0;
	@%p133 bra 	$L__BB6_30;
$L__BB6_31:
	setp.lt.u32 	%p134, %r20, 768;
	@%p134 bra 	$L__BB6_34;
	cvt.u64.u32 	%rd143, %r456;
	cvt.u64.u32 	%rd144, %r452;
	add.s64 	%rd145, %rd143, %rd144;
	shl.b64 	%rd146, %rd145, 3;
	add.s64 	%rd147, %rd146, %rd15;
	add.s64 	%rd203, %rd147, 4096;
	add.s32 	%r457, %r456, %r452;
$L__BB6_33:
	mul.wide.u32 	%rd156, %r457, 8;
	add.s64 	%rd149, %rd15, %rd156;
	// begin inline asm
	ld.global.nc.u64 %rd148, [%rd149];
	// end inline asm
	mov.b64 	%fd237, %rd148;
	setp.lt.f64 	%p135, %fd366, %fd237;
	selp.f64 	%fd238, %fd237, %fd366, %p135;
	add.s64 	%rd151, %rd203, -2048;
	// begin inline asm
	ld.global.nc.u64 %rd150, [%rd151];
	// end inline asm
	mov.b64 	%fd239, %rd150;
	setp.lt.f64 	%p136, %fd238, %fd239;
	selp.f64 	%fd240, %fd239, %fd238, %p136;
	// begin inline asm
	ld.global.nc.u64 %rd152, [%rd203];
	// end inline asm
	mov.b64 	%fd241, %rd152;
	setp.lt.f64 	%p137, %fd240, %fd241;
	selp.f64 	%fd242, %fd241, %fd240, %p137;
	add.s64 	%rd155, %rd203, 2048;
	// begin inline asm
	ld.global.nc.u64 %rd154, [%rd155];
	// end inline asm
	mov.b64 	%fd243, %rd154;
	setp.lt.f64 	%p138, %fd242, %fd243;
	selp.f64 	%fd366, %fd243, %fd242, %p138;
	add.s32 	%r456, %r456, 1024;
	add.s64 	%rd203, %rd203, 8192;
	add.s32 	%r457, %r457, 1024;
	setp.lt.s32 	%p139, %r456, %r19;
	@%p139 bra 	$L__BB6_33;
$L__BB6_34:
	// begin inline asm
	mov.u32 %r266, %laneid;
	// end inline asm
	mov.b64 	%rd157, %fd366;
	mov.b64 	{%r268, %r273}, %rd157;
	mov.b32 	%r274, 1;
	mov.b32 	%r315, 31;
	mov.b32 	%r316, -1;
	// begin inline asm
	shfl.sync.down.b32 %r267, %r268, %r274, %r315, %r316;
	// end inline asm
	// begin inline asm
	shfl.sync.down.b32 %r272, %r273, %r274, %r315, %r316;
	// end inline asm
	mov.b64 	%rd158, {%r267, %r272};
	mov.b64 	%fd244, %rd158;
	setp.gt.s32 	%p140, %r266, 30;
	setp.lt.f64 	%p141, %fd366, %fd244;
	selp.f64 	%fd245, %fd244, %fd366, %p141;
	selp.f64 	%fd246, %fd366, %fd245, %p140;
	mov.b64 	%rd159, %fd246;
	mov.b64 	{%r278, %r283}, %rd159;
	mov.b32 	%r284, 2;
	// begin inline asm
	shfl.sync.down.b32 %r277, %r278, %r284, %r315, %r316;
	// end inline asm
	// begin inline asm
	shfl.sync.down.b32 %r282, %r283, %r284, %r315, %r316;
	// end inline asm
	mov.b64 	%rd160, {%r277, %r282};
	mov.b64 	%fd247, %rd160;
	setp.gt.s32 	%p142, %r266, 29;
	setp.lt.f64 	%p143, %fd246, %fd247;
	selp.f64 	%fd248, %fd247, %fd246, %p143;
	selp.f64 	%fd249, %fd246, %fd248, %p142;
	mov.b64 	%rd161, %fd249;
	mov.b64 	{%r288, %r293}, %rd161;
	mov.b32 	%r294, 4;
	// begin inline asm
	shfl.sync.down.b32 %r287, %r288, %r294, %r315, %r316;
	// end inline asm
	// begin inline asm
	shfl.sync.down.b32 %r292, %r293, %r294, %r315, %r316;
	// end inline asm
	mov.b64 	%rd162, {%r287, %r292};
	mov.b64 	%fd250, %rd162;
	setp.gt.s32 	%p144, %r266, 27;
	setp.lt.f64 	%p145, %fd249, %fd250;
	selp.f64 	%fd251, %fd250, %fd249, %p145;
	selp.f64 	%fd252, %fd249, %fd251, %p144;
	mov.b64 	%rd163, %fd252;
	mov.b64 	{%r298, %r303}, %rd163;
	mov.b32 	%r304, 8;
	// begin inline asm
	shfl.sync.down.b32 %r297, %r298, %r304, %r315, %r316;
	// end inline asm
	// begin inline asm
	shfl.sync.down.b32 %r302, %r303, %r304, %r315, %r316;
	// end inline asm
	mov.b64 	%rd164, {%r297, %r302};
	mov.b64 	%fd253, %rd164;
	setp.gt.s32 	%p146, %r266, 23;
	setp.lt.f64 	%p147, %fd252, %fd253;
	selp.f64 	%fd254, %fd253, %fd252, %p147;
	selp.f64 	%fd255, %fd252, %fd254, %p146;
	mov.b64 	%rd165, %fd255;
	mov.b64 	{%r308, %r313}, %rd165;
	mov.b32 	%r314, 16;
	// begin inline asm
	shfl.sync.down.b32 %r307, %r308, %r314, %r315, %r316;
	// end inline asm
	// begin inline asm
	shfl.sync.down.b32 %r312, %r313, %r314, %r315, %r316;
	// end inline asm
	mov.b64 	%rd166, {%r307, %r312};
	mov.b64 	%fd256, %rd166;
	setp.gt.s32 	%p148, %r266, 15;
	setp.lt.f64 	%p149, %fd255, %fd256;
	selp.f64 	%fd26, %fd256, %fd255, %p149;
	selp.f64 	%fd380, %fd255, %fd26, %p148;
	setp.ne.s32 	%p150, %r266, 0;
	@%p150 bra 	$L__BB6_36;
	shr.u32 	%r317, %r13, 2;
	and.b32  	%r318, %r317, 248;
	mov.u32 	%r319, _ZZN3cub18CUB_300001_SM_10006detail6reduce28DeviceReduceSingleTileKernelINS2_10policy_hubIdjN4cuda3__47maximumIvEEE10Policy1000EPdSB_iS8_ddNS5_3std3__410__identityEEEvT0_T1_T2_T3_T4_T6_E12temp_storage;
	add.s32 	%r320, %r319, %r318;
	st.shared.f64 	[%r320+8], %fd26;
$L__BB6_36:
	bar.sync 	0;
	setp.ne.s32 	%p151, %r13, 0;
	@%p151 bra 	$L__BB6_72;
	ld.shared.f64 	%fd257, [_ZZN3cub18CUB_300001_SM_10006detail6reduce28DeviceReduceSingleTileKernelINS2_10policy_hubIdjN4cuda3__47maximumIvEEE10Policy1000EPdSB_iS8_ddNS5_3std3__410__identityEEEvT0_T1_T2_T3_T4_T6_E12temp_storage+16];
	setp.lt.f64 	%p152, %fd380, %fd257;
	selp.f64 	%fd258, %fd257, %fd380, %p152;
	ld.shared.f64 	%fd259, [_ZZN3cub18CUB_300001_SM_10006detail6reduce28DeviceReduceSingleTileKernelINS2_10policy_hubIdjN4cuda3__47maximumIvEEE10Policy1000EPdSB_iS8_ddNS5_3std3__410__identityEEEvT0_T1_T2_T3_T4_T6_E12temp_storage+24];
	setp.lt.f64 	%p153, %fd258, %fd259;
	selp.f64 	%fd260, %fd259, %fd258, %p153;
	ld.shared.f64 	%fd261, [_ZZN3cub18CUB_300001_SM_10006detail6reduce28DeviceReduceSingleTileKernelINS2_10policy_hubIdjN4cuda3__47maximumIvEEE10Policy1000EPdSB_iS8_ddNS5_3std3__410__identityEEEvT0_T1_T2_T3_T4_T6_E12temp_storage+32];
	setp.lt.f64 	%p154, %fd260, %fd261;
	selp.f64 	%fd262, %fd261, %fd260, %p154;
	ld.shared.f64 	%fd263, [_ZZN3cub18CUB_300001_SM_10006detail6reduce28DeviceReduceSingleTileKernelINS2_10policy_hubIdjN4cuda3__47maximumIvEEE10Policy1000EPdSB_iS8_ddNS5_3std3__410__identityEEEvT0_T1_T2_T3_T4_T6_E12temp_storage+40];
	setp.lt.f64 	%p155, %fd262, %fd263;
	selp.f64 	%fd264, %fd263, %fd262, %p155;
	ld.shared.f64 	%fd265, [_ZZN3cub18CUB_300001_SM_10006detail6reduce28DeviceReduceSingleTileKernelINS2_10policy_hubIdjN4cuda3__47maximumIvEEE10Policy1000EPdSB_iS8_ddNS5_3std3__410__identityEEEvT0_T1_T2_T3_T4_T6_E12temp_storage+48];
	setp.lt.f64 	%p156, %fd264, %fd265;
	selp.f64 	%fd266, %fd265, %fd264, %p156;
	ld.shared.f64 	%fd267, [_ZZN3cub18CUB_300001_SM_10006detail6reduce28DeviceReduceSingleTileKernelINS2_10policy_hubIdjN4cuda3__47maximumIvEEE10Policy1000EPdSB_iS8_ddNS5_3std3__410__identityEEEvT0_T1_T2_T3_T4_T6_E12temp_storage+56];
	setp.lt.f64 	%p157, %fd266, %fd267;
	selp.f64 	%fd268, %fd267, %fd266, %p157;
	ld.shared.f64 	%fd269, [_ZZN3cub18CUB_300001_SM_10006detail6reduce28DeviceReduceSingleTileKernelINS2_10policy_hubIdjN4cuda3__47maximumIvEEE10Policy1000EPdSB_iS8_ddNS5_3std3__410__identityEEEvT0_T1_T2_T3_T4_T6_E12temp_storage+64];
	setp.lt.f64 	%p158, %fd268, %fd269;
	selp.f64 	%fd380, %fd269, %fd268, %p158;
	bra.uni 	$L__BB6_72;
$L__BB6_38:
	setp.gt.s32 	%p3, %r68, 2047;
	@%p3 bra 	$L__BB6_56;
	mov.u32 	%r35, %tid.x;
	setp.ge.s32 	%p52, %r35, %r68;
	mov.f64 	%fd372, 0d0000000000000000;
	mov.u32 	%r462, %r35;
	@%p52 bra 	$L__BB6_41;
	mul.wide.u32 	%rd81, %r35, 8;
	add.s64 	%rd80, %rd15, %rd81;
	// begin inline asm
	ld.global.nc.u64 %rd79, [%rd80];
	// end inline asm
	mov.b64 	%fd372, %rd79;
	add.s32 	%r462, %r35, 256;
$L__BB6_41:
	setp.ge.s32 	%p53, %r462, %r68;
	@%p53 bra 	$L__BB6_47;
	not.b32 	%r133, %r462;
	add.s32 	%r38, %r68, %r133;
	and.b32  	%r134, %r38, 768;
	setp.eq.s32 	%p54, %r134, 768;
	@%p54 bra 	$L__BB6_45;
	mul.wide.u32 	%rd82, %r462, 8;
	add.s64 	%rd204, %rd15, %rd82;
	shr.u32 	%r135, %r38, 8;
	add.s32 	%r136, %r135, 1;
	and.b32  	%r137, %r136, 3;
	neg.s32 	%r460, %r137;
$L__BB6_44:
	.pragma "nounroll";
	// begin inline asm
	ld.global.nc.u64 %rd83, [%rd204];
	// end inline asm
	mov.b64 	%fd125, %rd83;
	setp.lt.f64 	%p55, %fd372, %fd125;
	selp.f64 	%fd372, %fd125, %fd372, %p55;
	add.s32 	%r462, %r462, 256;
	add.s64 	%rd204, %rd204, 2048;
	add.s32 	%r460, %r460, 1;
	setp.ne.s32 	%p56, %r460, 0;
	@%p56 bra 	$L__BB6_44;
$L__BB6_45:
	setp.lt.u32 	%p57, %r38, 768;
	@%p57 bra 	$L__BB6_47;
$L__BB6_46:
	mul.wide.s32 	%rd93, %r462, 8;
	add.s64 	%rd86, %rd15, %rd93;
	// begin inline asm
	ld.global.nc.u64 %rd85, [%rd86];
	// end inline asm
	mov.b64 	%fd126, %rd85;
	setp.lt.f64 	%p58, %fd372, %fd126;
	selp.f64 	%fd127, %fd126, %fd372, %p58;
	add.s64 	%rd88, %rd86, 2048;
	// begin inline asm
	ld.global.nc.u64 %rd87, [%rd88];
	// end inline asm
	mov.b64 	%fd128, %rd87;
	setp.lt.f64 	%p59, %fd127, %fd128;
	selp.f64 	%fd129, %fd128, %fd127, %p59;
	add.s64 	%rd90, %rd86, 4096;
	// begin inline asm
	ld.global.nc.u64 %rd89, [%rd90];
	// end inline asm
	mov.b64 	%fd130, %rd89;
	setp.lt.f64 	%p60, %fd129, %fd130;
	selp.f64 	%fd131, %fd130, %fd129, %p60;
	add.s64 	%rd92, %rd86, 6144;
	// begin inline asm
	ld.global.nc.u64 %rd91, [%rd92];
	// end inline asm
	mov.b64 	%fd132, %rd91;
	setp.lt.f64 	%p61, %fd131, %fd132;
	selp.f64 	%fd372, %fd132, %fd131, %p61;
	add.s32 	%r462, %r462, 1024;
	setp.lt.s32 	%p62, %r462, %r68;
	@%p62 bra 	$L__BB6_46;
$L__BB6_47:
	setp.lt.s32 	%p63, %r68, 256;
	@%p63 bra 	$L__BB6_52;
	// begin inline asm
	mov.u32 %r201, %laneid;
	// end inline asm
	mov.b64 	%rd104, %fd372;
	mov.b64 	{%r203, %r208}, %rd104;
	mov.b32 	%r209, 1;
	mov.b32 	%r250, 31;
	mov.b32 	%r251, -1;
	// begin inline asm
	shfl.sync.down.b32 %r202, %r203, %r209, %r250, %r251;
	// end inline asm
	// begin inline asm
	shfl.sync.down.b32 %r207, %r208, %r209, %r250, %r251;
	// end inline asm
	mov.b64 	%rd105, {%r202, %r207};
	mov.b64 	%fd180, %rd105;
	setp.gt.s32 	%p91, %r201, 30;
	setp.lt.f64 	%p92, %fd372, %fd180;
	selp.f64 	%fd181, %fd180, %fd372, %p92;
	selp.f64 	%fd182, %fd372, %fd181, %p91;
	mov.b64 	%rd106, %fd182;
	mov.b64 	{%r213, %r218}, %rd106;
	mov.b32 	%r219, 2;
	// begin inline asm
	shfl.sync.down.b32 %r212, %r213, %r219, %r250, %r251;
	// end inline asm
	// begin inline asm
	shfl.sync.down.b32 %r217, %r218, %r219, %r250, %r251;
	// end inline asm
	mov.b64 	%rd107, {%r212, %r217};
	mov.b64 	%fd183, %rd107;
	setp.gt.s32 	%p93, %r201, 29;
	setp.lt.f64 	%p94, %fd182, %fd183;
	selp.f64 	%fd184, %fd183, %fd182, %p94;
	selp.f64 	%fd185, %fd182, %fd184, %p93;
	mov.b64 	%rd108, %fd185;
	mov.b64 	{%r223, %r228}, %rd108;
	mov.b32 	%r229, 4;
	// begin inline asm
	shfl.sync.down.b32 %r222, %r223, %r229, %r250, %r251;
	// end inline asm
	// begin inline asm
	shfl.sync.down.b32 %r227, %r228, %r229, %r250, %r251;
	// end inline asm
	mov.b64 	%rd109, {%r222, %r227};
	mov.b64 	%fd186, %rd109;
	setp.gt.s32 	%p95, %r201, 27;
	setp.lt.f64 	%p96, %fd185, %fd186;
	selp.f64 	%fd187, %fd186, %fd185, %p96;
	selp.f64 	%fd188, %fd185, %fd187, %p95;
	mov.b64 	%rd110, %fd188;
	mov.b64 	{%r233, %r238}, %rd110;
	mov.b32 	%r239, 8;
	// begin inline asm
	shfl.sync.down.b32 %r232, %r233, %r239, %r250, %r251;
	// end inline asm
	// begin inline asm
	shfl.sync.down.b32 %r237, %r238, %r239, %r250, %r251;
	// end inline asm
	mov.b64 	%rd111, {%r232, %r237};
	mov.b64 	%fd189, %rd111;
	setp.gt.s32 	%p97, %r201, 23;
	setp.lt.f64 	%p98, %fd188, %fd189;
	selp.f64 	%fd190, %fd189, %fd188, %p98;
	selp.f64 	%fd191, %fd188, %fd190, %p97;
	mov.b64 	%rd112, %fd191;
	mov.b64 	{%r243, %r248}, %rd112;
	mov.b32 	%r249, 16;
	// begin inline asm
	shfl.sync.down.b32 %r242, %r243, %r249, %r250, %r251;
	// end inline asm
	// begin inline asm
	shfl.sync.down.b32 %r247, %r248, %r249, %r250, %r251;
	// end inline asm
	mov.b64 	%rd113, {%r242, %r247};
	mov.b64 	%fd192, %rd113;
	setp.gt.s32 	%p99, %r201, 15;
	setp.lt.f64 	%p100, %fd191, %fd192;
	selp.f64 	%fd38, %fd192, %fd191, %p100;
	selp.f64 	%fd380, %fd191, %fd38, %p99;
	setp.ne.s32 	%p101, %r201, 0;
	@%p101 bra 	$L__BB6_50;
	shr.u32 	%r252, %r35, 2;
	and.b32  	%r253, %r252, 248;
	mov.u32 	%r254, _ZZN3cub18CUB_300001_SM_10006detail6reduce28DeviceReduceSingleTileKernelINS2_10policy_hubIdjN4cuda3__47maximumIvEEE10Policy1000EPdSB_iS8_ddNS5_3std3__410__identityEEEvT0_T1_T2_T3_T4_T6_E12temp_storage;
	add.s32 	%r255, %r254, %r253;
	st.shared.f64 	[%r255+8], %fd38;
$L__BB6_50:
	bar.sync 	0;
	setp.ne.s32 	%p102, %r35, 0;
	@%p102 bra 	$L__BB6_72;
	ld.shared.f64 	%fd193, [_ZZN3cub18CUB_300001_SM_10006detail6reduce28DeviceReduceSingleTileKernelINS2_10policy_hubIdjN4cuda3__47maximumIvEEE10Policy1000EPdSB_iS8_ddNS5_3std3__410__identityEEEvT0_T1_T2_T3_T4_T6_E12temp_storage+16];
	setp.lt.f64 	%p103, %fd380, %fd193;
	selp.f64 	%fd194, %fd193, %fd380, %p103;
	ld.shared.f64 	%fd195, [_ZZN3cub18CUB_300001_SM_10006detail6reduce28DeviceReduceSingleTileKernelINS2_10policy_hubIdjN4cuda3__47maximumIvEEE10Policy1000EPdSB_iS8_ddNS5_3std3__410__identityEEEvT0_T1_T2_T3_T4_T6_E12temp_storage+24];
	setp.lt.f64 	%p104, %fd194, %fd195;
	selp.f64 	%fd196, %fd195, %fd194, %p104;
	ld.shared.f64 	%fd197, [_ZZN3cub18CUB_300001_SM_10006detail6reduce28DeviceReduceSingleTileKernelINS2_10policy_hubIdjN4cuda3__47maximumIvEEE10Policy1000EPdSB_iS8_ddNS5_3std3__410__identityEEEvT0_T1_T2_T3_T4_T6_E12temp_storage+32];
	setp.lt.f64 	%p105, %fd196, %fd197;
	selp.f64 	%fd198, %fd197, %fd196, %p105;
	ld.shared.f64 	%fd199, [_ZZN3cub18CUB_300001_SM_10006detail6reduce28DeviceReduceSingleTileKernelINS2_10policy_hubIdjN4cuda3__47maximumIvEEE10Policy1000EPdSB_iS8_ddNS5_3std3__410__identityEEEvT0_T1_T2_T3_T4_T6_E12temp_storage+40];
	setp.lt.f64 	%p106, %fd198, %fd199;
	selp.f64 	%fd200, %fd199, %fd198, %p106;
	ld.shared.f64 	%fd201, [_ZZN3cub18CUB_300001_SM_10006detail6reduce28DeviceReduceSingleTileKernelINS2_10policy_hubIdjN4cuda3__47maximumIvEEE10Policy1000EPdSB_iS8_ddNS5_3std3__410__identityEEEvT0_T1_T2_T3_T4_T6_E12temp_storage+48];
	setp.lt.f64 	%p107, %fd200, %fd201;
	selp.f64 	%fd202, %fd201, %fd200, %p107;
	ld.shared.f64 	%fd203, [_ZZN3cub18CUB_300001_SM_10006detail6reduce28DeviceReduceSingleTileKernelINS2_10policy_hubIdjN4cuda3__47maximumIvEEE10Policy1000EPdSB_iS8_ddNS5_3std3__410__identityEEEvT0_T1_T2_T3_T4_T6_E12temp_storage+56];
	setp.lt.f64 	%p108, %fd202, %fd203;
	selp.f64 	%fd204, %fd203, %fd202, %p108;
	ld.shared.f64 	%fd205, [_ZZN3cub18CUB_300001_SM_10006detail6reduce28DeviceReduceSingleTileKernelINS2_10policy_hubIdjN4cuda3__47maximumIvEEE10Policy1000EPdSB_iS8_ddNS5_3std3__410__identityEEEvT0_T1_T2_T3_T4_T6_E12temp_storage+64];
	setp.lt.f64 	%p109, %fd204, %fd205;
	selp.f64 	%fd380, %fd205, %fd204, %p109;
	bra.uni 	$L__BB6_72;
$L__BB6_52:
	// begin inline asm
	mov.u32 %r138, %laneid;
	// end inline asm
	and.b32  	%r189, %r35, 992;
	add.s32 	%r190, %r189, 32;
	setp.gt.s32 	%p64, %r190, %r68;
	not.b32 	%r191, %r189;
	add.s32 	%r192, %r68, %r191;
	selp.b32 	%r187, %r192, 31, %p64;
	mov.b64 	%rd94, %fd372;
	mov.b64 	{%r140, %r145}, %rd94;
	mov.b32 	%r146, 1;
	mov.b32 	%r188, -1;
	// begin inline asm
	shfl.sync.down.b32 %r139, %r140, %r146, %r187, %r188;
	// end inline asm
	// begin inline asm
	shfl.sync.down.b32 %r144, %r145, %r146, %r187, %r188;
	// end inline asm
	mov.b64 	%rd95, {%r139, %r144};
	mov.b64 	%fd133, %rd95;
	setp.lt.s32 	%p65, %r138, %r187;
	setp.lt.f64 	%p66, %fd372, %fd133;
	selp.f64 	%fd134, %fd133, %fd372, %p66;
	selp.f64 	%fd135, %fd134, %fd372, %p65;
	mov.b64 	%rd96, %fd135;
	mov.b64 	{%r150, %r155}, %rd96;
	mov.b32 	%r156, 2;
	// begin inline asm
	shfl.sync.down.b32 %r149, %r150, %r156, %r187, %r188;
	// end inline asm
	// begin inline asm
	shfl.sync.down.b32 %r154, %r155, %r156, %r187, %r188;
	// end inline asm
	mov.b64 	%rd97, {%r149, %r154};
	mov.b64 	%fd136, %rd97;
	add.s32 	%r193, %r138, 2;
	setp.gt.s32 	%p67, %r193, %r187;
	setp.lt.f64 	%p68, %fd135, %fd136;
	selp.f64 	%fd137, %fd136, %fd135, %p68;
	selp.f64 	%fd138, %fd135, %fd137, %p67;
	mov.b64 	%rd98, %fd138;
	mov.b64 	{%r160, %r165}, %rd98;
	mov.b32 	%r166, 4;
	// begin inline asm
	shfl.sync.down.b32 %r159, %r160, %r166, %r187, %r188;
	// end inline asm
	// begin inline asm
	shfl.sync.down.b32 %r164, %r165, %r166, %r187, %r188;
	// end inline asm
	mov.b64 	%rd99, {%r159, %r164};
	mov.b64 	%fd139, %rd99;
	add.s32 	%r194, %r138, 4;
	setp.gt.s32 	%p69, %r194, %r187;
	setp.lt.f64 	%p70, %fd138, %fd139;
	selp.f64 	%fd140, %fd139, %fd138, %p70;
	selp.f64 	%fd141, %fd138, %fd140, %p69;
	mov.b64 	%rd100, %fd141;
	mov.b64 	{%r170, %r175}, %rd100;
	mov.b32 	%r176, 8;
	// begin inline asm
	shfl.sync.down.b32 %r169, %r170, %r176, %r187, %r188;
	// end inline asm
	// begin inline asm
	shfl.sync.down.b32 %r174, %r175, %r176, %r187, %r188;
	// end inline asm
	mov.b64 	%rd101, {%r169, %r174};
	mov.b64 	%fd142, %rd101;
	add.s32 	%r195, %r138, 8;
	setp.gt.s32 	%p71, %r195, %r187;
	setp.lt.f64 	%p72, %fd141, %fd142;
	selp.f64 	%fd143, %fd142, %fd141, %p72;
	selp.f64 	%fd144, %fd141, %fd143, %p71;
	mov.b64 	%rd102, %fd144;
	mov.b64 	{%r180, %r185}, %rd102;
	mov.b32 	%r186, 16;
	// begin inline asm
	shfl.sync.down.b32 %r179, %r180, %r186, %r187, %r188;
	// end inline asm
	// begin inline asm
	shfl.sync.down.b32 %r184, %r185, %r186, %r187, %r188;
	// end inline asm
	mov.b64 	%rd103, {%r179, %r184};
	mov.b64 	%fd145, %rd103;
	add.s32 	%r196, %r138, 16;
	setp.gt.s32 	%p73, %r196, %r187;
	setp.lt.f64 	%p74, %fd144, %fd145;
	selp.f64 	%fd146, %fd145, %fd144, %p74;
	selp.f64 	%fd380, %fd144, %fd146, %p73;
	setp.ne.s32 	%p75, %r138, 0;
	@%p75 bra 	$L__BB6_54;
	shr.u32 	%r197, %r35, 2;
	and.b32  	%r198, %r197, 248;
	mov.u32 	%r199, _ZZN3cub18CUB_300001_SM_10006detail6reduce28DeviceReduceSingleTileKernelINS2_10policy_hubIdjN4cuda3__47maximumIvEEE10Policy1000EPdSB_iS8_ddNS5_3std3__410__identityEEEvT0_T1_T2_T3_T4_T6_E12temp_storage;
	add.s32 	%r200, %r199, %r198;
	st.shared.f64 	[%r200+8], %fd380;
$L__BB6_54:
	bar.sync 	0;
	setp.ne.s32 	%p76, %r35, 0;
	@%p76 bra 	$L__BB6_72;
	setp.gt.s32 	%p77, %r68, 32;
	ld.shared.f64 	%fd147, [_ZZN3cub18CUB_300001_SM_10006detail6reduce28DeviceReduceSingleTileKernelINS2_10policy_hubIdjN4cuda3__47maximumIvEEE10Policy1000EPdSB_iS8_ddNS5_3std3__410__identityEEEvT0_T1_T2_T3_T4_T6_E12temp_storage+16];
	setp.lt.f64 	%p78, %fd380, %fd147;
	selp.f64 	%fd149, %fd147, %fd380, %p78;
	selp.f64 	%fd150, %fd149, %fd380, %p77;
	setp.gt.s32 	%p79, %r68, 64;
	ld.shared.f64 	%fd152, [_ZZN3cub18CUB_300001_SM_10006detail6reduce28DeviceReduceSingleTileKernelINS2_10policy_hubIdjN4cuda3__47maximumIvEEE10Policy1000EPdSB_iS8_ddNS5_3std3__410__identityEEEvT0_T1_T2_T3_T4_T6_E12temp_storage+24];
	setp.lt.f64 	%p80, %fd150, %fd152;
	selp.f64 	%fd154, %fd152, %fd150, %p80;
	selp.f64 	%fd155, %fd154, %fd150, %p79;
	setp.gt.s32 	%p81, %r68, 96;
	ld.shared.f64 	%fd157, [_ZZN3cub18CUB_300001_SM_10006detail6reduce28DeviceReduceSingleTileKernelINS2_10policy_hubIdjN4cuda3__47maximumIvEEE10Policy1000EPdSB_iS8_ddNS5_3std3__410__identityEEEvT0_T1_T2_T3_T4_T6_E12temp_storage+32];
	setp.lt.f64 	%p82, %fd155, %fd157;
	selp.f64 	%fd159, %fd157, %fd155, %p82;
	selp.f64 	%fd160, %fd159, %fd155, %p81;
	setp.gt.s32 	%p83, %r68, 128;
	ld.shared.f64 	%fd162, [_ZZN3cub18CUB_300001_SM_10006detail6reduce28DeviceReduceSingleTileKernelINS2_10policy_hubIdjN4cuda3__47maximumIvEEE10Policy1000EPdSB_iS8_ddNS5_3std3__410__identityEEEvT0_T1_T2_T3_T4_T6_E12temp_storage+40];
	setp.lt.f64 	%p84, %fd160, %fd162;
	selp.f64 	%fd164, %fd162, %fd160, %p84;
	selp.f64 	%fd165, %fd164, %fd160, %p83;
	setp.gt.s32 	%p85, %r68, 160;
	ld.shared.f64 	%fd167, [_ZZN3cub18CUB_300001_SM_10006detail6reduce28DeviceReduceSingleTileKernelINS2_10policy_hubIdjN4cuda3__47maximumIvEEE10Policy1000EPdSB_iS8_ddNS5_3std3__410__identityEEEvT0_T1_T2_T3_T4_T6_E12temp_storage+48];
	setp.lt.f64 	%p86, %fd165, %fd167;
	selp.f64 	%fd169, %fd167, %fd165, %p86;
	selp.f64 	%fd170, %fd169, %fd165, %p85;
	setp.gt.s32 	%p87, %r68, 192;
	ld.shared.f64 	%fd172, [_ZZN3cub18CUB_300001_SM_10006detail6reduce28DeviceReduceSingleTileKernelINS2_10policy_hubIdjN4cuda3__47maximumIvEEE10Policy1000EPdSB_iS8_ddNS5_3std3__410__identityEEEvT0_T1_T2_T3_T4_T6_E12temp_storage+56];
	setp.lt.f64 	%p88, %fd170, %fd172;
	selp.f64 	%fd174, %fd172, %fd170, %p88;
	selp.f64 	%fd175, %fd174, %fd170, %p87;
	setp.gt.s32 	%p89, %r68, 224;
	ld.shared.f64 	%fd177, [_ZZN3cub18CUB_300001_SM_10006detail6reduce28DeviceReduceSingleTileKernelINS2_10policy_hubIdjN4cuda3__47maximumIvEEE10Policy1000EPdSB_iS8_ddNS5_3std3__410__identityEEEvT0_T1_T2_T3_T4_T6_E12temp_storage+64];
	setp.lt.f64 	%p90, %fd175, %fd177;
	selp.f64 	%fd179, %fd177, %fd175, %p90;
	selp.f64 	%fd380, %fd179, %fd175, %p89;
	bra.uni 	$L__BB6_72;
$L__BB6_56:
	mov.u32 	%r47, %tid.x;
	mul.wide.u32 	%rd34, %r47, 8;
	add.s64 	%rd19, %rd15, %rd34;
	// begin inline asm
	ld.global.nc.u64 %rd18, [%rd19];
	// end inline asm
	mov.b64 	%fd59, %rd18;
	add.s64 	%rd21, %rd19, 2048;
	// begin inline asm
	ld.global.nc.u64 %rd20, [%rd21];
	// end inline asm
	mov.b64 	%fd60, %rd20;
	add.s64 	%rd23, %rd19, 4096;
	// begin inline asm
	ld.global.nc.u64 %rd22, [%rd23];
	// end inline asm
	mov.b64 	%fd61, %rd22;
	add.s64 	%rd25, %rd19, 6144;
	// begin inline asm
	ld.global.nc.u64 %rd24, [%rd25];
	// end inline asm
	mov.b64 	%fd62, %rd24;
	add.s64 	%rd27, %rd19, 8192;
	// begin inline asm
	ld.global.nc.u64 %rd26, [%rd27];
	// end inline asm
	mov.b64 	%fd63, %rd26;
	add.s64 	%rd29, %rd19, 10240;
	// begin inline asm
	ld.global.nc.u64 %rd28, [%rd29];
	// end inline asm
	mov.b64 	%fd64, %rd28;
	add.s64 	%rd31, %rd19, 12288;
	// begin inline asm
	ld.global.nc.u64 %rd30, [%rd31];
	// end inline asm
	mov.b64 	%fd65, %rd30;
	add.s64 	%rd33, %rd19, 14336;
	// begin inline asm
	ld.global.nc.u64 %rd32, [%rd33];
	// end inline asm
	mov.b64 	%fd66, %rd32;
	setp.lt.f64 	%p4, %fd59, %fd60;
	selp.f64 	%fd67, %fd60, %fd59, %p4;
	setp.lt.f64 	%p5, %fd67, %fd61;
	selp.f64 	%fd68, %fd61, %fd67, %p5;
	setp.lt.f64 	%p6, %fd68, %fd62;
	selp.f64 	%fd69, %fd62, %fd68, %p6;
	setp.lt.f64 	%p7, %fd69, %fd63;
	selp.f64 	%fd70, %fd63, %fd69, %p7;
	setp.lt.f64 	%p8, %fd70, %fd64;
	selp.f64 	%fd71, %fd64, %fd70, %p8;
	setp.lt.f64 	%p9, %fd71, %fd65;
	selp.f64 	%fd72, %fd65, %fd71, %p9;
	setp.lt.f64 	%p10, %fd72, %fd66;
	selp.f64 	%fd379, %fd66, %fd72, %p10;
	setp.lt.u32 	%p11, %r68, 4096;
	mov.b32 	%r465, 2048;
	@%p11 bra 	$L__BB6_60;
	add.s32 	%r48, %r68, -2048;
	mov.b32 	%r465, 2048;
$L__BB6_58:
	mul.wide.s32 	%rd51, %r465, 8;
	add.s64 	%rd36, %rd19, %rd51;
	// begin inline asm
	ld.global.nc.u64 %rd35, [%rd36];
	// end inline asm
	mov.b64 	%fd73, %rd35;
	add.s64 	%rd38, %rd36, 2048;
	// begin inline asm
	ld.global.nc.u64 %rd37, [%rd38];
	// end inline asm
	mov.b64 	%fd74, %rd37;
	add.s64 	%rd40, %rd36, 4096;
	// begin inline asm
	ld.global.nc.u64 %rd39, [%rd40];
	// end inline asm
	mov.b64 	%fd75, %rd39;
	add.s64 	%rd42, %rd36, 6144;
	// begin inline asm
	ld.global.nc.u64 %rd41, [%rd42];
	// end inline asm
	mov.b64 	%fd76, %rd41;
	add.s64 	%rd44, %rd36, 8192;
	// begin inline asm
	ld.global.nc.u64 %rd43, [%rd44];
	// end inline asm
	mov.b64 	%fd77, %rd43;
	add.s64 	%rd46, %rd36, 10240;
	// begin inline asm
	ld.global.nc.u64 %rd45, [%rd46];
	// end inline asm
	mov.b64 	%fd78, %rd45;
	add.s64 	%rd48, %rd36, 12288;
	// begin inline asm
	ld.global.nc.u64 %rd47, [%rd48];
	// end inline asm
	mov.b64 	%fd79, %rd47;
	add.s64 	%rd50, %rd36, 14336;
	// begin inline asm
	ld.global.nc.u64 %rd49, [%rd50];
	// end inline asm
	mov.b64 	%fd80, %rd49;
	setp.lt.f64 	%p12, %fd379, %fd73;
	selp.f64 	%fd81, %fd73, %fd379, %p12;
	setp.lt.f64 	%p13, %fd81, %fd74;
	selp.f64 	%fd82, %fd74, %fd81, %p13;
	setp.lt.f64 	%p14, %fd82, %fd75;
	selp.f64 	%fd83, %fd75, %fd82, %p14;
	setp.lt.f64 	%p15, %fd83, %fd76;
	selp.f64 	%fd84, %fd76, %fd83, %p15;
	setp.lt.f64 	%p16, %fd84, %fd77;
	selp.f64 	%fd85, %fd77, %fd84, %p16;
	setp.lt.f64 	%p17, %fd85, %fd78;
	selp.f64 	%fd86, %fd78, %fd85, %p17;
	setp.lt.f64 	%p18, %fd86, %fd79;
	selp.f64 	%fd87, %fd79, %fd86, %p18;
	setp.lt.f64 	%p19, %fd87, %fd80;
	selp.f64 	%fd379, %fd80, %fd87, %p19;
	sub.s32 	%r71, %r68, %r465;
	setp.lt.s32 	%p20, %r71, 2048;
	@%p20 bra 	$L__BB6_68;
	add.s32 	%r465, %r465, 2048;
	setp.le.s32 	%p21, %r465, %r48;
	@%p21 bra 	$L__BB6_58;
$L__BB6_60:
	setp.le.s32 	%p22, %r68, %r465;
	@%p22 bra 	$L__BB6_68;
	sub.s32 	%r52, %r68, %r465;
	setp.ge.s32 	%p23, %r47, %r52;
	@%p23 bra 	$L__BB6_68;
	not.b32 	%r72, %r47;
	add.s32 	%r73, %r68, %r72;
	sub.s32 	%r53, %r73, %r465;
	and.b32  	%r74, %r53, 768;
	setp.eq.s32 	%p24, %r74, 768;
	mov.u32 	%r469, %r47;
	@%p24 bra 	$L__BB6_65;
	add.s32 	%r467, %r47, %r465;
	shr.u32 	%r75, %r53, 8;
	add.s32 	%r76, %r75, 1;
	and.b32  	%r77, %r76, 3;
	neg.s32 	%r466, %r77;
	mov.u32 	%r469, %r47;
$L__BB6_64:
	.pragma "nounroll";
	mul.wide.u32 	%rd54, %r467, 8;
	add.s64 	%rd53, %rd15, %rd54;
	// begin inline asm
	ld.global.nc.u64 %rd52, [%rd53];
	// end inline asm
	mov.b64 	%fd89, %rd52;
	setp.lt.f64 	%p25, %fd379, %fd89;
	selp.f64 	%fd379, %fd89, %fd379, %p25;
	add.s32 	%r469, %r469, 256;
	add.s32 	%r467, %r467, 256;
	add.s32 	%r466, %r466, 1;
	setp.ne.s32 	%p26, %r466, 0;
	@%p26 bra 	$L__BB6_64;
$L__BB6_65:
	setp.lt.u32 	%p27, %r53, 768;
	@%p27 bra 	$L__BB6_68;
	cvt.u64.u32 	%rd55, %r469;
	cvt.u64.u32 	%rd56, %r465;
	add.s64 	%rd57, %rd55, %rd56;
	shl.b64 	%rd58, %rd57, 3;
	add.s64 	%rd59, %rd58, %rd15;
	add.s64 	%rd205, %rd59, 4096;
	add.s32 	%r470, %r469, %r465;
$L__BB6_67:
	mul.wide.u32 	%rd68, %r470, 8;
	add.s64 	%rd61, %rd15, %rd68;
	// begin inline asm
	ld.global.nc.u64 %rd60, [%rd61];
	// end inline asm
	mov.b64 	%fd90, %rd60;
	setp.lt.f64 	%p28, %fd379, %fd90;
	selp.f64 	%fd91, %fd90, %fd379, %p28;
	add.s64 	%rd63, %rd205, -2048;
	// begin inline asm
	ld.global.nc.u64 %rd62, [%rd63];
	// end inline asm
	mov.b64 	%fd92, %rd62;
	setp.lt.f64 	%p29, %fd91, %fd92;
	selp.f64 	%fd93, %fd92, %fd91, %p29;
	// begin inline asm
	ld.global.nc.u64 %rd64, [%rd205];
	// end inline asm
	mov.b64 	%fd94, %rd64;
	setp.lt.f64 	%p30, %fd93, %fd94;
	selp.f64 	%fd95, %fd94, %fd93, %p30;
	add.s64 	%rd67, %rd205, 2048;
	// begin inline asm
	ld.global.nc.u64 %rd66, [%rd67];
	// end inline asm
	mov.b64 	%fd96, %rd66;
	setp.lt.f64 	%p31, %fd95, %fd96;
	selp.f64 	%fd379, %fd96, %fd95, %p31;
	add.s32 	%r469, %r469, 1024;
	add.s64 	%rd205, %rd205, 8192;
	add.s32 	%r470, %r470, 1024;
	setp.lt.s32 	%p32, %r469, %r52;
	@%p32 bra 	$L__BB6_67;
$L__BB6_68:
	// begin inline asm
	mov.u32 %r78, %laneid;
	// end inline asm
	mov.b64 	%rd69, %fd379;
	mov.b64 	{%r80, %r85}, %rd69;
	mov.b32 	%r86, 1;
	mov.b32 	%r127, 31;
	mov.b32 	%r128, -1;
	// begin inline asm
	shfl.sync.down.b32 %r79, %r80, %r86, %r127, %r128;
	// end inline asm
	// begin inline asm
	shfl.sync.down.b32 %r84, %r85, %r86, %r127, %r128;
	// end inline asm
	mov.b64 	%rd70, {%r79, %r84};
	mov.b64 	%fd97, %rd70;
	setp.gt.s32 	%p33, %r78, 30;
	setp.lt.f64 	%p34, %fd379, %fd97;
	selp.f64 	%fd98, %fd97, %fd379, %p34;
	selp.f64 	%fd99, %fd379, %fd98, %p33;
	mov.b64 	%rd71, %fd99;
	mov.b64 	{%r90, %r95}, %rd71;
	mov.b32 	%r96, 2;
	// begin inline asm
	shfl.sync.down.b32 %r89, %r90, %r96, %r127, %r128;
	// end inline asm
	// begin inline asm
	shfl.sync.down.b32 %r94, %r95, %r96, %r127, %r128;
	// end inline asm
	mov.b64 	%rd72, {%r89, %r94};
	mov.b64 	%fd100, %rd72;
	setp.gt.s32 	%p35, %r78, 29;
	setp.lt.f64 	%p36, %fd99, %fd100;
	selp.f64 	%fd101, %fd100, %fd99, %p36;
	selp.f64 	%fd102, %fd99, %fd101, %p35;
	mov.b64 	%rd73, %fd102;
	mov.b64 	{%r100, %r105}, %rd73;
	mov.b32 	%r106, 4;
	// begin inline asm
	shfl.sync.down.b32 %r99, %r100, %r106, %r127, %r128;
	// end inline asm
	// begin inline asm
	shfl.sync.down.b32 %r104, %r105, %r106, %r127, %r128;
	// end inline asm
	mov.b64 	%rd74, {%r99, %r104};
	mov.b64 	%fd103, %rd74;
	setp.gt.s32 	%p37, %r78, 27;
	setp.lt.f64 	%p38, %fd102, %fd103;
	selp.f64 	%fd104, %fd103, %fd102, %p38;
	selp.f64 	%fd105, %fd102, %fd104, %p37;
	mov.b64 	%rd75, %fd105;
	mov.b64 	{%r110, %r115}, %rd75;
	mov.b32 	%r116, 8;
	// begin inline asm
	shfl.sync.down.b32 %r109, %r110, %r116, %r127, %r128;
	// end inline asm
	// begin inline asm
	shfl.sync.down.b32 %r114, %r115, %r116, %r127, %r128;
	// end inline asm
	mov.b64 	%rd76, {%r109, %r114};
	mov.b64 	%fd106, %rd76;
	setp.gt.s32 	%p39, %r78, 23;
	setp.lt.f64 	%p40, %fd105, %fd106;
	selp.f64 	%fd107, %fd106, %fd105, %p40;
	selp.f64 	%fd108, %fd105, %fd107, %p39;
	mov.b64 	%rd77, %fd108;
	mov.b64 	{%r120, %r125}, %rd77;
	mov.b32 	%r126, 16;
	// begin inline asm
	shfl.sync.down.b32 %r119, %r120, %r126, %r127, %r128;
	// end inline asm
	// begin inline asm
	shfl.sync.down.b32 %r124, %r125, %r126, %r127, %r128;
	// end inline asm
	mov.b64 	%rd78, {%r119, %r124};
	mov.b64 	%fd109, %rd78;
	setp.gt.s32 	%p41, %r78, 15;
	setp.lt.f64 	%p42, %fd108, %fd109;
	selp.f64 	%fd54, %fd109, %fd108, %p42;
	selp.f64 	%fd380, %fd108, %fd54, %p41;
	setp.ne.s32 	%p43, %r78, 0;
	@%p43 bra 	$L__BB6_70;
	shr.u32 	%r129, %r47, 2;
	and.b32  	%r130, %r129, 248;
	mov.u32 	%r131, _ZZN3cub18CUB_300001_SM_10006detail6reduce28DeviceReduceSingleTileKernelINS2_10policy_hubIdjN4cuda3__47maximumIvEEE10Policy1000EPdSB_iS8_ddNS5_3std3__410__identityEEEvT0_T1_T2_T3_T4_T6_E12temp_storage;
	add.s32 	%r132, %r131, %r130;
	st.shared.f64 	[%r132+8], %fd54;
$L__BB6_70:
	bar.sync 	0;
	setp.ne.s32 	%p44, %r47, 0;
	@%p44 bra 	$L__BB6_72;
	ld.shared.f64 	%fd110, [_ZZN3cub18CUB_300001_SM_10006detail6reduce28DeviceReduceSingleTileKernelINS2_10policy_hubIdjN4cuda3__47maximumIvEEE10Policy1000EPdSB_iS8_ddNS5_3std3__410__identityEEEvT0_T1_T2_T3_T4_T6_E12temp_storage+16];
	setp.lt.f64 	%p45, %fd380, %fd110;
	selp.f64 	%fd111, %fd110, %fd380, %p45;
	ld.shared.f64 	%fd112, [_ZZN3cub18CUB_300001_SM_10006detail6reduce28DeviceReduceSingleTileKernelINS2_10policy_hubIdjN4cuda3__47maximumIvEEE10Policy1000EPdSB_iS8_ddNS5_3std3__410__identityEEEvT0_T1_T2_T3_T4_T6_E12temp_storage+24];
	setp.lt.f64 	%p46, %fd111, %fd112;
	selp.f64 	%fd113, %fd112, %fd111, %p46;
	ld.shared.f64 	%fd114, [_ZZN3cub18CUB_300001_SM_10006detail6reduce28DeviceReduceSingleTileKernelINS2_10policy_hubIdjN4cuda3__47maximumIvEEE10Policy1000EPdSB_iS8_ddNS5_3std3__410__identityEEEvT0_T1_T2_T3_T4_T6_E12temp_storage+32];
	setp.lt.f64 	%p47, %fd113, %fd114;
	selp.f64 	%fd115, %fd114, %fd113, %p47;
	ld.shared.f64 	%fd116, [_ZZN3cub18CUB_300001_SM_10006detail6reduce28DeviceReduceSingleTileKernelINS2_10policy_hubIdjN4cuda3__47maximumIvEEE10Policy1000EPdSB_iS8_ddNS5_3std3__410__identityEEEvT0_T1_T2_T3_T4_T6_E12temp_storage+40];
	setp.lt.f64 	%p48, %fd115, %fd116;
	selp.f64 	%fd117, %fd116, %fd115, %p48;
	ld.shared.f64 	%fd118, [_ZZN3cub18CUB_300001_SM_10006detail6reduce28DeviceReduceSingleTileKernelINS2_10policy_hubIdjN4cuda3__47maximumIvEEE10Policy1000EPdSB_iS8_ddNS5_3std3__410__identityEEEvT0_T1_T2_T3_T4_T6_E12temp_storage+48];
	setp.lt.f64 	%p49, %fd117, %fd118;
	selp.f64 	%fd119, %fd118, %fd117, %p49;
	ld.shared.f64 	%fd120, [_ZZN3cub18CUB_300001_SM_10006detail6reduce28DeviceReduceSingleTileKernelINS2_10policy_hubIdjN4cuda3__47maximumIvEEE10Policy1000EPdSB_iS8_ddNS5_3std3__410__identityEEEvT0_T1_T2_T3_T4_T6_E12temp_storage+56];
	setp.lt.f64 	%p50, %fd119, %fd120;
	selp.f64 	%fd121, %fd120, %fd119, %p50;
	ld.shared.f64 	%fd122, [_ZZN3cub18CUB_300001_SM_10006detail6reduce28DeviceReduceSingleTileKernelINS2_10policy_hubIdjN4cuda3__47maximumIvEEE10Policy1000EPdSB_iS8_ddNS5_3std3__410__identityEEEvT0_T1_T2_T3_T4_T6_E12temp_storage+64];
	setp.lt.f64 	%p51, %fd121, %fd122;
	selp.f64 	%fd380, %fd122, %fd121, %p51;
$L__BB6_72:
	mov.u32 	%r444, %tid.x;
	setp.ne.s32 	%p217, %r444, 0;
	@%p217 bra 	$L__BB6_74;
	setp.lt.f64 	%p218, %fd58, %fd380;
	selp.f64 	%fd353, %fd380, %fd58, %p218;
	st.global.f64 	[%rd1], %fd353;
$L__BB6_74:
	ret;

}


// ===== COMPILED SASS (sm_100) =====

	.target	sm_100

	.elftype	@"ET_EXEC"


//--------------------- .note.nv.tkinfo           --------------------------
	.section	.note.nv.tkinfo,"",@"SHT_NOTE"
	.sectionflags	@"SHF_NOTE_NV_TKINFO"
	.tkinfo
        /*0018*/ 	.word	0x00000002
        /*0030*/ 	.string	""
        /*0030*/ 	.string	"ptxas"
        /*0030*/ 	.string	"Cuda compilation tools, release 13.0, V13.0.88"
        /*0030*/ 	.string	"Build cuda_13.0.r13.0/compiler.36424714_0"
        /*0030*/ 	.string	"-arch sm_100 -m 64 "



//--------------------- .note.nv.cuinfo           --------------------------
	.section	.note.nv.cuinfo,"",@"SHT_NOTE"
	.sectionflags	@"SHF_NOTE_NV_CUINFO"
        /*0018*/ 	.short	0x0002
        /*001a*/ 	.short	0x0064
        /*001c*/ 	.short	0x0082
	.zero		2


//--------------------- .nv.info                  --------------------------
	.section	.nv.info,"",@"SHT_CUDA_INFO"
	.align	4


	//----- nvinfo : EIATTR_REGCOUNT
	.align		4
        /*0000*/ 	.byte	0x04, 0x2f
        /*0002*/ 	.short	(.L_41 - .L_40)
	.align		4
.L_40:
        /*0004*/ 	.word	index@(_Z9calculatePdS_m)
        /*0008*/ 	.word	0x00000014


	//----- nvinfo : EIATTR_FRAME_SIZE
	.align		4
.L_41:
        /*000c*/ 	.byte	0x04, 0x11
        /*000e*/ 	.short	(.L_43 - .L_42)
	.align		4
.L_42:
        /*0010*/ 	.word	index@(_Z9calculatePdS_m)
        /*0014*/ 	.word	0x00000000


	//----- nvinfo : EIATTR_REGCOUNT
	.align		4
.L_43:
        /*0018*/ 	.byte	0x04, 0x2f
        /*001a*/ 	.short	(.L_45 - .L_44)
	.align		4
.L_44:
        /*001c*/ 	.word	index@(_Z11subtractionPdS_m)
        /*0020*/ 	.word	0x0000000a


	//----- nvinfo : EIATTR_FRAME_SIZE
	.align		4
.L_45:
        /*0024*/ 	.byte	0x04, 0x11
        /*0026*/ 	.short	(.L_47 - .L_46)
	.align		4
.L_46:
        /*0028*/ 	.word	index@(_Z11subtractionPdS_m)
        /*002c*/ 	.word	0x00000000


	//----- nvinfo : EIATTR_REGCOUNT
	.align		4
.L_47:
        /*0030*/ 	.byte	0x04, 0x2f
        /*0032*/ 	.short	(.L_49 - .L_48)
	.align		4
.L_48:
        /*0034*/ 	.word	index@(_Z7restorePdi)
        /*0038*/ 	.word	0x00000019


	//----- nvinfo : EIATTR_FRAME_SIZE
	.align		4
.L_49:
        /*003c*/ 	.byte	0x04, 0x11
        /*003e*/ 	.short	(.L_51 - .L_50)
	.align		4
.L_50:
        /*0040*/ 	.word	index@($__internal_0_$__cuda_sm20_div_rn_f64_full)
        /*0044*/ 	.word	0x00000000


	//----- nvinfo : EIATTR_FRAME_SIZE
	.align		4
.L_51:
        /*0048*/ 	.byte	0x04, 0x11
        /*004a*/ 	.short	(.L_53 - .L_52)
	.align		4
.L_52:
        /*004c*/ 	.word	index@(_Z7restorePdi)
        /*0050*/ 	.word	0x00000000


	//----- nvinfo : EIATTR_REGCOUNT
	.align		4
.L_53:
        /*0054*/ 	.byte	0x04, 0x2f
        /*0056*/ 	.short	(.L_55 - .L_54)
	.align		4
.L_54:
        /*0058*/ 	.word	index@(_ZN3cub18CUB_300001_SM_10006detail11EmptyKernelIvEEvv)
        /*005c*/ 	.word	0x00000004


	//----- nvinfo : EIATTR_FRAME_SIZE
	.align		4
.L_55:
        /*0060*/ 	.byte	0x04, 0x11
        /*0062*/ 	.short	(.L_57 - .L_56)
	.align		4
.L_56:
        /*0064*/ 	.word	index@(_ZN3cub18CUB_300001_SM_10006detail11EmptyKernelIvEEvv)
        /*0068*/ 	.word	0x00000000


	//----- nvinfo : EIATTR_REGCOUNT
	.align		4
.L_57:
        /*006c*/ 	.byte	0x04, 0x2f
        /*006e*/ 	.short	(.L_59 - .L_58)
	.align		4
.L_58:
        /*0070*/ 	.word	index@(_ZN3cub18CUB_300001_SM_10006detail6reduce28DeviceReduceSingleTileKernelINS2_10policy_hubIdjN4cuda3__47maximumIvEEE10Policy1000EPdSB_jS8_ddNS5_3std3__410__identityEEEvT0_T1_T2_T3_T4_T6_)
        /*0074*/ 	.word	0x0000002c


	//----- nvinfo : EIATTR_FRAME_SIZE
	.align		4
.L_59:
        /*0078*/ 	.byte	0x04, 0x11
        /*007a*/ 	.short	(.L_61 - .L_60)
	.align		4
.L_60:
        /*007c*/ 	.word	index@(_ZN3cub18CUB_300001_SM_10006detail6reduce28DeviceReduceSingleTileKernelINS2_10policy_hubIdjN4cuda3__47maximumIvEEE10Policy1000EPdSB_jS8_ddNS5_3std3__410__identityEEEvT0_T1_T2_T3_T4_T6_)
        /*0080*/ 	.word	0x00000000


	//----- nvinfo : EIATTR_REGCOUNT
	.align		4
.L_61:
        /*0084*/ 	.byte	0x04, 0x2f
        /*0086*/ 	.short	(.L_63 - .L_62)
	.align		4
.L_62:
        /*0088*/ 	.word	index@(_ZN3cub18CUB_300001_SM_10006detail6reduce18DeviceReduceKernelINS2_10policy_hubIdjN4cuda3__47maximumIvEEE10Policy1000EPdjS8_dNS5_3std3__410__identityEEEvT0_PT3_T1_NS0_13GridEvenShareISI_EET2_T4_)
        /*008c*/ 	.word	0x0000001c


	//----- nvinfo : EIATTR_FRAME_SIZE
	.align		4
.L_63:
        /*0090*/ 	.byte	0x04, 0x11
        /*0092*/ 	.short	(.L_65 - .L_64)
	.align		4
.L_64:
        /*0094*/ 	.word	index@(_ZN3cub18CUB_300001_SM_10006detail6reduce18DeviceReduceKernelINS2_10policy_hubIdjN4cuda3__47maximumIvEEE10Policy1000EPdjS8_dNS5_3std3__410__identityEEEvT0_PT3_T1_NS0_13GridEvenShareISI_EET2_T4_)
        /*0098*/ 	.word	0x00000000


	//----- nvinfo : EIATTR_REGCOUNT
	.align		4
.L_65:
        /*009c*/ 	.byte	0x04, 0x2f
        /*009e*/ 	.short	(.L_67 - .L_66)
	.align		4
.L_66:
        /*00a0*/ 	.word	index@(_ZN3cub18CUB_300001_SM_10006detail6reduce28DeviceReduceSingleTileKernelINS2_10policy_hubIdjN4cuda3__47maximumIvEEE10Policy1000EPdSB_iS8_ddNS5_3std3__410__identityEEEvT0_T1_T2_T3_T4_T6_)
        /*00a4*/ 	.word	0x00000030


	//----- nvinfo : EIATTR_FRAME_SIZE
	.align		4
.L_67:
        /*00a8*/ 	.byte	0x04, 0x11
        /*00aa*/ 	.short	(.L_69 - .L_68)
	.align		4
.L_68:
        /*00ac*/ 	.word	index@(_ZN3cub18CUB_300001_SM_10006detail6reduce28DeviceReduceSingleTileKernelINS2_10policy_hubIdjN4cuda3__47maximumIvEEE10Policy1000EPdSB_iS8_ddNS5_3std3__410__identityEEEvT0_T1_T2_T3_T4_T6_)
        /*00b0*/ 	.word	0x00000000


	//----- nvinfo : EIATTR_MIN_STACK_SIZE
	.align		4
.L_69:
        /*00b4*/ 	.byte	0x04, 0x12
        /*00b6*/ 	.short	(.L_71 - .L_70)
	.align		4
.L_70:
        /*00b8*/ 	.word	index@(_ZN3cub18CUB_300001_SM_10006detail6reduce28DeviceReduceSingleTileKernelINS2_10policy_hubIdjN4cuda3__47maximumIvEEE10Policy1000EPdSB_iS8_ddNS5_3std3__410__identityEEEvT0_T1_T2_T3_T4_T6_)
        /*00bc*/ 	.word	0x00000000


	//----- nvinfo : EIATTR_MIN_STACK_SIZE
	.align		4
.L_71:
        /*00c0*/ 	.byte	0x04, 0x12
        /*00c2*/ 	.short	(.L_73 - .L_72)
	.align		4
.L_72:
        /*00c4*/ 	.word	index@(_ZN3cub18CUB_300001_SM_10006detail6reduce18DeviceReduceKernelINS2_10policy_hubIdjN4cuda3__47maximumIvEEE10Policy1000EPdjS8_dNS5_3std3__410__identityEEEvT0_PT3_T1_NS0_13GridEvenShareISI_EET2_T4_)
        /*00c8*/ 	.word	0x00000000


	//----- nvinfo : EIATTR_MIN_STACK_SIZE
	.align		4
.L_73:
        /*00cc*/ 	.byte	0x04, 0x12
        /*00ce*/ 	.short	(.L_75 - .L_74)
	.align		4
.L_74:
        /*00d0*/ 	.word	index@(_ZN3cub18CUB_300001_SM_10006detail6reduce28DeviceReduceSingleTileKernelINS2_10policy_hubIdjN4cuda3__47maximumIvEEE10Policy1000EPdSB_jS8_ddNS5_3std3__410__identityEEEvT0_T1_T2_T3_T4_T6_)
        /*00d4*/ 	.word	0x00000000


	//----- nvinfo : EIATTR_MIN_STACK_SIZE
	.align		4
.L_75:
        /*00d8*/ 	.byte	0x04, 0x12
        /*00da*/ 	.short	(.L_77 - .L_76)
	.align		4
.L_76:
        /*00dc*/ 	.word	index@(_ZN3cub18CUB_300001_SM_10006detail11EmptyKernelIvEEvv)
        /*00e0*/ 	.word	0x00000000


	//----- nvinfo : EIATTR_MIN_STACK_SIZE
	.align		4
.L_77:
        /*00e4*/ 	.byte	0x04, 0x12
        /*00e6*/ 	.short	(.L_79 - .L_78)
	.align		4
.L_78:
        /*00e8*/ 	.word	index@(_Z7restorePdi)
        /*00ec*/ 	.word	0x00000000


	//----- nvinfo : EIATTR_MIN_STACK_SIZE
	.align		4
.L_79:
        /*00f0*/ 	.byte	0x04, 0x12
        /*00f2*/ 	.short	(.L_81 - .L_80)
	.align		4
.L_80:
        /*00f4*/ 	.word	index@(_Z11subtractionPdS_m)
        /*00f8*/ 	.word	0x00000000


	//----- nvinfo : EIATTR_MIN_STACK_SIZE
	.align		4
.L_81:
        /*00fc*/ 	.byte	0x04, 0x12
        /*00fe*/ 	.short	(.L_83 - .L_82)
	.align		4
.L_82:
        /*0100*/ 	.word	index@(_Z9calculatePdS_m)
        /*0104*/ 	.word	0x00000000
.L_83:


//--------------------- .nv.compat                --------------------------
	.section	.nv.compat,"",@"SHT_CUDA_COMPAT_INFO"
	.align	4
        /*0000*/ 	.byte	0x02, 0x09, 0x00, 0x00, 0x02, 0x02, 0x01, 0x00, 0x02, 0x05, 0x05, 0x00, 0x03, 0x07, 0x01, 0x01
        /*0010*/ 	.byte	0x02, 0x03, 0x00, 0x00, 0x02, 0x06, 0x01, 0x00, 0x04, 0x0b, 0x08, 0x00, 0x01, 0x00, 0x00, 0x00
        /*0020*/ 	.byte	0x00, 0x00, 0x00, 0x00


//--------------------- .nv.info._ZN3cub18CUB_300001_SM_10006detail6reduce28DeviceReduceSingleTileKernelINS2_10policy_hubIdjN4cuda3__47maximumIvEEE10Policy1000EPdSB_iS8_ddNS5_3std3__410__identityEEEvT0_T1_T2_T3_T4_T6_ --------------------------
	.section	.nv.info._ZN3cub18CUB_300001_SM_10006detail6reduce28DeviceReduceSingleTileKernelINS2_10policy_hubIdjN4cuda3__47maximumIvEEE10Policy1000EPdSB_iS8_ddNS5_3std3__410__identityEEEvT0_T1_T2_T3_T4_T6_,"",@"SHT_CUDA_INFO"
	.sectionflags	@""
	.align	4


	//----- nvinfo : EIATTR_CUDA_API_VERSION
	.align		4
        /*0000*/ 	.byte	0x04, 0x37
        /*0002*/ 	.short	(.L_85 - .L_84)
.L_84:
        /*0004*/ 	.word	0x00000082


	//----- nvinfo : EIATTR_KPARAM_INFO
	.align		4
.L_85:
        /*0008*/ 	.byte	0x04, 0x17
        /*000a*/ 	.short	(.L_87 - .L_86)
.L_86:
        /*000c*/ 	.word	0x00000000
        /*0010*/ 	.short	0x0005
        /*0012*/ 	.short	0x0020
        /*0014*/ 	.byte	0x00, 0xf0, 0x05, 0x00


	//----- nvinfo : EIATTR_KPARAM_INFO
	.align		4
.L_87:
        /*0018*/ 	.byte	0x04, 0x17
        /*001a*/ 	.short	(.L_89 - .L_88)
.L_88:
        /*001c*/ 	.word	0x00000000
        /*0020*/ 	.short	0x0004
        /*0022*/ 	.short	0x0018
        /*0024*/ 	.byte	0x00, 0xf0, 0x21, 0x00


	//----- nvinfo : EIATTR_KPARAM_INFO
	.align		4
.L_89:
        /*0028*/ 	.byte	0x04, 0x17
        /*002a*/ 	.short	(.L_91 - .L_90)
.L_90:
        /*002c*/ 	.word	0x00000000
        /*0030*/ 	.short	0x0003
        /*0032*/ 	.short	0x0014
        /*0034*/ 	.byte	0x00, 0xf0, 0x05, 0x00


	//----- nvinfo : EIATTR_KPARAM_INFO
	.align		4
.L_91:
        /*0038*/ 	.byte	0x04, 0x17
        /*003a*/ 	.short	(.L_93 - .L_92)
.L_92:
        /*003c*/ 	.word	0x00000000
        /*0040*/ 	.short	0x0002
        /*0042*/ 	.short	0x0010
        /*0044*/ 	.byte	0x00, 0xf0, 0x11, 0x00


	//----- nvinfo : EIATTR_KPARAM_INFO
	.align		4
.L_93:
        /*0048*/ 	.byte	0x04, 0x17
        /*004a*/ 	.short	(.L_95 - .L_94)
.L_94:
        /*004c*/ 	.word	0x00000000
        /*0050*/ 	.short	0x0001
        /*0052*/ 	.short	0x0008
        /*0054*/ 	.byte	0x00, 0xf5, 0x21, 0x00


	//----- nvinfo : EIATTR_KPARAM_INFO
	.align		4
.L_95:
        /*0058*/ 	.byte	0x04, 0x17
        /*005a*/ 	.short	(.L_97 - .L_96)
.L_96:
        /*005c*/ 	.word	0x00000000
        /*0060*/ 	.short	0x0000
        /*0062*/ 	.short	0x0000
        /*0064*/ 	.byte	0x00, 0xf5, 0x21, 0x00


	//----- nvinfo : EIATTR_SPARSE_MMA_MASK
	.align		4
.L_97:
        /*0068*/ 	.byte	0x03, 0x50
        /*006a*/ 	.short	0x0000


	//----- nvinfo : EIATTR_MAXREG_COUNT
	.align		4
        /*006c*/ 	.byte	0x03, 0x1b
        /*006e*/ 	.short	0x00ff


	//----- nvinfo : EIATTR_NUM_BARRIERS
	.align		4
        /*0070*/ 	.byte	0x02, 0x4c
        /*0072*/ 	.byte	0x01
	.zero		1


	//----- nvinfo : EIATTR_MERCURY_ISA_VERSION
	.align		4
        /*0074*/ 	.byte	0x03, 0x5f
        /*0076*/ 	.short	0x0101


	//----- nvinfo : EIATTR_COOP_GROUP_MASK_REGIDS
	.align		4
        /*0078*/ 	.byte	0x04, 0x29
        /*007a*/ 	.short	(.L_99 - .L_98)


	//   ....[0]....
.L_98:
        /*007c*/ 	.word	0xffffffff


	//   ....[1]....
        /*0080*/ 	.word	0xffffffff


	//   ....[2]....
        /*0084*/ 	.word	0xffffffff


	//   ....[3]....
        /*0088*/ 	.word	0xffffffff


	//   ....[4]....
        /*008c*/ 	.word	0xffffffff


	//   ....[5]....
        /*0090*/ 	.word	0xffffffff


	//   ....[6]....
        /*0094*/ 	.word	0xffffffff


	//   ....[7]....
        /*0098*/ 	.word	0xffffffff


	//   ....[8]....
        /*009c*/ 	.word	0xffffffff


	//   ....[9]....
        /*00a0*/ 	.word	0xffffffff


	//   ....[10]....
        /*00a4*/ 	.word	0xffffffff


	//   ....[11]....
        /*00a8*/ 	.word	0xffffffff


	//   ....[12]....
        /*00ac*/ 	.word	0xffffffff


	//   ....[13]....
        /*00b0*/ 	.word	0xffffffff


	//   ....[14]....
        /*00b4*/ 	.word	0xffffffff


	//   ....[15]....
        /*00b8*/ 	.word	0xffffffff


	//   ....[16]....
        /*00bc*/ 	.word	0xffffffff


	//   ....[17]....
        /*00c0*/ 	.word	0xffffffff


	//   ....[18]....
        /*00c4*/ 	.word	0xffffffff


	//   ....[19]....
        /*00c8*/ 	.word	0xffffffff


	//   ....[20]....
        /*00cc*/ 	.word	0xffffffff


	//   ....[21]....
        /*00d0*/ 	.word	0xffffffff


	//   ....[22]....
        /*00d4*/ 	.word	0xffffffff


	//   ....[23]....
        /*00d8*/ 	.word	0xffffffff


	//   ....[24]....
        /*00dc*/ 	.word	0xffffffff


	//   ....[25]....
        /*00e0*/ 	.word	0xffffffff


	//   ....[26]....
        /*00e4*/ 	.word	0xffffffff


	//   ....[27]....
        /*00e8*/ 	.word	0xffffffff


	//   ....[28]....
        /*00ec*/ 	.word	0xffffffff


	//   ....[29]....
        /*00f0*/ 	.word	0xffffffff


	//   ....[30]....
        /*00f4*/ 	.word	0xffffffff


	//   ....[31]....
        /*00f8*/ 	.word	0xffffffff


	//   ....[32]....
        /*00fc*/ 	.word	0xffffffff


	//   ....[33]....
        /*0100*/ 	.word	0xffffffff


	//   ....[34]....
        /*0104*/ 	.word	0xffffffff


	//   ....[35]....
        /*0108*/ 	.word	0xffffffff


	//   ....[36]....
        /*010c*/ 	.word	0xffffffff


	//   ....[37]....
        /*0110*/ 	.word	0xffffffff


	//   ....[38]....
        /*0114*/ 	.word	0xffffffff


	//   ....[39]....
        /*0118*/ 	.word	0xffffffff


	//   ....[40]....
        /*011c*/ 	.word	0xffffffff


	//   ....[41]....
        /*0120*/ 	.word	0xffffffff


	//   ....[42]....
        /*0124*/ 	.word	0xffffffff


	//   ....[43]....
        /*0128*/ 	.word	0xffffffff


	//   ....[44]....
        /*012c*/ 	.word	0xffffffff


	//   ....[45]....
        /*0130*/ 	.word	0xffffffff


	//   ....[46]....
        /*0134*/ 	.word	0xffffffff


	//   ....[47]....
        /*0138*/ 	.word	0xffffffff


	//   ....[48]....
        /*013c*/ 	.word	0xffffffff


	//   ....[49]....
        /*0140*/ 	.word	0xffffffff


	//   ....[50]....
        /*0144*/ 	.word	0xffffffff


	//   ....[51]....
        /*0148*/ 	.word	0xffffffff


	//   ....[52]....
        /*014c*/ 	.word	0xffffffff


	//   ....[53]....
        /*0150*/ 	.word	0xffffffff


	//   ....[54]....
        /*0154*/ 	.word	0xffffffff


	//   ....[55]....
        /*0158*/ 	.word	0xffffffff


	//   ....[56]....
        /*015c*/ 	.word	0xffffffff


	//   ....[57]....
        /*0160*/ 	.word	0xffffffff


	//   ....[58]....
        /*0164*/ 	.word	0xffffffff


	//   ....[59]....
        /*0168*/ 	.word	0xffffffff


	//----- nvinfo : EIATTR_COOP_GROUP_INSTR_OFFSETS
	.align		4
.L_99:
        /*016c*/ 	.byte	0x04, 0x28
        /*016e*/ 	.short	(.L_101 - .L_100)


	//   ....[0]....
.L_100:
        /*0170*/ 	.word	0x00000d30


	//   ....[1]....
        /*0174*/ 	.word	0x00000d40


	//   ....[2]....
        /*0178*/ 	.word	0x00000dd0


	//   ....[3]....
        /*017c*/ 	.word	0x00000e10


	//   ....[4]....
        /*0180*/ 	.word	0x00000e80


	//   ....[5]....
        /*0184*/ 	.word	0x00000ea0


	//   ....[6]....
        /*0188*/ 	.word	0x00000ef0


	//   ....[7]....
        /*018c*/ 	.word	0x00000f10


	//   ....[8]....
        /*0190*/ 	.word	0x00000f60


	//   ....[9]....
        /*0194*/ 	.word	0x00000f80


	//   ....[10]....
        /*0198*/ 	.word	0x00001280


	//   ....[11]....
        /*019c*/ 	.word	0x00001290


	//   ....[12]....
        /*01a0*/ 	.word	0x00001320


	//   ....[13]....
        /*01a4*/ 	.word	0x00001350


	//   ....[14]....
        /*01a8*/ 	.word	0x000013b0


	//   ....[15]....
        /*01ac*/ 	.word	0x000013e0


	//   ....[16]....
        /*01b0*/ 	.word	0x00001440


	//   ....[17]....
        /*01b4*/ 	.word	0x00001480


	//   ....[18]....
        /*01b8*/ 	.word	0x000014f0


	//   ....[19]....
        /*01bc*/ 	.word	0x00001530


	//   ....[20]....
        /*01c0*/ 	.word	0x00002960


	//   ....[21]....
        /*01c4*/ 	.word	0x00002970


	//   ....[22]....
        /*01c8*/ 	.word	0x00002a00


	//   ....[23]....
        /*01cc*/ 	.word	0x00002a30


	//   ....[24]....
        /*01d0*/ 	.word	0x00002aa0


	//   ....[25]....
        /*01d4*/ 	.word	0x00002ac0


	//   ....[26]....
        /*01d8*/ 	.word	0x00002b20


	//   ....[27]....
        /*01dc*/ 	.word	0x00002b30


	//   ....[28]....
        /*01e0*/ 	.word	0x00002b80


	//   ....[29]....
        /*01e4*/ 	.word	0x00002b90


	//   ....[30]....
        /*01e8*/ 	.word	0x00003a20


	//   ....[31]....
        /*01ec*/ 	.word	0x00003a30


	//   ....[32]....
        /*01f0*/ 	.word	0x00003ac0


	//   ....[33]....
        /*01f4*/ 	.word	0x00003b00


	//   ....[34]....
        /*01f8*/ 	.word	0x00003b80


	//   ....[35]....
        /*01fc*/ 	.word	0x00003bc0


	//   ....[36]....
        /*0200*/ 	.word	0x00003c20


	//   ....[37]....
        /*0204*/ 	.word	0x00003c50


	//   ....[38]....
        /*0208*/ 	.word	0x00003ca0


	//   ....[39]....
        /*020c*/ 	.word	0x00003cd0


	//   ....[40]....
        /*0210*/ 	.word	0x00003fb0


	//   ....[41]....
        /*0214*/ 	.word	0x00003fc0


	//   ....[42]....
        /*0218*/ 	.word	0x00004050


	//   ....[43]....
        /*021c*/ 	.word	0x00004080


	//   ....[44]....
        /*0220*/ 	.word	0x000040d0


	//   ....[45]....
        /*0224*/ 	.word	0x00004100


	//   ....[46]....
        /*0228*/ 	.word	0x00004170


	//   ....[47]....
        /*022c*/ 	.word	0x000041b0


	//   ....[48]....
        /*0230*/ 	.word	0x00004220


	//   ....[49]....
        /*0234*/ 	.word	0x00004250


	//   ....[50]....
        /*0238*/ 	.word	0x00005700


	//   ....[51]....
        /*023c*/ 	.word	0x00005710


	//   ....[52]....
        /*0240*/ 	.word	0x000057a0


	//   ....[53]....
        /*0244*/ 	.word	0x000057e0


	//   ....[54]....
        /*0248*/ 	.word	0x00005860


	//   ....[55]....
        /*024c*/ 	.word	0x000058a0


	//   ....[56]....
        /*0250*/ 	.word	0x00005900


	//   ....[57]....
        /*0254*/ 	.word	0x00005930


	//   ....[58]....
        /*0258*/ 	.word	0x00005980


	//   ....[59]....
        /*025c*/ 	.word	0x000059b0


	//----- nvinfo : EIATTR_VRC_CTA_INIT_COUNT
	.align		4
.L_101:
        /*0260*/ 	.byte	0x02, 0x4a
	.zero		1
	.zero		1


	//----- nvinfo : EIATTR_EXIT_INSTR_OFFSETS
	.align		4
        /*0264*/ 	.byte	0x04, 0x1c
        /*0266*/ 	.short	(.L_103 - .L_102)


	//   ....[0]....
.L_102:
        /*0268*/ 	.word	0x00000080


	//   ....[1]....
        /*026c*/ 	.word	0x000000c0


	//   ....[2]....
        /*0270*/ 	.word	0x00005c20


	//   ....[3]....
        /*0274*/ 	.word	0x00005ca0


	//----- nvinfo : EIATTR_MAX_THREADS
	.align		4
.L_103:
        /*0278*/ 	.byte	0x04, 0x05
        /*027a*/ 	.short	(.L_105 - .L_104)
.L_104:
        /*027c*/ 	.word	0x00000100
        /*0280*/ 	.word	0x00000001
        /*0284*/ 	.word	0x00000001


	//----- nvinfo : EIATTR_CRS_STACK_SIZE
	.align		4
.L_105:
        /*0288*/ 	.byte	0x04, 0x1e
        /*028a*/ 	.short	(.L_107 - .L_106)
.L_106:
        /*028c*/ 	.word	0x00000000


	//----- nvinfo : EIATTR_CBANK_PARAM_SIZE
	.align		4
.L_107:
        /*0290*/ 	.byte	0x03, 0x19
        /*0292*/ 	.short	0x0021


	//----- nvinfo : EIATTR_PARAM_CBANK
	.align		4
        /*0294*/ 	.byte	0x04, 0x0a
        /*0296*/ 	.short	(.L_109 - .L_108)
	.align		4
.L_108:
        /*0298*/ 	.word	index@(.nv.constant0._ZN3cub18CUB_300001_SM_10006detail6reduce28DeviceReduceSingleTileKernelINS2_10policy_hubIdjN4cuda3__47maximumIvEEE10Policy1000EPdSB_iS8_ddNS5_3std3__410__identityEEEvT0_T1_T2_T3_T4_T6_)
        /*029c*/ 	.short	0x0380
        /*029e*/ 	.short	0x0021


	//----- nvinfo : EIATTR_SW_WAR
	.align		4
.L_109:
        /*02a0*/ 	.byte	0x04, 0x36
        /*02a2*/ 	.short	(.L_111 - .L_110)
.L_110:
        /*02a4*/ 	.word	0x00000008
.L_111:


//--------------------- .nv.info._ZN3cub18CUB_300001_SM_10006detail6reduce18DeviceReduceKernelINS2_10policy_hubIdjN4cuda3__47maximumIvEEE10Policy1000EPdjS8_dNS5_3std3__410__identityEEEvT0_PT3_T1_NS0_13GridEvenShareISI_EET2_T4_ --------------------------
	.section	.nv.info._ZN3cub18CUB_300001_SM_10006detail6reduce18DeviceReduceKernelINS2_10policy_hubIdjN4cuda3__47maximumIvEEE10Policy1000EPdjS8_dNS5_3std3__410__identityEEEvT0_PT3_T1_NS0_13GridEvenShareISI_EET2_T4_,"",@"SHT_CUDA_INFO"
	.sectionflags	@""
	.align	4


	//----- nvinfo : EIATTR_CUDA_API_VERSION
	.align		4
        /*0000*/ 	.byte	0x04, 0x37
        /*0002*/ 	.short	(.L_113 - .L_112)
.L_112:
        /*0004*/ 	.word	0x00000082


	//----- nvinfo : EIATTR_KPARAM_INFO
	.align		4
.L_113:
        /*0008*/ 	.byte	0x04, 0x17
        /*000a*/ 	.short	(.L_115 - .L_114)
.L_114:
        /*000c*/ 	.word	0x00000000
        /*0010*/ 	.short	0x0005
        /*0012*/ 	.short	0x003d
        /*0014*/ 	.byte	0x00, 0xf0, 0x05, 0x00


	//----- nvinfo : EIATTR_KPARAM_INFO
	.align		4
.L_115:
        /*0018*/ 	.byte	0x04, 0x17
        /*001a*/ 	.short	(.L_117 - .L_116)
.L_116:
        /*001c*/ 	.word	0x00000000
        /*0020*/ 	.short	0x0004
        /*0022*/ 	.short	0x003c
        /*0024*/ 	.byte	0x00, 0xf0, 0x05, 0x00


	//----- nvinfo : EIATTR_KPARAM_INFO
	.align		4
.L_117:
        /*0028*/ 	.byte	0x04, 0x17
        /*002a*/ 	.short	(.L_119 - .L_118)
.L_118:
        /*002c*/ 	.word	0x00000000
        /*0030*/ 	.short	0x0003
        /*0032*/ 	.short	0x0014
        /*0034*/ 	.byte	0x00, 0xf0, 0xa1, 0x00


	//----- nvinfo : EIATTR_KPARAM_INFO
	.align		4
.L_119:
        /*0038*/ 	.byte	0x04, 0x17
        /*003a*/ 	.short	(.L_121 - .L_120)
.L_120:
        /*003c*/ 	.word	0x00000000
        /*0040*/ 	.short	0x0002
        /*0042*/ 	.short	0x0010
        /*0044*/ 	.byte	0x00, 0xf0, 0x11, 0x00


	//----- nvinfo : EIATTR_KPARAM_INFO
	.align		4
.L_121:
        /*0048*/ 	.byte	0x04, 0x17
        /*004a*/ 	.short	(.L_123 - .L_122)
.L_122:
        /*004c*/ 	.word	0x00000000
        /*0050*/ 	.short	0x0001
        /*0052*/ 	.short	0x0008
        /*0054*/ 	.byte	0x00, 0xf5, 0x21, 0x00


	//----- nvinfo : EIATTR_KPARAM_INFO
	.align		4
.L_123:
        /*0058*/ 	.byte	0x04, 0x17
        /*005a*/ 	.short	(.L_125 - .L_124)
.L_124:
        /*005c*/ 	.word	0x00000000
        /*0060*/ 	.short	0x0000
        /*0062*/ 	.short	0x0000
        /*0064*/ 	.byte	0x00, 0xf5, 0x21, 0x00


	//----- nvinfo : EIATTR_SPARSE_MMA_MASK
	.align		4
.L_125:
        /*0068*/ 	.byte	0x03, 0x50
        /*006a*/ 	.short	0x0000


	//----- nvinfo : EIATTR_MAXREG_COUNT
	.align		4
        /*006c*/ 	.byte	0x03, 0x1b
        /*006e*/ 	.short	0x00ff


	//----- nvinfo : EIATTR_NUM_BARRIERS
	.align		4
        /*0070*/ 	.byte	0x02, 0x4c
        /*0072*/ 	.byte	0x01
	.zero		1


	//----- nvinfo : EIATTR_MERCURY_ISA_VERSION
	.align		4
        /*0074*/ 	.byte	0x03, 0x5f
        /*0076*/ 	.short	0x0101


	//----- nvinfo : EIATTR_COOP_GROUP_MASK_REGIDS
	.align		4
        /*0078*/ 	.byte	0x04, 0x29
        /*007a*/ 	.short	(.L_127 - .L_126)


	//   ....[0]....
.L_126:
        /*007c*/ 	.word	0xffffffff


	//   ....[1]....
        /*0080*/ 	.word	0xffffffff


	//   ....[2]....
        /*0084*/ 	.word	0xffffffff


	//   ....[3]....
        /*0088*/ 	.word	0xffffffff


	//   ....[4]....
        /*008c*/ 	.word	0xffffffff


	//   ....[5]....
        /*0090*/ 	.word	0xffffffff


	//   ....[6]....
        /*0094*/ 	.word	0xffffffff


	//   ....[7]....
        /*0098*/ 	.word	0xffffffff


	//   ....[8]....
        /*009c*/ 	.word	0xffffffff


	//   ....[9]....
        /*00a0*/ 	.word	0xffffffff


	//   ....[10]....
        /*00a4*/ 	.word	0xffffffff


	//   ....[11]....
        /*00a8*/ 	.word	0xffffffff


	//   ....[12]....
        /*00ac*/ 	.word	0xffffffff


	//   ....[13]....
        /*00b0*/ 	.word	0xffffffff


	//   ....[14]....
        /*00b4*/ 	.word	0xffffffff


	//   ....[15]....
        /*00b8*/ 	.word	0xffffffff


	//   ....[16]....
        /*00bc*/ 	.word	0xffffffff


	//   ....[17]....
        /*00c0*/ 	.word	0xffffffff


	//   ....[18]....
        /*00c4*/ 	.word	0xffffffff


	//   ....[19]....
        /*00c8*/ 	.word	0xffffffff


	//   ....[20]....
        /*00cc*/ 	.word	0xffffffff


	//   ....[21]....
        /*00d0*/ 	.word	0xffffffff


	//   ....[22]....
        /*00d4*/ 	.word	0xffffffff


	//   ....[23]....
        /*00d8*/ 	.word	0xffffffff


	//   ....[24]....
        /*00dc*/ 	.word	0xffffffff


	//   ....[25]....
        /*00e0*/ 	.word	0xffffffff


	//   ....[26]....
        /*00e4*/ 	.word	0xffffffff


	//   ....[27]....
        /*00e8*/ 	.word	0xffffffff


	//   ....[28]....
        /*00ec*/ 	.word	0xffffffff


	//   ....[29]....
        /*00f0*/ 	.word	0xffffffff


	//   ....[30]....
        /*00f4*/ 	.word	0xffffffff


	//   ....[31]....
        /*00f8*/ 	.word	0xffffffff


	//   ....[32]....
        /*00fc*/ 	.word	0xffffffff


	//   ....[33]....
        /*0100*/ 	.word	0xffffffff


	//   ....[34]....
        /*0104*/ 	.word	0xffffffff


	//   ....[35]....
        /*0108*/ 	.word	0xffffffff


	//   ....[36]....
        /*010c*/ 	.word	0xffffffff


	//   ....[37]....
        /*0110*/ 	.word	0xffffffff


	//   ....[38]....
        /*0114*/ 	.word	0xffffffff


	//   ....[39]....
        /*0118*/ 	.word	0xffffffff


	//   ....[40]....
        /*011c*/ 	.word	0xffffffff


	//   ....[41]....
        /*0120*/ 	.word	0xffffffff


	//   ....[42]....
        /*0124*/ 	.word	0xffffffff


	//   ....[43]....
        /*0128*/ 	.word	0xffffffff


	//   ....[44]....
        /*012c*/ 	.word	0xffffffff


	//   ....[45]....
        /*0130*/ 	.word	0xffffffff


	//   ....[46]....
        /*0134*/ 	.word	0xffffffff


	//   ....[47]....
        /*0138*/ 	.word	0xffffffff


	//   ....[48]....
        /*013c*/ 	.word	0xffffffff


	//   ....[49]....
        /*0140*/ 	.word	0xffffffff


	//   ....[50]....
        /*0144*/ 	.word	0xffffffff


	//   ....[51]....
        /*0148*/ 	.word	0xffffffff


	//   ....[52]....
        /*014c*/ 	.word	0xffffffff


	//   ....[53]....
        /*0150*/ 	.word	0xffffffff


	//   ....[54]....
        /*0154*/ 	.word	0xffffffff


	//   ....[55]....
        /*0158*/ 	.word	0xffffffff


	//   ....[56]....
        /*015c*/ 	.word	0xffffffff


	//   ....[57]....
        /*0160*/ 	.word	0xffffffff


	//   ....[58]....
        /*0164*/ 	.word	0xffffffff


	//   ....[59]....
        /*0168*/ 	.word	0xffffffff


	//----- nvinfo : EIATTR_COOP_GROUP_INSTR_OFFSETS
	.align		4
.L_127:
        /*016c*/ 	.byte	0x04, 0x28
        /*016e*/ 	.short	(.L_129 - .L_128)


	//   ....[0]....
.L_128:
        /*0170*/ 	.word	0x000005c0


	//   ....[1]....
        /*0174*/ 	.word	0x000005d0


	//   ....[2]....
        /*0178*/ 	.word	0x00000660


	//   ....[3]....
        /*017c*/ 	.word	0x00000670


	//   ....[4]....
        /*0180*/ 	.word	0x000006d0


	//   ....[5]....
        /*0184*/ 	.word	0x00000700


	//   ....[6]....
        /*0188*/ 	.word	0x00000780


	//   ....[7]....
        /*018c*/ 	.word	0x00000790


	//   ....[8]....
        /*0190*/ 	.word	0x000007e0


	//   ....[9]....
        /*0194*/ 	.word	0x000007f0


	//   ....[10]....
        /*0198*/ 	.word	0x00000ad0


	//   ....[11]....
        /*019c*/ 	.word	0x00000ae0


	//   ....[12]....
        /*01a0*/ 	.word	0x00000b70


	//   ....[13]....
        /*01a4*/ 	.word	0x00000b90


	//   ....[14]....
        /*01a8*/ 	.word	0x00000bf0


	//   ....[15]....
        /*01ac*/ 	.word	0x00000c10


	//   ....[16]....
        /*01b0*/ 	.word	0x00000c70


	//   ....[17]....
        /*01b4*/ 	.word	0x00000ca0


	//   ....[18]....
        /*01b8*/ 	.word	0x00000d20


	//   ....[19]....
        /*01bc*/ 	.word	0x00000d40


	//   ....[20]....
        /*01c0*/ 	.word	0x00001b60


	//   ....[21]....
        /*01c4*/ 	.word	0x00001b70


	//   ....[22]....
        /*01c8*/ 	.word	0x00001c00


	//   ....[23]....
        /*01cc*/ 	.word	0x00001c30


	//   ....[24]....
        /*01d0*/ 	.word	0x00001ca0


	//   ....[25]....
        /*01d4*/ 	.word	0x00001cc0


	//   ....[26]....
        /*01d8*/ 	.word	0x00001d20


	//   ....[27]....
        /*01dc*/ 	.word	0x00001d30


	//   ....[28]....
        /*01e0*/ 	.word	0x00001d80


	//   ....[29]....
        /*01e4*/ 	.word	0x00001d90


	//   ....[30]....
        /*01e8*/ 	.word	0x00002530


	//   ....[31]....
        /*01ec*/ 	.word	0x00002540


	//   ....[32]....
        /*01f0*/ 	.word	0x000025d0


	//   ....[33]....
        /*01f4*/ 	.word	0x000025e0


	//   ....[34]....
        /*01f8*/ 	.word	0x00002640


	//   ....[35]....
        /*01fc*/ 	.word	0x00002670


	//   ....[36]....
        /*0200*/ 	.word	0x000026f0


	//   ....[37]....
        /*0204*/ 	.word	0x00002700


	//   ....[38]....
        /*0208*/ 	.word	0x00002750


	//   ....[39]....
        /*020c*/ 	.word	0x00002760


	//   ....[40]....
        /*0210*/ 	.word	0x00002a60


	//   ....[41]....
        /*0214*/ 	.word	0x00002a70


	//   ....[42]....
        /*0218*/ 	.word	0x00002b00


	//   ....[43]....
        /*021c*/ 	.word	0x00002b20


	//   ....[44]....
        /*0220*/ 	.word	0x00002b80


	//   ....[45]....
        /*0224*/ 	.word	0x00002ba0


	//   ....[46]....
        /*0228*/ 	.word	0x00002c00


	//   ....[47]....
        /*022c*/ 	.word	0x00002c40


	//   ....[48]....
        /*0230*/ 	.word	0x00002cc0


	//   ....[49]....
        /*0234*/ 	.word	0x00002ce0


	//   ....[50]....
        /*0238*/ 	.word	0x00003b40


	//   ....[51]....
        /*023c*/ 	.word	0x00003b50


	//   ....[52]....
        /*0240*/ 	.word	0x00003be0


	//   ....[53]....
        /*0244*/ 	.word	0x00003bf0


	//   ....[54]....
        /*0248*/ 	.word	0x00003c50


	//   ....[55]....
        /*024c*/ 	.word	0x00003c80


	//   ....[56]....
        /*0250*/ 	.word	0x00003d00


	//   ....[57]....
        /*0254*/ 	.word	0x00003d10


	//   ....[58]....
        /*0258*/ 	.word	0x00003d60


	//   ....[59]....
        /*025c*/ 	.word	0x00003d70


	//----- nvinfo : EIATTR_VRC_CTA_INIT_COUNT
	.align		4
.L_129:
        /*0260*/ 	.byte	0x02, 0x4a
	.zero		1
	.zero		1


	//----- nvinfo : EIATTR_EXIT_INSTR_OFFSETS
	.align		4
        /*0264*/ 	.byte	0x04, 0x1c
        /*0266*/ 	.short	(.L_131 - .L_130)


	//   ....[0]....
.L_130:
        /*0268*/ 	.word	0x00003fe0


	//   ....[1]....
        /*026c*/ 	.word	0x00004040


	//----- nvinfo : EIATTR_MAX_THREADS
	.align		4
.L_131:
        /*0270*/ 	.byte	0x04, 0x05
        /*0272*/ 	.short	(.L_133 - .L_132)
.L_132:
        /*0274*/ 	.word	0x00000100
        /*0278*/ 	.word	0x00000001
        /*027c*/ 	.word	0x00000001


	//----- nvinfo : EIATTR_CRS_STACK_SIZE
	.align		4
.L_133:
        /*0280*/ 	.byte	0x04, 0x1e
        /*0282*/ 	.short	(.L_135 - .L_134)
.L_134:
        /*0284*/ 	.word	0x00000000


	//----- nvinfo : EIATTR_CBANK_PARAM_SIZE
	.align		4
.L_135:
        /*0288*/ 	.byte	0x03, 0x19
        /*028a*/ 	.short	0x003e


	//----- nvinfo : EIATTR_PARAM_CBANK
	.align		4
        /*028c*/ 	.byte	0x04, 0x0a
        /*028e*/ 	.short	(.L_137 - .L_136)
	.align		4
.L_136:
        /*0290*/ 	.word	index@(.nv.constant0._ZN3cub18CUB_300001_SM_10006detail6reduce18DeviceReduceKernelINS2_10policy_hubIdjN4cuda3__47maximumIvEEE10Policy1000EPdjS8_dNS5_3std3__410__identityEEEvT0_PT3_T1_NS0_13GridEvenShareISI_EET2_T4_)
        /*0294*/ 	.short	0x0380
        /*0296*/ 	.short	0x003e


	//----- nvinfo : EIATTR_SW_WAR
	.align		4
.L_137:
        /*0298*/ 	.byte	0x04, 0x36
        /*029a*/ 	.short	(.L_139 - .L_138)
.L_138:
        /*029c*/ 	.word	0x00000008
.L_139:


//--------------------- .nv.info._ZN3cub18CUB_300001_SM_10006detail6reduce28DeviceReduceSingleTileKernelINS2_10policy_hubIdjN4cuda3__47maximumIvEEE10Policy1000EPdSB_jS8_ddNS5_3std3__410__identityEEEvT0_T1_T2_T3_T4_T6_ --------------------------
	.section	.nv.info._ZN3cub18CUB_300001_SM_10006detail6reduce28DeviceReduceSingleTileKernelINS2_10policy_hubIdjN4cuda3__47maximumIvEEE10Policy1000EPdSB_jS8_ddNS5_3std3__410__identityEEEvT0_T1_T2_T3_T4_T6_,"",@"SHT_CUDA_INFO"
	.sectionflags	@""
	.align	4


	//----- nvinfo : EIATTR_CUDA_API_VERSION
	.align		4
        /*0000*/ 	.byte	0x04, 0x37
        /*0002*/ 	.short	(.L_141 - .L_140)
.L_140:
        /*0004*/ 	.word	0x00000082


	//----- nvinfo : EIATTR_KPARAM_INFO
	.align		4
.L_141:
        /*0008*/ 	.byte	0x04, 0x17
        /*000a*/ 	.short	(.L_143 - .L_142)
.L_142:
        /*000c*/ 	.word	0x00000000
        /*0010*/ 	.short	0x0005
        /*0012*/ 	.short	0x0020
        /*0014*/ 	.byte	0x00, 0xf0, 0x05, 0x00


	//----- nvinfo : EIATTR_KPARAM_INFO
	.align		4
.L_143:
        /*0018*/ 	.byte	0x04, 0x17
        /*001a*/ 	.short	(.L_145 - .L_144)
.L_144:
        /*001c*/ 	.word	0x00000000
        /*0020*/ 	.short	0x0004
        /*0022*/ 	.short	0x0018
        /*0024*/ 	.byte	0x00, 0xf0, 0x21, 0x00


	//----- nvinfo : EIATTR_KPARAM_INFO
	.align		4
.L_145:
        /*0028*/ 	.byte	0x04, 0x17
        /*002a*/ 	.short	(.L_147 - .L_146)
.L_146:
        /*002c*/ 	.word	0x00000000
        /*0030*/ 	.short	0x0003
        /*0032*/ 	.short	0x0014
        /*0034*/ 	.byte	0x00, 0xf0, 0x05, 0x00


	//----- nvinfo : EIATTR_KPARAM_INFO
	.align		4
.L_147:
        /*0038*/ 	.byte	0x04, 0x17
        /*003a*/ 	.short	(.L_149 - .L_148)
.L_148:
        /*003c*/ 	.word	0x00000000
        /*0040*/ 	.short	0x0002
        /*0042*/ 	.short	0x0010
        /*0044*/ 	.byte	0x00, 0xf0, 0x11, 0x00


	//----- nvinfo : EIATTR_KPARAM_INFO
	.align		4
.L_149:
        /*0048*/ 	.byte	0x04, 0x17
        /*004a*/ 	.short	(.L_151 - .L_150)
.L_150:
        /*004c*/ 	.word	0x00000000
        /*0050*/ 	.short	0x0001
        /*0052*/ 	.short	0x0008
        /*0054*/ 	.byte	0x00, 0xf5, 0x21, 0x00


	//----- nvinfo : EIATTR_KPARAM_INFO
	.align		4
.L_151:
        /*0058*/ 	.byte	0x04, 0x17
        /*005a*/ 	.short	(.L_153 - .L_152)
.L_152:
        /*005c*/ 	.word	0x00000000
        /*0060*/ 	.short	0x0000
        /*0062*/ 	.short	0x0000
        /*0064*/ 	.byte	0x00, 0xf5, 0x21, 0x00


	//----- nvinfo : EIATTR_SPARSE_MMA_MASK
	.align		4
.L_153:
        /*0068*/ 	.byte	0x03, 0x50
        /*006a*/ 	.short	0x0000


	//----- nvinfo : EIATTR_MAXREG_COUNT
	.align		4
        /*006c*/ 	.byte	0x03, 0x1b
        /*006e*/ 	.short	0x00ff


	//----- nvinfo : EIATTR_NUM_BARRIERS
	.align		4
        /*0070*/ 	.byte	0x02, 0x4c
        /*0072*/ 	.byte	0x01
	.zero		1


	//----- nvinfo : EIATTR_MERCURY_ISA_VERSION
	.align		4
        /*0074*/ 	.byte	0x03, 0x5f
        /*0076*/ 	.short	0x0101


	//----- nvinfo : EIATTR_COOP_GROUP_MASK_REGIDS
	.align		4
        /*0078*/ 	.byte	0x04, 0x29
        /*007a*/ 	.short	(.L_155 - .L_154)


	//   ....[0]....
.L_154:
        /*007c*/ 	.word	0xffffffff


	//   ....[1]....
        /*0080*/ 	.word	0xffffffff


	//   ....[2]....
        /*0084*/ 	.word	0xffffffff


	//   ....[3]....
        /*0088*/ 	.word	0xffffffff


	//   ....[4]....
        /*008c*/ 	.word	0xffffffff


	//   ....[5]....
        /*0090*/ 	.word	0xffffffff


	//   ....[6]....
        /*0094*/ 	.word	0xffffffff


	//   ....[7]....
        /*0098*/ 	.word	0xffffffff


	//   ....[8]....
        /*009c*/ 	.word	0xffffffff


	//   ....[9]....
        /*00a0*/ 	.word	0xffffffff


	//   ....[10]....
        /*00a4*/ 	.word	0xffffffff


	//   ....[11]....
        /*00a8*/ 	.word	0xffffffff


	//   ....[12]....
        /*00ac*/ 	.word	0xffffffff


	//   ....[13]....
        /*00b0*/ 	.word	0xffffffff


	//   ....[14]....
        /*00b4*/ 	.word	0xffffffff


	//   ....[15]....
        /*00b8*/ 	.word	0xffffffff


	//   ....[16]....
        /*00bc*/ 	.word	0xffffffff


	//   ....[17]....
        /*00c0*/ 	.word	0xffffffff


	//   ....[18]....
        /*00c4*/ 	.word	0xffffffff


	//   ....[19]....
        /*00c8*/ 	.word	0xffffffff


	//   ....[20]....
        /*00cc*/ 	.word	0xffffffff


	//   ....[21]....
        /*00d0*/ 	.word	0xffffffff


	//   ....[22]....
        /*00d4*/ 	.word	0xffffffff


	//   ....[23]....
        /*00d8*/ 	.word	0xffffffff


	//   ....[24]....
        /*00dc*/ 	.word	0xffffffff


	//   ....[25]....
        /*00e0*/ 	.word	0xffffffff


	//   ....[26]....
        /*00e4*/ 	.word	0xffffffff


	//   ....[27]....
        /*00e8*/ 	.word	0xffffffff


	//   ....[28]....
        /*00ec*/ 	.word	0xffffffff


	//   ....[29]....
        /*00f0*/ 	.word	0xffffffff


	//   ....[30]....
        /*00f4*/ 	.word	0xffffffff


	//   ....[31]....
        /*00f8*/ 	.word	0xffffffff


	//   ....[32]....
        /*00fc*/ 	.word	0xffffffff


	//   ....[33]....
        /*0100*/ 	.word	0xffffffff


	//   ....[34]....
        /*0104*/ 	.word	0xffffffff


	//   ....[35]....
        /*0108*/ 	.word	0xffffffff


	//   ....[36]....
        /*010c*/ 	.word	0xffffffff


	//   ....[37]....
        /*0110*/ 	.word	0xffffffff


	//   ....[38]....
        /*0114*/ 	.word	0xffffffff


	//   ....[39]....
        /*0118*/ 	.word	0xffffffff


	//   ....[40]....
        /*011c*/ 	.word	0xffffffff


	//   ....[41]....
        /*0120*/ 	.word	0xffffffff


	//   ....[42]....
        /*0124*/ 	.word	0xffffffff


	//   ....[43]....
        /*0128*/ 	.word	0xffffffff


	//   ....[44]....
        /*012c*/ 	.word	0xffffffff


	//   ....[45]....
        /*0130*/ 	.word	0xffffffff


	//   ....[46]....
        /*0134*/ 	.word	0xffffffff


	//   ....[47]....
        /*0138*/ 	.word	0xffffffff


	//   ....[48]....
        /*013c*/ 	.word	0xffffffff


	//   ....[49]....
        /*0140*/ 	.word	0xffffffff


	//   ....[50]....
        /*0144*/ 	.word	0xffffffff


	//   ....[51]....
        /*0148*/ 	.word	0xffffffff


	//   ....[52]....
        /*014c*/ 	.word	0xffffffff


	//   ....[53]....
        /*0150*/ 	.word	0xffffffff


	//   ....[54]....
        /*0154*/ 	.word	0xffffffff


	//   ....[55]....
        /*0158*/ 	.word	0xffffffff


	//   ....[56]....
        /*015c*/ 	.word	0xffffffff


	//   ....[57]....
        /*0160*/ 	.word	0xffffffff


	//   ....[58]....
        /*0164*/ 	.word	0xffffffff


	//   ....[59]....
        /*0168*/ 	.word	0xffffffff


	//----- nvinfo : EIATTR_COOP_GROUP_INSTR_OFFSETS
	.align		4
.L_155:
        /*016c*/ 	.byte	0x04, 0x28
        /*016e*/ 	.short	(.L_157 - .L_156)


	//   ....[0]....
.L_156:
        /*0170*/ 	.word	0x00000cb0


	//   ....[1]....
        /*0174*/ 	.word	0x00000cc0


	//   ....[2]....
        /*0178*/ 	.word	0x00000d50


	//   ....[3]....
        /*017c*/ 	.word	0x00000d90


	//   ....[4]....
        /*0180*/ 	.word	0x00000e10


	//   ....[5]....
        /*0184*/ 	.word	0x00000e40


	//   ....[6]....
        /*0188*/ 	.word	0x00000e90


	//   ....[7]....
        /*018c*/ 	.word	0x00000ec0


	//   ....[8]....
        /*0190*/ 	.word	0x00000f10


	//   ....[9]....
        /*0194*/ 	.word	0x00000f40


	//   ....[10]....
        /*0198*/ 	.word	0x00001240


	//   ....[11]....
        /*019c*/ 	.word	0x00001250


	//   ....[12]....
        /*01a0*/ 	.word	0x000012e0


	//   ....[13]....
        /*01a4*/ 	.word	0x00001310


	//   ....[14]....
        /*01a8*/ 	.word	0x00001370


	//   ....[15]....
        /*01ac*/ 	.word	0x000013a0


	//   ....[16]....
        /*01b0*/ 	.word	0x00001400


	//   ....[17]....
        /*01b4*/ 	.word	0x00001440


	//   ....[18]....
        /*01b8*/ 	.word	0x000014b0


	//   ....[19]....
        /*01bc*/ 	.word	0x000014f0


	//   ....[20]....
        /*01c0*/ 	.word	0x00002180


	//   ....[21]....
        /*01c4*/ 	.word	0x00002190


	//   ....[22]....
        /*01c8*/ 	.word	0x00002220


	//   ....[23]....
        /*01cc*/ 	.word	0x00002250


	//   ....[24]....
        /*01d0*/ 	.word	0x000022c0


	//   ....[25]....
        /*01d4*/ 	.word	0x000022e0


	//   ....[26]....
        /*01d8*/ 	.word	0x00002340


	//   ....[27]....
        /*01dc*/ 	.word	0x00002350


	//   ....[28]....
        /*01e0*/ 	.word	0x000023a0


	//   ....[29]....
        /*01e4*/ 	.word	0x000023b0


	//   ....[30]....
        /*01e8*/ 	.word	0x000031c0


	//   ....[31]....
        /*01ec*/ 	.word	0x000031d0


	//   ....[32]....
        /*01f0*/ 	.word	0x00003260


	//   ....[33]....
        /*01f4*/ 	.word	0x000032a0


	//   ....[34]....
        /*01f8*/ 	.word	0x00003320


	//   ....[35]....
        /*01fc*/ 	.word	0x00003360


	//   ....[36]....
        /*0200*/ 	.word	0x000033c0


	//   ....[37]....
        /*0204*/ 	.word	0x000033f0


	//   ....[38]....
        /*0208*/ 	.word	0x00003440


	//   ....[39]....
        /*020c*/ 	.word	0x00003470


	//   ....[40]....
        /*0210*/ 	.word	0x00003750


	//   ....[41]....
        /*0214*/ 	.word	0x00003760


	//   ....[42]....
        /*0218*/ 	.word	0x000037f0


	//   ....[43]....
        /*021c*/ 	.word	0x00003820


	//   ....[44]....
        /*0220*/ 	.word	0x00003870


	//   ....[45]....
        /*0224*/ 	.word	0x000038a0


	//   ....[46]....
        /*0228*/ 	.word	0x00003910


	//   ....[47]....
        /*022c*/ 	.word	0x00003950


	//   ....[48]....
        /*0230*/ 	.word	0x000039c0


	//   ....[49]....
        /*0234*/ 	.word	0x000039f0


	//   ....[50]....
        /*0238*/ 	.word	0x00004730


	//   ....[51]....
        /*023c*/ 	.word	0x00004740


	//   ....[52]....
        /*0240*/ 	.word	0x000047d0


	//   ....[53]....
        /*0244*/ 	.word	0x00004800


	//   ....[54]....
        /*0248*/ 	.word	0x00004870


	//   ....[55]....
        /*024c*/ 	.word	0x00004890


	//   ....[56]....
        /*0250*/ 	.word	0x000048f0


	//   ....[57]....
        /*0254*/ 	.word	0x00004900


	//   ....[58]....
        /*0258*/ 	.word	0x00004950


	//   ....[59]....
        /*025c*/ 	.word	0x00004960


	//----- nvinfo : EIATTR_VRC_CTA_INIT_COUNT
	.align		4
.L_157:
        /*0260*/ 	.byte	0x02, 0x4a
	.zero		1
	.zero		1


	//----- nvinfo : EIATTR_EXIT_INSTR_OFFSETS
	.align		4
        /*0264*/ 	.byte	0x04, 0x1c
        /*0266*/ 	.short	(.L_159 - .L_158)


	//   ....[0]....
.L_158:
        /*0268*/ 	.word	0x00000080


	//   ....[1]....
        /*026c*/ 	.word	0x000000c0


	//   ....[2]....
        /*0270*/ 	.word	0x00004bd0


	//   ....[3]....
        /*0274*/ 	.word	0x00004c50


	//----- nvinfo : EIATTR_MAX_THREADS
	.align		4
.L_159:
        /*0278*/ 	.byte	0x04, 0x05
        /*027a*/ 	.short	(.L_161 - .L_160)
.L_160:
        /*027c*/ 	.word	0x00000100
        /*0280*/ 	.word	0x00000001
        /*0284*/ 	.word	0x00000001


	//----- nvinfo : EIATTR_CRS_STACK_SIZE
	.align		4
.L_161:
        /*0288*/ 	.byte	0x04, 0x1e
        /*028a*/ 	.short	(.L_163 - .L_162)
.L_162:
        /*028c*/ 	.word	0x00000000


	//----- nvinfo : EIATTR_CBANK_PARAM_SIZE
	.align		4
.L_163:
        /*0290*/ 	.byte	0x03, 0x19
        /*0292*/ 	.short	0x0021


	//----- nvinfo : EIATTR_PARAM_CBANK
	.align		4
        /*0294*/ 	.byte	0x04, 0x0a
        /*0296*/ 	.short	(.L_165 - .L_164)
	.align		4
.L_164:
        /*0298*/ 	.word	index@(.nv.constant0._ZN3cub18CUB_300001_SM_10006detail6reduce28DeviceReduceSingleTileKernelINS2_10policy_hubIdjN4cuda3__47maximumIvEEE10Policy1000EPdSB_jS8_ddNS5_3std3__410__identityEEEvT0_T1_T2_T3_T4_T6_)
        /*029c*/ 	.short	0x0380
        /*029e*/ 	.short	0x0021


	//----- nvinfo : EIATTR_SW_WAR
	.align		4
.L_165:
        /*02a0*/ 	.byte	0x04, 0x36
        /*02a2*/ 	.short	(.L_167 - .L_166)
.L_166:
        /*02a4*/ 	.word	0x00000008
.L_167:


//--------------------- .nv.info._ZN3cub18CUB_300001_SM_10006detail11EmptyKernelIvEEvv --------------------------
	.section	.nv.info._ZN3cub18CUB_300001_SM_10006detail11EmptyKernelIvEEvv,"",@"SHT_CUDA_INFO"
	.sectionflags	@""
	.align	4


	//----- nvinfo : EIATTR_CUDA_API_VERSION
	.align		4
        /*0000*/ 	.byte	0x04, 0x37
        /*0002*/ 	.short	(.L_169 - .L_168)
.L_168:
        /*0004*/ 	.word	0x00000082


	//----- nvinfo : EIATTR_SPARSE_MMA_MASK
	.align		4
.L_169:
        /*0008*/ 	.byte	0x03, 0x50
        /*000a*/ 	.short	0x0000


	//----- nvinfo : EIATTR_MAXREG_COUNT
	.align		4
        /*000c*/ 	.byte	0x03, 0x1b
        /*000e*/ 	.short	0x00ff


	//----- nvinfo : EIATTR_MERCURY_ISA_VERSION
	.align		4
        /*0010*/ 	.byte	0x03, 0x5f
        /*0012*/ 	.short	0x0101


	//----- nvinfo : EIATTR_VRC_CTA_INIT_COUNT
	.align		4
        /*0014*/ 	.byte	0x02, 0x4a
	.zero		1
	.zero		1


	//----- nvinfo : EIATTR_EXIT_INSTR_OFFSETS
	.align		4
        /*0018*/ 	.byte	0x04, 0x1c
        /*001a*/ 	.short	(.L_171 - .L_170)


	//   ....[0]....
.L_170:
        /*001c*/ 	.word	0x00000010


	//----- nvinfo : EIATTR_SW_WAR
	.align		4
.L_171:
        /*0020*/ 	.byte	0x04, 0x36
        /*0022*/ 	.short	(.L_173 - .L_172)
.L_172:
        /*0024*/ 	.word	0x00000008
.L_173:


//--------------------- .nv.info._Z7restorePdi    --------------------------
	.section	.nv.info._Z7restorePdi,"",@"SHT_CUDA_INFO"
	.sectionflags	@""
	.align	4


	//----- nvinfo : EIATTR_CUDA_API_VERSION
	.align		4
        /*0000*/ 	.byte	0x04, 0x37
        /*0002*/ 	.short	(.L_175 - .L_174)
.L_174:
        /*0004*/ 	.word	0x00000082


	//----- nvinfo : EIATTR_KPARAM_INFO
	.align		4
.L_175:
        /*0008*/ 	.byte	0x04, 0x17
        /*000a*/ 	.short	(.L_177 - .L_176)
.L_176:
        /*000c*/ 	.word	0x00000000
        /*0010*/ 	.short	0x0001
        /*0012*/ 	.short	0x0008
        /*0014*/ 	.byte	0x00, 0xf0, 0x11, 0x00


	//----- nvinfo : EIATTR_KPARAM_INFO
	.align		4
.L_177:
        /*0018*/ 	.byte	0x04, 0x17
        /*001a*/ 	.short	(.L_179 - .L_178)
.L_178:
        /*001c*/ 	.word	0x00000000
        /*0020*/ 	.short	0x0000
        /*0022*/ 	.short	0x0000
        /*0024*/ 	.byte	0x00, 0xf5, 0x21, 0x00


	//----- nvinfo : EIATTR_SPARSE_MMA_MASK
	.align		4
.L_179:
        /*0028*/ 	.byte	0x03, 0x50
        /*002a*/ 	.short	0x0000


	//----- nvinfo : EIATTR_MAXREG_COUNT
	.align		4
        /*002c*/ 	.byte	0x03, 0x1b
        /*002e*/ 	.short	0x00ff


	//----- nvinfo : EIATTR_MERCURY_ISA_VERSION
	.align		4
        /*0030*/ 	.byte	0x03, 0x5f
        /*0032*/ 	.short	0x0101


	//----- nvinfo : EIATTR_VRC_CTA_INIT_COUNT
	.align		4
        /*0034*/ 	.byte	0x02, 0x4a
	.zero		1
	.zero		1


	//----- nvinfo : EIATTR_EXIT_INSTR_OFFSETS
	.align		4
        /*0038*/ 	.byte	0x04, 0x1c
        /*003a*/ 	.short	(.L_181 - .L_180)


	//   ....[0]....
.L_180:
        /*003c*/ 	.word	0x000002d0


	//----- nvinfo : EIATTR_CRS_STACK_SIZE
	.align		4
.L_181:
        /*0040*/ 	.byte	0x04, 0x1e
        /*0042*/ 	.short	(.L_183 - .L_182)
.L_182:
        /*0044*/ 	.word	0x00000000


	//----- nvinfo : EIATTR_CBANK_PARAM_SIZE
	.align		4
.L_183:
        /*0048*/ 	.byte	0x03, 0x19
        /*004a*/ 	.short	0x000c


	//----- nvinfo : EIATTR_PARAM_CBANK
	.align		4
        /*004c*/ 	.byte	0x04, 0x0a
        /*004e*/ 	.short	(.L_185 - .L_184)
	.align		4
.L_184:
        /*0050*/ 	.word	index@(.nv.constant0._Z7restorePdi)
        /*0054*/ 	.short	0x0380
        /*0056*/ 	.short	0x000c


	//----- nvinfo : EIATTR_SW_WAR
	.align		4
.L_185:
        /*0058*/ 	.byte	0x04, 0x36
        /*005a*/ 	.short	(.L_187 - .L_186)
.L_186:
        /*005c*/ 	.word	0x00000008
.L_187:


//--------------------- .nv.info._Z11subtractionPdS_m --------------------------
	.section	.nv.info._Z11subtractionPdS_m,"",@"SHT_CUDA_INFO"
	.sectionflags	@""
	.align	4


	//----- nvinfo : EIATTR_CUDA_API_VERSION
	.align		4
        /*0000*/ 	.byte	0x04, 0x37
        /*0002*/ 	.short	(.L_189 - .L_188)
.L_188:
        /*0004*/ 	.word	0x00000082


	//----- nvinfo : EIATTR_KPARAM_INFO
	.align		4
.L_189:
        /*0008*/ 	.byte	0x04, 0x17
        /*000a*/ 	.short	(.L_191 - .L_190)
.L_190:
        /*000c*/ 	.word	0x00000000
        /*0010*/ 	.short	0x0002
        /*0012*/ 	.short	0x0010
        /*0014*/ 	.byte	0x00, 0xf0, 0x21, 0x00


	//----- nvinfo : EIATTR_KPARAM_INFO
	.align		4
.L_191:
        /*0018*/ 	.byte	0x04, 0x17
        /*001a*/ 	.short	(.L_193 - .L_192)
.L_192:
        /*001c*/ 	.word	0x00000000
        /*0020*/ 	.short	0x0001
        /*0022*/ 	.short	0x0008
        /*0024*/ 	.byte	0x00, 0xf5, 0x21, 0x00


	//----- nvinfo : EIATTR_KPARAM_INFO
	.align		4
.L_193:
        /*0028*/ 	.byte	0x04, 0x17
        /*002a*/ 	.short	(.L_195 - .L_194)
.L_194:
        /*002c*/ 	.word	0x00000000
        /*0030*/ 	.short	0x0000
        /*0032*/ 	.short	0x0000
        /*0034*/ 	.byte	0x00, 0xf5, 0x21, 0x00


	//----- nvinfo : EIATTR_SPARSE_MMA_MASK
	.align		4
.L_195:
        /*0038*/ 	.byte	0x03, 0x50
        /*003a*/ 	.short	0x0000


	//----- nvinfo : EIATTR_MAXREG_COUNT
	.align		4
        /*003c*/ 	.byte	0x03, 0x1b
        /*003e*/ 	.short	0x00ff


	//----- nvinfo : EIATTR_MERCURY_ISA_VERSION
	.align		4
        /*0040*/ 	.byte	0x03, 0x5f
        /*0042*/ 	.short	0x0101


	//----- nvinfo : EIATTR_VRC_CTA_INIT_COUNT
	.align		4
        /*0044*/ 	.byte	0x02, 0x4a
	.zero		1
	.zero		1


	//----- nvinfo : EIATTR_EXIT_INSTR_OFFSETS
	.align		4
        /*0048*/ 	.byte	0x04, 0x1c
        /*004a*/ 	.short	(.L_197 - .L_196)


	//   ....[0]....
.L_196:
        /*004c*/ 	.word	0x000000f0


	//   ....[1]....
        /*0050*/ 	.word	0x000001a0


	//----- nvinfo : EIATTR_CBANK_PARAM_SIZE
	.align		4
.L_197:
        /*0054*/ 	.byte	0x03, 0x19
        /*0056*/ 	.short	0x0018


	//----- nvinfo : EIATTR_PARAM_CBANK
	.align		4
        /*0058*/ 	.byte	0x04, 0x0a
        /*005a*/ 	.short	(.L_199 - .L_198)
	.align		4
.L_198:
        /*005c*/ 	.word	index@(.nv.constant0._Z11subtractionPdS_m)
        /*0060*/ 	.short	0x0380
        /*0062*/ 	.short	0x0018


	//----- nvinfo : EIATTR_SW_WAR
	.align		4
.L_199:
        /*0064*/ 	.byte	0x04, 0x36
        /*0066*/ 	.short	(.L_201 - .L_200)
.L_200:
        /*0068*/ 	.word	0x00000008
.L_201:


//--------------------- .nv.info._Z9calculatePdS_m --------------------------
	.section	.nv.info._Z9calculatePdS_m,"",@"SHT_CUDA_INFO"
	.sectionflags	@""
	.align	4


	//----- nvinfo : EIATTR_CUDA_API_VERSION
	.align		4
        /*0000*/ 	.byte	0x04, 0x37
        /*0002*/ 	.short	(.L_203 - .L_202)
.L_202:
        /*0004*/ 	.word	0x00000082


	//----- nvinfo : EIATTR_KPARAM_INFO
	.align		4
.L_203:
        /*0008*/ 	.byte	0x04, 0x17
        /*000a*/ 	.short	(.L_205 - .L_204)
.L_204:
        /*000c*/ 	.word	0x00000000
        /*0010*/ 	.short	0x0002
        /*0012*/ 	.short	0x0010
        /*0014*/ 	.byte	0x00, 0xf0, 0x21, 0x00


	//----- nvinfo : EIATTR_KPARAM_INFO
	.align		4
.L_205:
        /*0018*/ 	.byte	0x04, 0x17
        /*001a*/ 	.short	(.L_207 - .L_206)
.L_206:
        /*001c*/ 	.word	0x00000000
        /*0020*/ 	.short	0x0001
        /*0022*/ 	.short	0x0008
        /*0024*/ 	.byte	0x00, 0xf5, 0x21, 0x00


	//----- nvinfo : EIATTR_KPARAM_INFO
	.align		4
.L_207:
        /*0028*/ 	.byte	0x04, 0x17
        /*002a*/ 	.short	(.L_209 - .L_208)
.L_208:
        /*002c*/ 	.word	0x00000000
        /*0030*/ 	.short	0x0000
        /*0032*/ 	.short	0x0000
        /*0034*/ 	.byte	0x00, 0xf5, 0x21, 0x00


	//----- nvinfo : EIATTR_SPARSE_MMA_MASK
	.align		4
.L_209:
        /*0038*/ 	.byte	0x03, 0x50
        /*003a*/ 	.short	0x0000


	//----- nvinfo : EIATTR_MAXREG_COUNT
	.align		4
        /*003c*/ 	.byte	0x03, 0x1b
        /*003e*/ 	.short	0x00ff


	//----- nvinfo : EIATTR_MERCURY_ISA_VERSION
	.align		4
        /*0040*/ 	.byte	0x03, 0x5f
        /*0042*/ 	.short	0x0101


	//----- nvinfo : EIATTR_VRC_CTA_INIT_COUNT
	.align		4
        /*0044*/ 	.byte	0x02, 0x4a
	.zero		1
	.zero		1


	//----- nvinfo : EIATTR_EXIT_INSTR_OFFSETS
	.align		4
        /*0048*/ 	.byte	0x04, 0x1c
        /*004a*/ 	.short	(.L_211 - .L_210)


	//   ....[0]....
.L_210:
        /*004c*/ 	.word	0x000000b0


	//   ....[1]....
        /*0050*/ 	.word	0x00000280


	//----- nvinfo : EIATTR_CBANK_PARAM_SIZE
	.align		4
.L_211:
        /*0054*/ 	.byte	0x03, 0x19
        /*0056*/ 	.short	0x0018


	//----- nvinfo : EIATTR_PARAM_CBANK
	.align		4
        /*0058*/ 	.byte	0x04, 0x0a
        /*005a*/ 	.short	(.L_213 - .L_212)
	.align		4
.L_212:
        /*005c*/ 	.word	index@(.nv.constant0._Z9calculatePdS_m)
        /*0060*/ 	.short	0x0380
        /*0062*/ 	.short	0x0018


	//----- nvinfo : EIATTR_SW_WAR
	.align		4
.L_213:
        /*0064*/ 	.byte	0x04, 0x36
        /*0066*/ 	.short	(.L_215 - .L_214)
.L_214:
        /*0068*/ 	.word	0x00000008
.L_215:


//--------------------- .nv.callgraph             --------------------------
	.section	.nv.callgraph,"",@"SHT_CUDA_CALLGRAPH"
	.align	4
	.sectionentsize	8
	.align		4
        /*0000*/ 	.word	0x00000000
	.align		4
        /*0004*/ 	.word	0xffffffff
	.align		4
        /*0008*/ 	.word	0x00000000
	.align		4
        /*000c*/ 	.word	0xfffffffe
	.align		4
        /*0010*/ 	.word	0x00000000
	.align		4
        /*0014*/ 	.word	0xfffffffd
	.align		4
        /*0018*/ 	.word	0x00000000
	.align		4
        /*001c*/ 	.word	0xfffffffc


//--------------------- .nv.constant4             --------------------------
	.section	.nv.constant4,"a",@progbits
	.align	8
	.align		8
.nv.constant4:
        /*0000*/ 	.dword	_ZN34_INTERNAL_ea8702cc_4_k_cu_1e17171e4cuda3std3__45__cpo5beginE
	.align		8
        /*0008*/ 	.dword	_ZN34_INTERNAL_ea8702cc_4_k_cu_1e17171e4cuda3std3__45__cpo3endE
	.align		8
        /*0010*/ 	.dword	_ZN34_INTERNAL_ea8702cc_4_k_cu_1e17171e4cuda3std3__45__cpo6cbeginE
	.align		8
        /*0018*/ 	.dword	_ZN34_INTERNAL_ea8702cc_4_k_cu_1e17171e4cuda3std3__45__cpo4cendE
	.align		8
        /*0020*/ 	.dword	_ZN34_INTERNAL_ea8702cc_4_k_cu_1e17171e4cuda3std3__45__cpo6rbeginE
	.align		8
        /*0028*/ 	.dword	_ZN34_INTERNAL_ea8702cc_4_k_cu_1e17171e4cuda3std3__45__cpo4rendE
	.align		8
        /*0030*/ 	.dword	_ZN34_INTERNAL_ea8702cc_4_k_cu_1e17171e4cuda3std3__45__cpo7crbeginE
	.align		8
        /*0038*/ 	.dword	_ZN34_INTERNAL_ea8702cc_4_k_cu_1e17171e4cuda3std3__45__cpo5crendE
	.align		8
        /*0040*/ 	.dword	_ZN34_INTERNAL_ea8702cc_4_k_cu_1e17171e4cuda3std3__436_GLOBAL__N__ea8702cc_4_k_cu_1e17171e6ignoreE
	.align		8
        /*0048*/ 	.dword	_ZN34_INTERNAL_ea8702cc_4_k_cu_1e17171e4cuda3std3__419piecewise_constructE
	.align		8
        /*0050*/ 	.dword	_ZN34_INTERNAL_ea8702cc_4_k_cu_1e17171e4cuda3std3__48in_placeE
	.align		8
        /*0058*/ 	.dword	_ZN34_INTERNAL_ea8702cc_4_k_cu_1e17171e4cuda3std3__420unreachable_sentinelE
	.align		8
        /*0060*/ 	.dword	_ZN34_INTERNAL_ea8702cc_4_k_cu_1e17171e4cuda3std3__47nulloptE
	.align		8
        /*0068*/ 	.dword	_ZN34_INTERNAL_ea8702cc_4_k_cu_1e17171e4cuda3std3__48unexpectE
	.align		8
        /*0070*/ 	.dword	_ZN34_INTERNAL_ea8702cc_4_k_cu_1e17171e4cuda3std6ranges3__45__cpo4swapE
	.align		8
        /*0078*/ 	.dword	_ZN34_INTERNAL_ea8702cc_4_k_cu_1e17171e4cuda3std6ranges3__45__cpo9iter_moveE
	.align		8
        /*0080*/ 	.dword	_ZN34_INTERNAL_ea8702cc_4_k_cu_1e17171e4cuda3std6ranges3__45__cpo5beginE
	.align		8
        /*0088*/ 	.dword	_ZN34_INTERNAL_ea8702cc_4_k_cu_1e17171e4cuda3std6ranges3__45__cpo3endE
	.align		8
        /*0090*/ 	.dword	_ZN34_INTERNAL_ea8702cc_4_k_cu_1e17171e4cuda3std6ranges3__45__cpo6cbeginE
	.align		8
        /*0098*/ 	.dword	_ZN34_INTERNAL_ea8702cc_4_k_cu_1e17171e4cuda3std6ranges3__45__cpo4cendE
	.align		8
        /*00a0*/ 	.dword	_ZN34_INTERNAL_ea8702cc_4_k_cu_1e17171e4cuda3std6ranges3__45__cpo7advanceE
	.align		8
        /*00a8*/ 	.dword	_ZN34_INTERNAL_ea8702cc_4_k_cu_1e17171e4cuda3std6ranges3__45__cpo9iter_swapE
	.align		8
        /*00b0*/ 	.dword	_ZN34_INTERNAL_ea8702cc_4_k_cu_1e17171e4cuda3std6ranges3__45__cpo4nextE
	.align		8
        /*00b8*/ 	.dword	_ZN34_INTERNAL_ea8702cc_4_k_cu_1e17171e4cuda3std6ranges3__45__cpo4prevE
	.align		8
        /*00c0*/ 	.dword	_ZN34_INTERNAL_ea8702cc_4_k_cu_1e17171e4cuda3std6ranges3__45__cpo4dataE
	.align		8
        /*00c8*/ 	.dword	_ZN34_INTERNAL_ea8702cc_4_k_cu_1e17171e4cuda3std6ranges3__45__cpo5cdataE
	.align		8
        /*00d0*/ 	.dword	_ZN34_INTERNAL_ea8702cc_4_k_cu_1e17171e4cuda3std6ranges3__45__cpo4sizeE
	.align		8
        /*00d8*/ 	.dword	_ZN34_INTERNAL_ea8702cc_4_k_cu_1e17171e4cuda3std6ranges3__45__cpo5ssizeE
	.align		8
        /*00e0*/ 	.dword	_ZN34_INTERNAL_ea8702cc_4_k_cu_1e17171e4cuda3std6ranges3__45__cpo8distanceE
	.align		8
        /*00e8*/ 	.dword	_ZN34_INTERNAL_ea8702cc_4_k_cu_1e17171e6thrust24THRUST_300001_SM_1000_NS6system6detail10sequential3seqE
	.align		8
        /*00f0*/ 	.dword	_ZN34_INTERNAL_ea8702cc_4_k_cu_1e17171e6thrust24THRUST_300001_SM_1000_NS12placeholders2_1E
	.align		8
        /*00f8*/ 	.dword	_ZN34_INTERNAL_ea8702cc_4_k_cu_1e17171e6thrust24THRUST_300001_SM_1000_NS12placeholders2_2E
	.align		8
        /*0100*/ 	.dword	_ZN34_INTERNAL_ea8702cc_4_k_cu_1e17171e6thrust24THRUST_300001_SM_1000_NS12placeholders2_3E
	.align		8
        /*0108*/ 	.dword	_ZN34_INTERNAL_ea8702cc_4_k_cu_1e17171e6thrust24THRUST_300001_SM_1000_NS12placeholders2_4E
	.align		8
        /*0110*/ 	.dword	_ZN34_INTERNAL_ea8702cc_4_k_cu_1e17171e6thrust24THRUST_300001_SM_1000_NS12placeholders2_5E
	.align		8
        /*0118*/ 	.dword	_ZN34_INTERNAL_ea8702cc_4_k_cu_1e17171e6thrust24THRUST_300001_SM_1000_NS12placeholders2_6E
	.align		8
        /*0120*/ 	.dword	_ZN34_INTERNAL_ea8702cc_4_k_cu_1e17171e6thrust24THRUST_300001_SM_1000_NS12placeholders2_7E
	.align		8
        /*0128*/ 	.dword	_ZN34_INTERNAL_ea8702cc_4_k_cu_1e17171e6thrust24THRUST_300001_SM_1000_NS12placeholders2_8E
	.align		8
        /*0130*/ 	.dword	_ZN34_INTERNAL_ea8702cc_4_k_cu_1e17171e6thrust24THRUST_300001_SM_1000_NS12placeholders2_9E
	.align		8
        /*0138*/ 	.dword	_ZN34_INTERNAL_ea8702cc_4_k_cu_1e17171e6thrust24THRUST_300001_SM_1000_NS12placeholders3_10E


//--------------------- .text._ZN3cub18CUB_300001_SM_10006detail6reduce28DeviceReduceSingleTileKernelINS2_10policy_hubIdjN4cuda3__47maximumIvEEE10Policy1000EPdSB_iS8_ddNS5_3std3__410__identityEEEvT0_T1_T2_T3_T4_T6_ --------------------------
	.section	.text._ZN3cub18CUB_300001_SM_10006detail6reduce28DeviceReduceSingleTileKernelINS2_10policy_hubIdjN4cuda3__47maximumIvEEE10Policy1000EPdSB_iS8_ddNS5_3std3__410__identityEEEvT0_T1_T2_T3_T4_T6_,"ax",@progbits
	.align	128
        .global         _ZN3cub18CUB_300001_SM_10006detail6reduce28DeviceReduceSingleTileKernelINS2_10policy_hubIdjN4cuda3__47maximumIvEEE10Policy1000EPdSB_iS8_ddNS5_3std3__410__identityEEEvT0_T1_T2_T3_T4_T6_
        .type           _ZN3cub18CUB_300001_SM_10006detail6reduce28DeviceReduceSingleTileKernelINS2_10policy_hubIdjN4cuda3__47maximumIvEEE10Policy1000EPdSB_iS8_ddNS5_3std3__410__identityEEEvT0_T1_T2_T3_T4_T6_,@function
        .size           _ZN3cub18CUB_300001_SM_10006detail6reduce28DeviceReduceSingleTileKernelINS2_10policy_hubIdjN4cuda3__47maximumIvEEE10Policy1000EPdSB_iS8_ddNS5_3std3__410__identityEEEvT0_T1_T2_T3_T4_T6_,(.L_x_158 - _ZN3cub18CUB_300001_SM_10006detail6reduce28DeviceReduceSingleTileKernelINS2_10policy_hubIdjN4cuda3__47maximumIvEEE10Policy1000EPdSB_iS8_ddNS5_3std3__410__identityEEEvT0_T1_T2_T3_T4_T6_)
        .other          _ZN3cub18CUB_300001_SM_10006detail6reduce28DeviceReduceSingleTileKernelINS2_10policy_hubIdjN4cuda3__47maximumIvEEE10Policy1000EPdSB_iS8_ddNS5_3std3__410__identityEEEvT0_T1_T2_T3_T4_T6_,@"STO_CUDA_ENTRY STV_DEFAULT"
_ZN3cub18CUB_300001_SM_10006detail6reduce28DeviceReduceSingleTileKernelINS2_10policy_hubIdjN4cuda3__47maximumIvEEE10Policy1000EPdSB_iS8_ddNS5_3std3__410__identityEEEvT0_T1_T2_T3_T4_T6_:
.text._ZN3cub18CUB_300001_SM_10006detail6reduce28DeviceReduceSingleTileKernelINS2_10policy_hubIdjN4cuda3__47maximumIvEEE10Policy1000EPdSB_iS8_ddNS5_3std3__410__identityEEEvT0_T1_T2_T3_T4_T6_:
[----:B------:R-:W-:Y:S01]  /*0000*/  LDC R1, c[0x0][0x37c] ;  /* 0x0000df00ff017b82 */ /* 0x000fe20000000800 */
[----:B------:R-:W0:Y:S01]  /*0010*/  LDCU UR4, c[0x0][0x390] ;  /* 0x00007200ff0477ac */ /* 0x000e220008000800 */
[----:B------:R-:W1:Y:S01]  /*0020*/  LDCU.64 UR6, c[0x0][0x358] ;  /* 0x00006b00ff0677ac */ /* 0x000e620008000a00 */
[----:B0-----:R-:W-:-:S05]  /*0030*/  IMAD.U32 R4, RZ, RZ, UR4 ;  /* 0x00000004ff047e24 */ /* 0x001fca000f8e00ff */
[----:B------:R-:W-:-:S13]  /*0040*/  ISETP.NE.AND P0, PT, R4, RZ, PT ;  /* 0x000000ff0400720c */ /* 0x000fda0003f05270 */
[----:B-1----:R-:W-:Y:S05]  /*0050*/  @P0 BRA `(.L_x_0) ;  /* 0x00000000001c0947 */ /* 0x002fea0003800000 */
[----:B------:R-:W0:Y:S02]  /*0060*/  S2R R0, SR_TID.X ;  /* 0x0000000000007919 */ /* 0x000e240000002100 */
[----:B0-----:R-:W-:-:S13]  /*0070*/  ISETP.NE.AND P0, PT, R0, RZ, PT ;  /* 0x000000ff0000720c */ /* 0x001fda0003f05270 */
[----:B------:R-:W-:Y:S05]  /*0080*/  @P0 EXIT ;  /* 0x000000000000094d */ /* 0x000fea0003800000 */
[----:B------:R-:W0:Y:S08]  /*0090*/  LDC.64 R2, c[0x0][0x388] ;  /* 0x0000e200ff027b82 */ /* 0x000e300000000a00 */
[----:B------:R-:W0:Y:S02]  /*00a0*/  LDC.64 R4, c[0x0][0x398] ;  /* 0x0000e600ff047b82 */ /* 0x000e240000000a00 */
[----:B0-----:R-:W-:Y:S01]  /*00b0*/  STG.E.64 desc[UR6][R2.64], R4 ;  /* 0x0000000402007986 */ /* 0x001fe2000c101b06 */
[----:B------:R-:W-:Y:S05]  /*00c0*/  EXIT ;  /* 0x000000000000794d */ /* 0x000fea0003800000 */
.L_x_0:
[----:B------:R-:W0:Y:S01]  /*00d0*/  LDCU UR4, c[0x0][0x380] ;  /* 0x00007000ff0477ac */ /* 0x000e220008000800 */
[----:B------:R-:W-:Y:S01]  /*00e0*/  BSSY.RECONVERGENT B0, `(.L_x_1) ;  /* 0x00005b3000007945 */ /* 0x000fe20003800200 */
[----:B0-----:R-:W-:-:S09]  /*00f0*/  ULOP3.LUT UP0, URZ, UR4, 0x1f, URZ, 0xc0, !UPT ;  /* 0x0000001f04ff7892 */ /* 0x001fd2000f80c0ff */
[----:B------:R-:W-:Y:S05]  /*0100*/  BRA.U UP0, `(.L_x_2) ;  /* 0x0000002d003c7547 */ /* 0x000fea000b800000 */
[----:B------:R-:W-:-:S13]  /*0110*/  ISETP.GT.AND P0, PT, R4, 0x7ff, PT ;  /* 0x000007ff0400780c */ /* 0x000fda0003f04270 */
[----:B------:R-:W-:Y:S05]  /*0120*/  @P0 BRA `(.L_x_3) ;  /* 0x0000001400e80947 */ /* 0x000fea0003800000 */
[----:B------:R-:W0:Y:S01]  /*0130*/  S2R R3, SR_TID.X ;  /* 0x0000000000037919 */ /* 0x000e220000002100 */
[----:B------:R-:W-:Y:S01]  /*0140*/  BSSY.RECONVERGENT B1, `(.L_x_4) ;  /* 0x0000009000017945 */ /* 0x000fe20003800200 */
[----:B------:R-:W-:Y:S02]  /*0150*/  CS2R R6, SRZ ;  /* 0x0000000000067805 */ /* 0x000fe4000001ff00 */
[----:B0-----:R-:W-:Y:S01]  /*0160*/  ISETP.GE.AND P0, PT, R3, R4, PT ;  /* 0x000000040300720c */ /* 0x001fe20003f06270 */
[----:B------:R-:W-:-:S12]  /*0170*/  IMAD.MOV.U32 R5, RZ, RZ, R3 ;  /* 0x000000ffff057224 */ /* 0x000fd800078e0003 */
[----:B------:R-:W-:Y:S05]  /*0180*/  @P0 BRA `(.L_x_5) ;  /* 0x0000000000100947 */ /* 0x000fea0003800000 */
[----:B------:R-:W0:Y:S02]  /*0190*/  LDC.64 R6, c[0x0][0x380] ;  /* 0x0000e000ff067b82 */ /* 0x000e240000000a00 */
[----:B0-----:R-:W-:-:S06]  /*01a0*/  IMAD.WIDE.U32 R6, R3, 0x8, R6 ;  /* 0x0000000803067825 */ /* 0x001fcc00078e0006 */
[----:B------:R-:W5:Y:S01]  /*01b0*/  LDG.E.64.CONSTANT R6, desc[UR6][R6.64] ;  /* 0x0000000606067981 */ /* 0x000f62000c1e9b00 */
[----:B------:R-:W-:-:S07]  /*01c0*/  VIADD R5, R3, 0x100 ;  /* 0x0000010003057836 */ /* 0x000fce0000000000 */
.L_x_5:
[----:B------:R-:W-:Y:S05]  /*01d0*/  BSYNC.RECONVERGENT B1 ;  /* 0x0000000000017941 */ /* 0x000fea0003800200 */
.L_x_4:
[----:B------:R-:W-:Y:S01]  /*01e0*/  ISETP.GE.AND P0, PT, R5, R4, PT ;  /* 0x000000040500720c */ /* 0x000fe20003f06270 */
[----:B------:R-:W-:-:S12]  /*01f0*/  BSSY.RECONVERGENT B1, `(.L_x_6) ;  /* 0x00000b0000017945 */ /* 0x000fd80003800200 */
[----:B------:R-:W-:Y:S05]  /*0200*/  @P0 BRA `(.L_x_7) ;  /* 0x0000000800b80947 */ /* 0x000fea0003800000 */
[----:B------:R-:W-:Y:S01]  /*0210*/  LOP3.LUT R9, RZ, R5, RZ, 0x33, !PT ;  /* 0x00000005ff097212 */ /* 0x000fe200078e33ff */
[----:B------:R-:W-:Y:S04]  /*0220*/  BSSY.RECONVERGENT B2, `(.L_x_8) ;  /* 0x0000019000027945 */ /* 0x000fe80003800200 */
[----:B------:R-:W-:-:S05]  /*0230*/  IMAD.IADD R0, R9, 0x1, R4 ;  /* 0x0000000109007824 */ /* 0x000fca00078e0204 */
[C---:B------:R-:W-:Y:S02]  /*0240*/  LOP3.LUT R2, R0.reuse, 0x300, RZ, 0xc0, !PT ;  /* 0x0000030000027812 */ /* 0x040fe400078ec0ff */
[----:B------:R-:W-:Y:S02]  /*0250*/  ISETP.GE.U32.AND P0, PT, R0, 0x300, PT ;  /* 0x000003000000780c */ /* 0x000fe40003f06070 */
[----:B------:R-:W-:-:S13]  /*0260*/  ISETP.NE.AND P1, PT, R2, 0x300, PT ;  /* 0x000003000200780c */ /* 0x000fda0003f25270 */
[----:B------:R-:W-:Y:S05]  /*0270*/  @!P1 BRA `(.L_x_9) ;  /* 0x00000000004c9947 */ /* 0x000fea0003800000 */
[----:B------:R-:W0:Y:S01]  /*0280*/  LDC.64 R8, c[0x0][0x380] ;  /* 0x0000e000ff087b82 */ /* 0x000e220000000a00 */
[----:B------:R-:W-:-:S04]  /*0290*/  LEA.HI R0, R0, 0x1, RZ, 0x18 ;  /* 0x0000000100007811 */ /* 0x000fc800078fc0ff */
[----:B------:R-:W-:-:S05]  /*02a0*/  LOP3.LUT R0, R0, 0x3, RZ, 0xc0, !PT ;  /* 0x0000000300007812 */ /* 0x000fca00078ec0ff */
[----:B------:R-:W-:Y:S02]  /*02b0*/  IMAD.MOV R0, RZ, RZ, -R0 ;  /* 0x000000ffff007224 */ /* 0x000fe400078e0a00 */
[----:B0-----:R-:W-:-:S04]  /*02c0*/  IMAD.WIDE.U32 R8, R5, 0x8, R8 ;  /* 0x0000000805087825 */ /* 0x001fc800078e0008 */
[----:B------:R-:W-:Y:S02]  /*02d0*/  IMAD.MOV.U32 R2, RZ, RZ, R8 ;  /* 0x000000ffff027224 */ /* 0x000fe400078e0008 */
[----:B------:R-:W-:-:S07]  /*02e0*/  IMAD.MOV.U32 R11, RZ, RZ, R9 ;  /* 0x000000ffff0b7224 */ /* 0x000fce00078e0009 */
.L_x_10:
[----:B------:R-:W-:Y:S02]  /*02f0*/  IMAD.MOV.U32 R8, RZ, RZ, R2 ;  /* 0x000000ffff087224 */ /* 0x000fe400078e0002 */
[----:B------:R-:W-:-:S06]  /*0300*/  IMAD.MOV.U32 R9, RZ, RZ, R11 ;  /* 0x000000ffff097224 */ /* 0x000fcc00078e000b */
[----:B------:R-:W2:Y:S01]  /*0310*/  LDG.E.64.CONSTANT R8, desc[UR6][R8.64] ;  /* 0x0000000608087981 */ /* 0x000ea2000c1e9b00 */
[----:B------:R-:W-:Y:S01]  /*0320*/  VIADD R0, R0, 0x1 ;  /* 0x0000000100007836 */ /* 0x000fe20000000000 */
[----:B------:R-:W-:Y:S01]  /*0330*/  IADD3 R2, P3, PT, R2, 0x800, RZ ;  /* 0x0000080002027810 */ /* 0x000fe20007f7e0ff */
[----:B------:R-:W-:-:S03]  /*0340*/  VIADD R5, R5, 0x100 ;  /* 0x0000010005057836 */ /* 0x000fc60000000000 */
[----:B------:R-:W-:Y:S01]  /*0350*/  ISETP.NE.AND P2, PT, R0, RZ, PT ;  /* 0x000000ff0000720c */ /* 0x000fe20003f45270 */
[----:B------:R-:W-:Y:S01]  /*0360*/  IMAD.X R11, RZ, RZ, R11, P3 ;  /* 0x000000ffff0b7224 */ /* 0x000fe200018e060b */
[----:B--2--5:R-:W-:-:S06]  /*0370*/  DSETP.GEU.AND P1, PT, R6, R8, PT ;  /* 0x000000080600722a */ /* 0x024fcc0003f2e000 */
[----:B------:R-:W-:Y:S02]  /*0380*/  FSEL R6, R8, R6, !P1 ;  /* 0x0000000608067208 */ /* 0x000fe40004800000 */
[----:B------:R-:W-:-:S03]  /*0390*/  FSEL R7, R9, R7, !P1 ;  /* 0x0000000709077208 */ /* 0x000fc60004800000 */
[----:B------:R-:W-:Y:S05]  /*03a0*/  @P2 BRA `(.L_x_10) ;  /* 0xfffffffc00d02947 */ /* 0x000fea000383ffff */
.L_x_9:
[----:B------:R-:W-:Y:S05]  /*03b0*/  BSYNC.RECONVERGENT B2 ;  /* 0x0000000000027941 */ /* 0x000fea0003800200 */
.L_x_8:
[----:B------:R-:W-:Y:S05]  /*03c0*/  @!P0 BRA `(.L_x_7) ;  /* 0x0000000800488947 */ /* 0x000fea0003800000 */
[----:B------:R-:W-:Y:S01]  /*03d0*/  IMAD.IADD R0, R4, 0x1, -R5 ;  /* 0x0000000104007824 */ /* 0x000fe200078e0a05 */
[----:B------:R-:W-:Y:S01]  /*03e0*/  BSSY.RECONVERGENT B2, `(.L_x_11) ;  /* 0x0000051000027945 */ /* 0x000fe20003800200 */
[----:B------:R-:W-:-:S03]  /*03f0*/  PLOP3.LUT P0, PT, PT, PT, PT, 0x80, 0x8 ;  /* 0x000000000008781c */ /* 0x000fc60003f0f070 */
[----:B------:R-:W-:-:S13]  /*0400*/  ISETP.GT.AND P1, PT, R0, 0xc00, PT ;  /* 0x00000c000000780c */ /* 0x000fda0003f24270 */
[----:B------:R-:W-:Y:S05]  /*0410*/  @!P1 BRA `(.L_x_12) ;  /* 0x0000000400349947 */ /* 0x000fea0003800000 */
[----:B------:R-:W0:Y:S01]  /*0420*/  LDC.64 R8, c[0x0][0x380] ;  /* 0x0000e000ff087b82 */ /* 0x000e220000000a00 */
[----:B------:R-:W-:Y:S01]  /*0430*/  PLOP3.LUT P0, PT, PT, PT, PT, 0x8, 0x80 ;  /* 0x000000000080781c */ /* 0x000fe20003f0e170 */
[----:B------:R-:W-:-:S12]  /*0440*/  VIADD R0, R4, 0xfffff400 ;  /* 0xfffff40004007836 */ /* 0x000fd80000000000 */
.L_x_13:
[----:B0-----:R-:W-:-:S05]  /*0450*/  IMAD.WIDE R30, R5, 0x8, R8 ;  /* 0x00000008051e7825 */ /* 0x001fca00078e0208 */
[----:B------:R-:W2:Y:S04]  /*0460*/  LDG.E.64.CONSTANT R10, desc[UR6][R30.64] ;  /* 0x000000061e0a7981 */ /* 0x000ea8000c1e9b00 */
[----:B------:R-:W3:Y:S04]  /*0470*/  LDG.E.64.CONSTANT R12, desc[UR6][R30.64+0x800] ;  /* 0x000800061e0c7981 */ /* 0x000ee8000c1e9b00 */
[----:B------:R-:W4:Y:S01]  /*0480*/  LDG.E.64.CONSTANT R14, desc[UR6][R30.64+0x1000] ;  /* 0x001000061e0e7981 */ /* 0x000f22000c1e9b00 */
[----:B------:R-:W-:-:S03]  /*0490*/  VIADD R39, R5, 0x400 ;  /* 0x0000040005277836 */ /* 0x000fc60000000000 */
[----:B------:R-:W4:Y:S01]  /*04a0*/  LDG.E.64.CONSTANT R16, desc[UR6][R30.64+0x1800] ;  /* 0x001800061e107981 */ /* 0x000f22000c1e9b00 */
[----:B------:R-:W-:-:S05]  /*04b0*/  IMAD.WIDE R38, R39, 0x8, R8 ;  /* 0x0000000827267825 */ /* 0x000fca00078e0208 */
[----:B------:R-:W4:Y:S04]  /*04c0*/  LDG.E.64.CONSTANT R18, desc[UR6][R38.64] ;  /* 0x0000000626127981 */ /* 0x000f28000c1e9b00 */
[----:B------:R-:W4:Y:S04]  /*04d0*/  LDG.E.64.CONSTANT R20, desc[UR6][R38.64+0x800] ;  /* 0x0008000626147981 */ /* 0x000f28000c1e9b00 */
        /* <DEDUP_REMOVED lines=12> */
[----:B------:R-:W4:Y:S04]  /*05a0*/  LDG.E.64.CONSTANT R38, desc[UR6][R44.64+0x1000] ;  /* 0x001000062c267981 */ /* 0x000f28000c1e9b00 */
[----:B------:R-:W4:Y:S01]  /*05b0*/  LDG.E.64.CONSTANT R40, desc[UR6][R44.64+0x1800] ;  /* 0x001800062c287981 */ /* 0x000f22000c1e9b00 */
[----:B------:R-:W-:-:S05]  /*05c0*/  VIADD R5, R5, 0x1000 ;  /* 0x0000100005057836 */ /* 0x000fca0000000000 */
[----:B------:R-:W-:Y:S01]  /*05d0*/  ISETP.GE.AND P2, PT, R5, R0, PT ;  /* 0x000000000500720c */ /* 0x000fe20003f46270 */
[----:B--2--5:R-:W-:-:S06]  /*05e0*/  DSETP.GEU.AND P1, PT, R6, R10, PT ;  /* 0x0000000a0600722a */ /* 0x024fcc0003f2e000 */
[----:B------:R-:W-:Y:S02]  /*05f0*/  FSEL R6, R10, R6, !P1 ;  /* 0x000000060a067208 */ /* 0x000fe40004800000 */
[----:B------:R-:W-:-:S06]  /*0600*/  FSEL R7, R11, R7, !P1 ;  /* 0x000000070b077208 */ /* 0x000fcc0004800000 */
[----:B---3--:R-:W-:-:S06]  /*0610*/  DSETP.GEU.AND P1, PT, R6, R12, PT ;  /* 0x0000000c0600722a */ /* 0x008fcc0003f2e000 */
[----:B------:R-:W-:Y:S02]  /*0620*/  FSEL R6, R12, R6, !P1 ;  /* 0x000000060c067208 */ /* 0x000fe40004800000 */
[----:B------:R-:W-:-:S06]  /*0630*/  FSEL R7, R13, R7, !P1 ;  /* 0x000000070d077208 */ /* 0x000fcc0004800000 */
[----:B----4-:R-:W-:-:S06]  /*0640*/  DSETP.GEU.AND P1, PT, R6, R14, PT ;  /* 0x0000000e0600722a */ /* 0x010fcc0003f2e000 */
[----:B------:R-:W-:Y:S02]  /*0650*/  FSEL R6, R14, R6, !P1 ;  /* 0x000000060e067208 */ /* 0x000fe40004800000 */
[----:B------:R-:W-:-:S06]  /*0660*/  FSEL R7, R15, R7, !P1 ;  /* 0x000000070f077208 */ /* 0x000fcc0004800000 */
[----:B------:R-:W-:-:S06]  /*0670*/  DSETP.GEU.AND P1, PT, R6, R16, PT ;  /* 0x000000100600722a */ /* 0x000fcc0003f2e000 */
        /* <DEDUP_REMOVED lines=37> */
[----:B------:R-:W-:Y:S01]  /*08d0*/  FSEL R7, R41, R7, !P1 ;  /* 0x0000000729077208 */ /* 0x000fe20004800000 */
[----:B------:R-:W-:Y:S06]  /*08e0*/  @!P2 BRA `(.L_x_13) ;  /* 0xfffffff800d8a947 */ /* 0x000fec000383ffff */
.L_x_12:
[----:B------:R-:W-:Y:S05]  /*08f0*/  BSYNC.RECONVERGENT B2 ;  /* 0x0000000000027941 */ /* 0x000fea0003800200 */
.L_x_11:
[----:B------:R-:W-:Y:S01]  /*0900*/  IMAD.IADD R0, R4, 0x1, -R5 ;  /* 0x0000000104007824 */ /* 0x000fe200078e0a05 */
[----:B------:R-:W-:Y:S04]  /*0910*/  BSSY.RECONVERGENT B2, `(.L_x_14) ;  /* 0x0000029000027945 */ /* 0x000fe80003800200 */
[----:B------:R-:W-:-:S13]  /*0920*/  ISETP.GT.AND P1, PT, R0, 0x400, PT ;  /* 0x000004000000780c */ /* 0x000fda0003f24270 */
[----:B------:R-:W-:Y:S05]  /*0930*/  @!P1 BRA `(.L_x_15) ;  /* 0x0000000000989947 */ /* 0x000fea0003800000 */
[----:B------:R-:W0:Y:S02]  /*0940*/  LDC.64 R18, c[0x0][0x380] ;  /* 0x0000e000ff127b82 */ /* 0x000e240000000a00 */
        /* <DEDUP_REMOVED lines=11> */
[----:B------:R-:W-:Y:S01]  /*0a00*/  VIADD R5, R5, 0x800 ;  /* 0x0000080005057836 */ /* 0x000fe20000000000 */
        /* <DEDUP_REMOVED lines=20> */
[----:B------:R-:W-:Y:S02]  /*0b50*/  FSEL R7, R25, R7, !P0 ;  /* 0x0000000719077208 */ /* 0x000fe40004000000 */
[----:B------:R-:W-:-:S04]  /*0b60*/  PLOP3.LUT P0, PT, PT, PT, PT, 0x8, 0x80 ;  /* 0x000000000080781c */ /* 0x000fc80003f0e170 */
[----:B------:R-:W-:-:S06]  /*0b70*/  DSETP.GEU.AND P1, PT, R6, R26, PT ;  /* 0x0000001a0600722a */ /* 0x000fcc0003f2e000 */
[----:B------:R-:W-:Y:S02]  /*0b80*/  FSEL R6, R26, R6, !P1 ;  /* 0x000000061a067208 */ /* 0x000fe40004800000 */
[----:B------:R-:W-:-:S07]  /*0b90*/  FSEL R7, R27, R7, !P1 ;  /* 0x000000071b077208 */ /* 0x000fce0004800000 */
.L_x_15:
[----:B------:R-:W-:Y:S05]  /*0ba0*/  BSYNC.RECONVERGENT B2 ;  /* 0x0000000000027941 */ /* 0x000fea0003800200 */
.L_x_14:
[----:B------:R-:W-:-:S13]  /*0bb0*/  ISETP.LT.OR P0, PT, R5, R4, P0 ;  /* 0x000000040500720c */ /* 0x000fda0000701670 */
[----:B------:R-:W-:Y:S05]  /*0bc0*/  @!P0 BRA `(.L_x_7) ;  /* 0x0000000000488947 */ /* 0x000fea0003800000 */
[----:B------:R-:W0:Y:S02]  /*0bd0*/  LDC.64 R8, c[0x0][0x380] ;  /* 0x0000e000ff087b82 */ /* 0x000e240000000a00 */
[----:B0-----:R-:W-:-:S05]  /*0be0*/  IMAD.WIDE R8, R5, 0x8, R8 ;  /* 0x0000000805087825 */ /* 0x001fca00078e0208 */
[----:B------:R-:W2:Y:S04]  /*0bf0*/  LDG.E.64.CONSTANT R10, desc[UR6][R8.64] ;  /* 0x00000006080a7981 */ /* 0x000ea8000c1e9b00 */
[----:B------:R-:W3:Y:S04]  /*0c00*/  LDG.E.64.CONSTANT R12, desc[UR6][R8.64+0x800] ;  /* 0x00080006080c7981 */ /* 0x000ee8000c1e9b00 */
[----:B------:R-:W4:Y:S04]  /*0c10*/  LDG.E.64.CONSTANT R14, desc[UR6][R8.64+0x1000] ;  /* 0x00100006080e7981 */ /* 0x000f28000c1e9b00 */
[----:B------:R-:W4:Y:S01]  /*0c20*/  LDG.E.64.CONSTANT R16, desc[UR6][R8.64+0x1800] ;  /* 0x0018000608107981 */ /* 0x000f22000c1e9b00 */
        /* <DEDUP_REMOVED lines=11> */
[----:B------:R-:W-:-:S07]  /*0ce0*/  FSEL R7, R17, R7, !P0 ;  /* 0x0000000711077208 */ /* 0x000fce0004000000 */
.L_x_7:
[----:B------:R-:W-:Y:S05]  /*0cf0*/  BSYNC.RECONVERGENT B1 ;  /* 0x0000000000017941 */ /* 0x000fea0003800200 */
.L_x_6:
[----:B------:R-:W-:-:S13]  /*0d00*/  ISETP.GE.AND P0, PT, R4, 0x100, PT ;  /* 0x000001000400780c */ /* 0x000fda0003f06270 */
[----:B------:R-:W-:Y:S05]  /*0d10*/  @!P0 BRA `(.L_x_16) ;  /* 0x00000004003c8947 */ /* 0x000fea0003800000 */
[----:B------:R-:W0:Y:S01]  /*0d20*/  S2R R8, SR_LANEID ;  /* 0x0000000000087919 */ /* 0x000e220000000000 */
[----:B-----5:R-:W-:Y:S04]  /*0d30*/  SHFL.DOWN PT, R4, R6, 0x1, 0x1f ;  /* 0x08201f0006047f89 */ /* 0x020fe800000e0000 */
[----:B------:R-:W1:Y:S02]  /*0d40*/  SHFL.DOWN PT, R5, R7, 0x1, 0x1f ;  /* 0x08201f0007057f89 */ /* 0x000e6400000e0000 */
[----:B-1----:R-:W-:Y:S01]  /*0d50*/  DSETP.GEU.AND P1, PT, R6, R4, PT ;  /* 0x000000040600722a */ /* 0x002fe20003f2e000 */
[C---:B0-----:R-:W-:Y:S02]  /*0d60*/  ISETP.GT.AND P0, PT, R8.reuse, 0x1e, PT ;  /* 0x0000001e0800780c */ /* 0x041fe40003f04270 */
[----:B------:R-:W-:-:S03]  /*0d70*/  ISETP.NE.AND P2, PT, R8, RZ, PT ;  /* 0x000000ff0800720c */ /* 0x000fc60003f45270 */
[----:B------:R-:W-:Y:S02]  /*0d80*/  FSEL R9, R4, R6, !P1 ;  /* 0x0000000604097208 */ /* 0x000fe40004800000 */
[----:B------:R-:W-:Y:S02]  /*0d90*/  FSEL R5, R5, R7, !P1 ;  /* 0x0000000705057208 */ /* 0x000fe40004800000 */
[----:B------:R-:W-:Y:S02]  /*0da0*/  FSEL R6, R6, R9, P0 ;  /* 0x0000000906067208 */ /* 0x000fe40000000000 */
[----:B------:R-:W-:Y:S02]  /*0db0*/  FSEL R11, R7, R5, P0 ;  /* 0x00000005070b7208 */ /* 0x000fe40000000000 */
[----:B------:R-:W-:Y:S01]  /*0dc0*/  ISETP.GT.AND P0, PT, R8, 0x1d, PT ;  /* 0x0000001d0800780c */ /* 0x000fe20003f04270 */
[----:B------:R-:W-:Y:S01]  /*0dd0*/  SHFL.DOWN PT, R4, R6, 0x2, 0x1f ;  /* 0x08401f0006047f89 */ /* 0x000fe200000e0000 */
[----:B------:R-:W-:Y:S01]  /*0de0*/  @!P2 MOV R2, 0x400 ;  /* 0x000004000002a802 */ /* 0x000fe20000000f00 */
[----:B------:R-:W-:Y:S01]  /*0df0*/  IMAD.MOV.U32 R7, RZ, RZ, R11 ;  /* 0x000000ffff077224 */ /* 0x000fe200078e000b */
[----:B------:R-:W-:Y:S01]  /*0e00*/  @!P2 SHF.R.U32.HI R0, RZ, 0x2, R3 ;  /* 0x00000002ff00a819 */ /* 0x000fe20000011603 */
[----:B------:R-:W0:Y:S03]  /*0e10*/  SHFL.DOWN PT, R5, R11, 0x2, 0x1f ;  /* 0x08401f000b057f89 */ /* 0x000e2600000e0000 */
[----:B------:R-:W-:Y:S01]  /*0e20*/  @!P2 LOP3.LUT R0, R0, 0xf8, RZ, 0xc0, !PT ;  /* 0x000000f80000a812 */ /* 0x000fe200078ec0ff */
[----:B------:R-:W1:Y:S01]  /*0e30*/  @!P2 S2R R9, SR_CgaCtaId ;  /* 0x000000000009a919 */ /* 0x000e620000008800 */
[----:B0-----:R-:W-:-:S06]  /*0e40*/  DSETP.GEU.AND P1, PT, R6, R4, PT ;  /* 0x000000040600722a */ /* 0x001fcc0003f2e000 */
[----:B------:R-:W-:Y:S02]  /*0e50*/  @!P0 FSEL R6, R4, R6, !P1 ;  /* 0x0000000604068208 */ /* 0x000fe40004800000 */
[----:B------:R-:W-:Y:S02]  /*0e60*/  @!P0 FSEL R11, R5, R11, !P1 ;  /* 0x0000000b050b8208 */ /* 0x000fe40004800000 */
[----:B------:R-:W-:Y:S01]  /*0e70*/  ISETP.GT.AND P0, PT, R8, 0x1b, PT ;  /* 0x0000001b0800780c */ /* 0x000fe20003f04270 */
[----:B------:R-:W-:Y:S02]  /*0e80*/  SHFL.DOWN PT, R4, R6, 0x4, 0x1f ;  /* 0x08801f0006047f89 */ /* 0x000fe400000e0000 */
[----:B------:R-:W-:Y:S02]  /*0e90*/  IMAD.MOV.U32 R7, RZ, RZ, R11 ;  /* 0x000000ffff077224 */ /* 0x000fe400078e000b */
[----:B------:R-:W0:Y:S04]  /*0ea0*/  SHFL.DOWN PT, R5, R11, 0x4, 0x1f ;  /* 0x08801f000b057f89 */ /* 0x000e2800000e0000 */
        /* <DEDUP_REMOVED lines=14> */
[----:B0-----:R-:W-:Y:S01]  /*0f90*/  DSETP.GEU.AND P0, PT, R6, R4, PT ;  /* 0x000000040600722a */ /* 0x001fe20003f0e000 */
[----:B-1----:R-:W-:-:S05]  /*0fa0*/  @!P2 LEA R7, R9, R2, 0x18 ;  /* 0x000000020907a211 */ /* 0x002fca00078ec0ff */
[----:B------:R-:W-:Y:S01]  /*0fb0*/  FSEL R4, R4, R6, !P0 ;  /* 0x0000000604047208 */ /* 0x000fe20004000000 */
[----:B------:R-:W-:Y:S01]  /*0fc0*/  @!P2 IMAD.IADD R9, R0, 0x1, R7 ;  /* 0x000000010009a824 */ /* 0x000fe200078e0207 */
[----:B------:R-:W-:Y:S02]  /*0fd0*/  FSEL R5, R5, R11, !P0 ;  /* 0x0000000b05057208 */ /* 0x000fe40004000000 */
[----:B------:R-:W-:Y:S02]  /*0fe0*/  ISETP.NE.AND P0, PT, R3, RZ, PT ;  /* 0x000000ff0300720c */ /* 0x000fe40003f05270 */
[----:B------:R-:W-:Y:S01]  /*0ff0*/  FSEL R6, R6, R4, P1 ;  /* 0x0000000406067208 */ /* 0x000fe20000800000 */
[----:B------:R3:W-:Y:S01]  /*1000*/  @!P2 STS.64 [R9+0x8], R4 ;  /* 0x000008040900a388 */ /* 0x0007e20000000a00 */
[----:B------:R-:W-:Y:S01]  /*1010*/  FSEL R7, R11, R5, P1 ;  /* 0x000000050b077208 */ /* 0x000fe20000800000 */
[----:B------:R-:W-:Y:S08]  /*1020*/  BAR.SYNC.DEFER_BLOCKING 0x0 ;  /* 0x0000000000007b1d */ /* 0x000ff00000010000 */
[----:B------:R-:W-:Y:S05]  /*1030*/  @P0 BRA `(.L_x_17) ;  /* 0x0000004800f40947 */ /* 0x000fea0003800000 */
[----:B------:R-:W0:Y:S01]  /*1040*/  S2UR UR5, SR_CgaCtaId ;  /* 0x00000000000579c3 */ /* 0x000e220000008800 */
[----:B------:R-:W-:Y:S02]  /*1050*/  UMOV UR4, 0x400 ;  /* 0x0000040000047882 */ /* 0x000fe40000000000 */
[----:B0-----:R-:W-:-:S09]  /*1060*/  ULEA UR4, UR5, UR4, 0x18 ;  /* 0x0000000405047291 */ /* 0x001fd2000f8ec0ff */
[----:B---3--:R-:W0:Y:S04]  /*1070*/  LDS.128 R8, [UR4+0x10] ;  /* 0x00001004ff087984 */ /* 0x008e280008000c00 */
[----:B------:R-:W1:Y:S01]  /*1080*/  LDS.128 R12, [UR4+0x20] ;  /* 0x00002004ff0c7984 */ /* 0x000e620008000c00 */
[----:B0-----:R-:W-:-:S06]  /*1090*/  DSETP.GEU.AND P1, PT, R6, R8, PT ;  /* 0x000000080600722a */ /* 0x001fcc0003f2e000 */
[----:B------:R-:W-:Y:S02]  /*10a0*/  FSEL R2, R8, R6, !P1 ;  /* 0x0000000608027208 */ /* 0x000fe40004800000 */
[----:B------:R-:W-:Y:S02]  /*10b0*/  FSEL R3, R9, R7, !P1 ;  /* 0x0000000709037208 */ /* 0x000fe40004800000 */
[----:B------:R-:W0:Y:S04]  /*10c0*/  LDS.128 R4, [UR4+0x30] ;  /* 0x00003004ff047984 */ /* 0x000e280008000c00 */
[----:B------:R-:W-:-:S06]  /*10d0*/  DSETP.GEU.AND P1, PT, R2, R10, PT ;  /* 0x0000000a0200722a */ /* 0x000fcc0003f2e000 */
[----:B------:R-:W-:Y:S02]  /*10e0*/  FSEL R2, R10, R2, !P1 ;  /* 0x000000020a027208 */ /* 0x000fe40004800000 */
[----:B------:R-:W-:-:S06]  /*10f0*/  FSEL R3, R11, R3, !P1 ;  /* 0x000000030b037208 */ /* 0x000fcc0004800000 */
[----:B-1----:R-:W-:-:S06]  /*1100*/  DSETP.GEU.AND P1, PT, R2, R12, PT ;  /* 0x0000000c0200722a */ /* 0x002fcc0003f2e000 */
[----:B------:R-:W-:Y:S02]  /*1110*/  FSEL R8, R12, R2, !P1 ;  /* 0x000000020c087208 */ /* 0x000fe40004800000 */
[----:B------:R-:W-:Y:S02]  /*1120*/  FSEL R9, R13, R3, !P1 ;  /* 0x000000030d097208 */ /* 0x000fe40004800000 */
[----:B------:R-:W1:Y:S04]  /*1130*/  LDS.64 R2, [UR4+0x40] ;  /* 0x00004004ff027984 */ /* 0x000e680008000a00 */
[----:B------:R-:W-:-:S06]  /*1140*/  DSETP.GEU.AND P1, PT, R8, R14, PT ;  /* 0x0000000e0800722a */ /* 0x000fcc0003f2e000 */
[----:B------:R-:W-:Y:S02]  /*1150*/  FSEL R8, R14, R8, !P1 ;  /* 0x000000080e087208 */ /* 0x000fe40004800000 */
[----:B------:R-:W-:-:S06]  /*1160*/  FSEL R9, R15, R9, !P1 ;  /* 0x000000090f097208 */ /* 0x000fcc0004800000 */
[----:B0-----:R-:W-:-:S06]  /*1170*/  DSETP.GEU.AND P1, PT, R8, R4, PT ;  /* 0x000000040800722a */ /* 0x001fcc0003f2e000 */
[----:B------:R-:W-:Y:S02]  /*1180*/  FSEL R4, R4, R8, !P1 ;  /* 0x0000000804047208 */ /* 0x000fe40004800000 */
[----:B------:R-:W-:-:S06]  /*1190*/  FSEL R5, R5, R9, !P1 ;  /* 0x0000000905057208 */ /* 0x000fcc0004800000 */
[----:B------:R-:W-:-:S06]  /*11a0*/  DSETP.GEU.AND P1, PT, R4, R6, PT ;  /* 0x000000060400722a */ /* 0x000fcc0003f2e000 */
[----:B------:R-:W-:Y:S02]  /*11b0*/  FSEL R4, R6, R4, !P1 ;  /* 0x0000000406047208 */ /* 0x000fe40004800000 */
[----:B------:R-:W-:-:S06]  /*11c0*/  FSEL R5, R7, R5, !P1 ;  /* 0x0000000507057208 */ /* 0x000fcc0004800000 */
[----:B-1----:R-:W-:-:S06]  /*11d0*/  DSETP.GEU.AND P1, PT, R4, R2, PT ;  /* 0x000000020400722a */ /* 0x002fcc0003f2e000 */
[----:B------:R-:W-:Y:S02]  /*11e0*/  FSEL R6, R2, R4, !P1 ;  /* 0x0000000402067208 */ /* 0x000fe40004800000 */
[----:B------:R-:W-:Y:S01]  /*11f0*/  FSEL R7, R3, R5, !P1 ;  /* 0x0000000503077208 */ /* 0x000fe20004800000 */
[----:B------:R-:W-:Y:S06]  /*1200*/  BRA `(.L_x_17) ;  /* 0x0000004800807947 */ /* 0x000fec0003800000 */
.L_x_16:
[----:B------:R-:W-:Y:S01]  /*1210*/  LOP3.LUT R0, R3, 0x3e0, RZ, 0xc0, !PT ;  /* 0x000003e003007812 */ /* 0x000fe200078ec0ff */
[----:B------:R-:W0:Y:S03]  /*1220*/  S2R R10, SR_LANEID ;  /* 0x00000000000a7919 */ /* 0x000e260000000000 */
[----:B------:R-:W-:Y:S01]  /*1230*/  LOP3.LUT R9, RZ, R0, RZ, 0x33, !PT ;  /* 0x00000000ff097212 */ /* 0x000fe200078e33ff */
[----:B------:R-:W-:-:S04]  /*1240*/  VIADD R5, R0, 0x20 ;  /* 0x0000002000057836 */ /* 0x000fc80000000000 */
[----:B------:R-:W-:Y:S01]  /*1250*/  IMAD.IADD R9, R9, 0x1, R4 ;  /* 0x0000000109097824 */ /* 0x000fe200078e0204 */
[----:B------:R-:W-:-:S04]  /*1260*/  ISETP.GT.AND P0, PT, R5, R4, PT ;  /* 0x000000040500720c */ /* 0x000fc80003f04270 */
[----:B------:R-:W-:-:S05]  /*1270*/  SEL R5, R9, 0x1f, P0 ;  /* 0x0000001f09057807 */ /* 0x000fca0000000000 */
[----:B-----5:R-:W-:Y:S04]  /*1280*/  SHFL.DOWN PT, R8, R6, 0x1, R5 ;  /* 0x0820000006087989 */ /* 0x020fe800000e0005 */
[----:B------:R-:W1:Y:S01]  /*1290*/  SHFL.DOWN PT, R9, R7, 0x1, R5 ;  /* 0x0820000007097989 */ /* 0x000e6200000e0005 */
[C---:B0-----:R-:W-:Y:S01]  /*12a0*/  ISETP.GE.AND P0, PT, R10.reuse, R5, PT ;  /* 0x000000050a00720c */ /* 0x041fe20003f06270 */
[----:B------:R-:W-:Y:S01]  /*12b0*/  VIADD R0, R10, 0x2 ;  /* 0x000000020a007836 */ /* 0x000fe20000000000 */
[----:B-1----:R-:W-:-:S06]  /*12c0*/  DSETP.GEU.AND P1, PT, R6, R8, PT ;  /* 0x000000080600722a */ /* 0x002fcc0003f2e000 */
[-C--:B------:R-:W-:Y:S02]  /*12d0*/  FSEL R11, R8, R6.reuse, !P1 ;  /* 0x00000006080b7208 */ /* 0x080fe40004800000 */
[-C--:B------:R-:W-:Y:S02]  /*12e0*/  FSEL R9, R9, R7.reuse, !P1 ;  /* 0x0000000709097208 */ /* 0x080fe40004800000 */
[----:B------:R-:W-:Y:S02]  /*12f0*/  FSEL R2, R11, R6, !P0 ;  /* 0x000000060b027208 */ /* 0x000fe40004000000 */
[----:B------:R-:W-:Y:S02]  /*1300*/  FSEL R11, R9, R7, !P0 ;  /* 0x00000007090b7208 */ /* 0x000fe40004000000 */
[----:B------:R-:W-:Y:S01]  /*1310*/  ISETP.GT.AND P0, PT, R0, R5, PT ;  /* 0x000000050000720c */ /* 0x000fe20003f04270 */
[----:B------:R-:W-:Y:S01]  /*1320*/  SHFL.DOWN PT, R8, R2, 0x2, R5 ;  /* 0x0840000002087989 */ /* 0x000fe200000e0005 */
[----:B------:R-:W-:-:S02]  /*1330*/  IMAD.MOV.U32 R6, RZ, RZ, R2 ;  /* 0x000000ffff067224 */ /* 0x000fc400078e0002 */
[----:B------:R-:W-:Y:S01]  /*1340*/  IMAD.MOV.U32 R7, RZ, RZ, R11 ;  /* 0x000000ffff077224 */ /* 0x000fe200078e000b */
[----:B------:R-:W0:Y:S01]  /*1350*/  SHFL.DOWN PT, R9, R11, 0x2, R5 ;  /* 0x084000000b097989 */ /* 0x000e2200000e0005 */
[----:B------:R-:W-:-:S04]  /*1360*/  VIADD R0, R10, 0x4 ;  /* 0x000000040a007836 */ /* 0x000fc80000000000 */
[----:B0-----:R-:W-:-:S06]  /*1370*/  DSETP.GEU.AND P1, PT, R6, R8, PT ;  /* 0x000000080600722a */ /* 0x001fcc0003f2e000 */
[----:B------:R-:W-:Y:S02]  /*1380*/  @!P0 FSEL R2, R8, R2, !P1 ;  /* 0x0000000208028208 */ /* 0x000fe40004800000 */
[----:B------:R-:W-:Y:S02]  /*1390*/  @!P0 FSEL R11, R9, R11, !P1 ;  /* 0x0000000b090b8208 */ /* 0x000fe40004800000 */
[----:B------:R-:W-:Y:S01]  /*13a0*/  ISETP.GT.AND P0, PT, R0, R5, PT ;  /* 0x000000050000720c */ /* 0x000fe20003f04270 */
[----:B------:R-:W-:Y:S01]  /*13b0*/  SHFL.DOWN PT, R6, R2, 0x4, R5 ;  /* 0x0880000002067989 */ /* 0x000fe200000e0005 */
[----:B------:R-:W-:Y:S02]  /*13c0*/  IMAD.MOV.U32 R8, RZ, RZ, R2 ;  /* 0x000000ffff087224 */ /* 0x000fe400078e0002 */
        /* <DEDUP_REMOVED lines=8> */
[----:B------:R-:W-:Y:S01]  /*1450*/  IMAD.MOV.U32 R8, RZ, RZ, R2 ;  /* 0x000000ffff087224 */ /* 0x000fe200078e0002 */
[C---:B------:R-:W-:Y:S01]  /*1460*/  ISETP.NE.AND P0, PT, R10.reuse, RZ, PT ;  /* 0x000000ff0a00720c */ /* 0x040fe20003f05270 */
[----:B------:R-:W-:Y:S01]  /*1470*/  IMAD.MOV.U32 R9, RZ, RZ, R11 ;  /* 0x000000ffff097224 */ /* 0x000fe200078e000b */
[----:B------:R-:W0:Y:S01]  /*1480*/  SHFL.DOWN PT, R7, R11, 0x8, R5 ;  /* 0x090000000b077989 */ /* 0x000e2200000e0005 */
[----:B------:R-:W-:-:S10]  /*1490*/  VIADD R0, R10, 0x10 ;  /* 0x000000100a007836 */ /* 0x000fd40000000000 */
[----:B------:R-:W1:Y:S01]  /*14a0*/  @!P0 S2R R13, SR_CgaCtaId ;  /* 0x00000000000d8919 */ /* 0x000e620000008800 */
[----:B0-----:R-:W-:-:S06]  /*14b0*/  DSETP.GEU.AND P2, PT, R8, R6, PT ;  /* 0x000000060800722a */ /* 0x001fcc0003f4e000 */
[----:B------:R-:W-:Y:S02]  /*14c0*/  @!P1 FSEL R2, R6, R2, !P2 ;  /* 0x0000000206029208 */ /* 0x000fe40005000000 */
[----:B------:R-:W-:Y:S02]  /*14d0*/  @!P1 FSEL R11, R7, R11, !P2 ;  /* 0x0000000b070b9208 */ /* 0x000fe40005000000 */
[----:B------:R-:W-:Y:S01]  /*14e0*/  ISETP.GT.AND P1, PT, R0, R5, PT ;  /* 0x000000050000720c */ /* 0x000fe20003f24270 */
[----:B------:R-:W-:Y:S01]  /*14f0*/  SHFL.DOWN PT, R6, R2, 0x10, R5 ;  /* 0x0a00000002067989 */ /* 0x000fe200000e0005 */
[----:B------:R-:W-:Y:S01]  /*1500*/  IMAD.MOV.U32 R8, RZ, RZ, R2 ;  /* 0x000000ffff087224 */ /* 0x000fe200078e0002 */
[----:B------:R-:W-:Y:S01]  /*1510*/  @!P0 SHF.R.U32.HI R0, RZ, 0x2, R3 ;  /* 0x00000002ff008819 */ /* 0x000fe20000011603 */
[----:B------:R-:W-:Y:S01]  /*1520*/  IMAD.MOV.U32 R9, RZ, RZ, R11 ;  /* 0x000000ffff097224 */ /* 0x000fe200078e000b */
[----:B------:R-:W0:Y:S02]  /*1530*/  SHFL.DOWN PT, R7, R11, 0x10, R5 ;  /* 0x0a0000000b077989 */ /* 0x000e2400000e0005 */
[----:B------:R-:W-:-:S03]  /*1540*/  @!P0 LOP3.LUT R0, R0, 0xf8, RZ, 0xc0, !PT ;  /* 0x000000f800008812 */ /* 0x000fc600078ec0ff */
[----:B0-----:R-:W-:Y:S01]  /*1550*/  DSETP.GEU.AND P2, PT, R8, R6, PT ;  /* 0x000000060800722a */ /* 0x001fe20003f4e000 */
[----:B------:R-:W-:-:S04]  /*1560*/  @!P0 MOV R8, 0x400 ;  /* 0x0000040000088802 */ /* 0x000fc80000000f00 */
[----:B-1----:R-:W-:Y:S02]  /*1570*/  @!P0 LEA R13, R13, R8, 0x18 ;  /* 0x000000080d0d8211 */ /* 0x002fe400078ec0ff */
[----:B------:R-:W-:Y:S02]  /*1580*/  @!P1 FSEL R2, R6, R2, !P2 ;  /* 0x0000000206029208 */ /* 0x000fe40005000000 */
[----:B------:R-:W-:Y:S01]  /*1590*/  @!P1 FSEL R11, R7, R11, !P2 ;  /* 0x0000000b070b9208 */ /* 0x000fe20005000000 */
[----:B------:R-:W-:Y:S02]  /*15a0*/  @!P0 IMAD.IADD R13, R0, 0x1, R13 ;  /* 0x00000001000d8824 */ /* 0x000fe400078e020d */
[----:B------:R-:W-:Y:S02]  /*15b0*/  IMAD.MOV.U32 R6, RZ, RZ, R2 ;  /* 0x000000ffff067224 */ /* 0x000fe400078e0002 */
[----:B------:R-:W-:-:S05]  /*15c0*/  IMAD.MOV.U32 R7, RZ, RZ, R11 ;  /* 0x000000ffff077224 */ /* 0x000fca00078e000b */
[----:B------:R3:W-:Y:S01]  /*15d0*/  @!P0 STS.64 [R13+0x8], R6 ;  /* 0x000008060d008388 */ /* 0x0007e20000000a00 */
[----:B------:R-:W-:Y:S01]  /*15e0*/  BAR.SYNC.DEFER_BLOCKING 0x0 ;  /* 0x0000000000007b1d */ /* 0x000fe20000010000 */
[----:B------:R-:W-:-:S13]  /*15f0*/  ISETP.NE.AND P0, PT, R3, RZ, PT ;  /* 0x000000ff0300720c */ /* 0x000fda0003f05270 */
[----:B---3--:R-:W-:Y:S05]  /*1600*/  @P0 BRA `(.L_x_17) ;  /* 0x0000004400800947 */ /* 0x008fea0003800000 */
[----:B------:R-:W0:Y:S01]  /*1610*/  S2UR UR5, SR_CgaCtaId ;  /* 0x00000000000579c3 */ /* 0x000e220000008800 */
[----:B------:R-:W-:Y:S01]  /*1620*/  UMOV UR4, 0x400 ;  /* 0x0000040000047882 */ /* 0x000fe20000000000 */
[----:B------:R-:W-:Y:S01]  /*1630*/  ISETP.GT.AND P2, PT, R4, 0x20, PT ;  /* 0x000000200400780c */ /* 0x000fe20003f44270 */
[----:B0-----:R-:W-:-:S09]  /*1640*/  ULEA UR4, UR5, UR4, 0x18 ;  /* 0x0000000405047291 */ /* 0x001fd2000f8ec0ff */
[----:B------:R-:W0:Y:S04]  /*1650*/  LDS.128 R16, [UR4+0x10] ;  /* 0x00001004ff107984 */ /* 0x000e280008000c00 */
[----:B------:R-:W1:Y:S04]  /*1660*/  LDS.128 R12, [UR4+0x20] ;  /* 0x00002004ff0c7984 */ /* 0x000e680008000c00 */
[----:B------:R-:W2:Y:S01]  /*1670*/  LDS.128 R8, [UR4+0x30] ;  /* 0x00003004ff087984 */ /* 0x000ea20008000c00 */
[----:B0-----:R-:W-:-:S06]  /*1680*/  DSETP.GEU.AND P1, PT, R6, R16, PT ;  /* 0x000000100600722a */ /* 0x001fcc0003f2e000 */
[-C--:B------:R-:W-:Y:S02]  /*1690*/  FSEL R3, R16, R6.reuse, !P1 ;  /* 0x0000000610037208 */ /* 0x080fe40004800000 */
[-C--:B------:R-:W-:Y:S02]  /*16a0*/  FSEL R17, R17, R7.reuse, !P1 ;  /* 0x0000000711117208 */ /* 0x080fe40004800000 */
[----:B------:R-:W-:Y:S02]  /*16b0*/  FSEL R6, R3, R6, P2 ;  /* 0x0000000603067208 */ /* 0x000fe40001000000 */
[----:B------:R-:W-:Y:S02]  /*16c0*/  FSEL R7, R17, R7, P2 ;  /* 0x0000000711077208 */ /* 0x000fe40001000000 */
[C---:B------:R-:W-:Y:S01]  /*16d0*/  ISETP.GT.AND P1, PT, R4.reuse, 0x40, PT ;  /* 0x000000400400780c */ /* 0x040fe20003f24270 */
[----:B------:R-:W-:Y:S01]  /*16e0*/  IMAD.MOV.U32 R2, RZ, RZ, R6 ;  /* 0x000000ffff027224 */ /* 0x000fe200078e0006 */
[----:B------:R-:W-:Y:S01]  /*16f0*/  ISETP.GT.AND P2, PT, R4, 0x60, PT ;  /* 0x000000600400780c */ /* 0x000fe20003f44270 */
[----:B------:R-:W-:-:S06]  /*1700*/  IMAD.MOV.U32 R3, RZ, RZ, R7 ;  /* 0x000000ffff037224 */ /* 0x000fcc00078e0007 */
[----:B------:R-:W-:-:S06]  /*1710*/  DSETP.GEU.AND P3, PT, R2, R18, PT ;  /* 0x000000120200722a */ /* 0x000fcc0003f6e000 */
[----:B------:R-:W-:Y:S02]  /*1720*/  @P1 FSEL R6, R18, R6, !P3 ;  /* 0x0000000612061208 */ /* 0x000fe40005800000 */
[----:B------:R-:W-:Y:S02]  /*1730*/  @P1 FSEL R7, R19, R7, !P3 ;  /* 0x0000000713071208 */ /* 0x000fe40005800000 */
[----:B------:R-:W-:Y:S01]  /*1740*/  ISETP.GT.AND P1, PT, R4, 0x80, PT ;  /* 0x000000800400780c */ /* 0x000fe20003f24270 */
[----:B------:R-:W-:Y:S02]  /*1750*/  IMAD.MOV.U32 R2, RZ, RZ, R6 ;  /* 0x000000ffff027224 */ /* 0x000fe400078e0006 */
[----:B------:R-:W-:-:S06]  /*1760*/  IMAD.MOV.U32 R3, RZ, RZ, R7 ;  /* 0x000000ffff037224 */ /* 0x000fcc00078e0007 */
[----:B-1----:R-:W-:Y:S01]  /*1770*/  DSETP.GEU.AND P3, PT, R2, R12, PT ;  /* 0x0000000c0200722a */ /* 0x002fe20003f6e000 */
[----:B------:R-:W0:Y:S05]  /*1780*/  LDS.64 R2, [UR4+0x40] ;  /* 0x00004004ff027984 */ /* 0x000e2a0008000a00 */
[----:B------:R-:W-:Y:S02]  /*1790*/  @P2 FSEL R6, R12, R6, !P3 ;  /* 0x000000060c062208 */ /* 0x000fe40005800000 */
[----:B------:R-:W-:Y:S02]  /*17a0*/  @P2 FSEL R7, R13, R7, !P3 ;  /* 0x000000070d072208 */ /* 0x000fe40005800000 */
[----:B------:R-:W-:-:S04]  /*17b0*/  ISETP.GT.AND P2, PT, R4, 0xa0, PT ;  /* 0x000000a00400780c */ /* 0x000fc80003f44270 */
[----:B------:R-:W-:-:S06]  /*17c0*/  DSETP.GEU.AND P3, PT, R6, R14, PT ;  /* 0x0000000e0600722a */ /* 0x000fcc0003f6e000 */
[----:B------:R-:W-:Y:S02]  /*17d0*/  @P1 FSEL R6, R14, R6, !P3 ;  /* 0x000000060e061208 */ /* 0x000fe40005800000 */
[----:B------:R-:W-:Y:S02]  /*17e0*/  @P1 FSEL R7, R15, R7, !P3 ;  /* 0x000000070f071208 */ /* 0x000fe40005800000 */
[----:B------:R-:W-:-:S04]  /*17f0*/  ISETP.GT.AND P1, PT, R4, 0xc0, PT ;  /* 0x000000c00400780c */ /* 0x000fc80003f24270 */
[----:B--2---:R-:W-:-:S06]  /*1800*/  DSETP.GEU.AND P3, PT, R6, R8, PT ;  /* 0x000000080600722a */ /* 0x004fcc0003f6e000 */
[----:B------:R-:W-:Y:S02]  /*1810*/  @P2 FSEL R6, R8, R6, !P3 ;  /* 0x0000000608062208 */ /* 0x000fe40005800000 */
[----:B------:R-:W-:Y:S02]  /*1820*/  @P2 FSEL R7, R9, R7, !P3 ;  /* 0x0000000709072208 */ /* 0x000fe40005800000 */
[----:B------:R-:W-:-:S04]  /*1830*/  ISETP.GT.AND P2, PT, R4, 0xe0, PT ;  /* 0x000000e00400780c */ /* 0x000fc80003f44270 */
[----:B------:R-:W-:-:S06]  /*1840*/  DSETP.GEU.AND P3, PT, R6, R10, PT ;  /* 0x0000000a0600722a */ /* 0x000fcc0003f6e000 */
[----:B------:R-:W-:Y:S02]  /*1850*/  @P1 FSEL R6, R10, R6, !P3 ;  /* 0x000000060a061208 */ /* 0x000fe40005800000 */
[----:B------:R-:W-:-:S03]  /*1860*/  @P1 FSEL R7, R11, R7, !P3 ;  /* 0x000000070b071208 */ /* 0x000fc60005800000 */
[----:B------:R-:W-:Y:S02]  /*1870*/  IMAD.MOV.U32 R4, RZ, RZ, R6 ;  /* 0x000000ffff047224 */ /* 0x000fe400078e0006 */
[----:B------:R-:W-:-:S06]  /*1880*/  IMAD.MOV.U32 R5, RZ, RZ, R7 ;  /* 0x000000ffff057224 */ /* 0x000fcc00078e0007 */
[----:B0-----:R-:W-:-:S06]  /*1890*/  DSETP.GEU.AND P1, PT, R4, R2, PT ;  /* 0x000000020400722a */ /* 0x001fcc0003f2e000 */
[----:B------:R-:W-:Y:S02]  /*18a0*/  @P2 FSEL R6, R2, R6, !P1 ;  /* 0x0000000602062208 */ /* 0x000fe40004800000 */
[----:B------:R-:W-:Y:S01]  /*18b0*/  @P2 FSEL R7, R3, R7, !P1 ;  /* 0x0000000703072208 */ /* 0x000fe20004800000 */
[----:B------:R-:W-:Y:S06]  /*18c0*/  BRA `(.L_x_17) ;  /* 0x0000004000d07947 */ /* 0x000fec0003800000 */
.L_x_3:
[----:B------:R-:W0:Y:S01]  /*18d0*/  S2R R0, SR_TID.X ;  /* 0x0000000000007919 */ /* 0x000e220000002100 */
[----:B------:R-:W1:Y:S02]  /*18e0*/  LDCU.64 UR4, c[0x0][0x380] ;  /* 0x00007000ff0477ac */ /* 0x000e640008000a00 */
[----:B-1----:R-:W-:Y:S02]  /*18f0*/  IMAD.U32 R2, RZ, RZ, UR4 ;  /* 0x00000004ff027e24 */ /* 0x002fe4000f8e00ff */
[----:B------:R-:W-:Y:S02]  /*1900*/  IMAD.U32 R3, RZ, RZ, UR5 ;  /* 0x00000005ff037e24 */ /* 0x000fe4000f8e00ff */
[----:B0-----:R-:W-:-:S04]  /*1910*/  IMAD.SHL.U32 R5, R0, 0x4, RZ ;  /* 0x0000000400057824 */ /* 0x001fc800078e00ff */
[----:B------:R-:W-:-:S05]  /*1920*/  IMAD.WIDE.U32 R6, R5, 0x8, R2 ;  /* 0x0000000805067825 */ /* 0x000fca00078e0002 */
[----:B------:R-:W2:Y:S04]  /*1930*/  LDG.E.128.CONSTANT R20, desc[UR6][R6.64] ;  /* 0x0000000606147981 */ /* 0x000ea8000c1e9d00 */
[----:B------:R-:W3:Y:S04]  /*1940*/  LDG.E.128.CONSTANT R12, desc[UR6][R6.64+0x10] ;  /* 0x00001006060c7981 */ /* 0x000ee8000c1e9d00 */
[----:B------:R-:W4:Y:S04]  /*1950*/  LDG.E.128.CONSTANT R8, desc[UR6][R6.64+0x2000] ;  /* 0x0020000606087981 */ /* 0x000f28000c1e9d00 */
[----:B------:R0:W5:Y:S01]  /*1960*/  LDG.E.128.CONSTANT R16, desc[UR6][R6.64+0x2010] ;  /* 0x0020100606107981 */ /* 0x000162000c1e9d00 */
[----:B------:R-:W-:Y:S01]  /*1970*/  ISETP.GE.U32.AND P1, PT, R4, 0x1000, PT ;  /* 0x000010000400780c */ /* 0x000fe20003f26070 */
[----:B------:R-:W-:Y:S01]  /*1980*/  UMOV UR4, 0x800 ;  /* 0x0000080000047882 */ /* 0x000fe20000000000 */
[----:B--2---:R-:W-:-:S06]  /*1990*/  DSETP.GEU.AND P0, PT, R20, R22, PT ;  /* 0x000000161400722a */ /* 0x004fcc0003f0e000 */
[----:B------:R-:W-:Y:S02]  /*19a0*/  FSEL R20, R22, R20, !P0 ;  /* 0x0000001416147208 */ /* 0x000fe40004000000 */
[----:B------:R-:W-:-:S06]  /*19b0*/  FSEL R21, R23, R21, !P0 ;  /* 0x0000001517157208 */ /* 0x000fcc0004000000 */
[----:B---3--:R-:W-:-:S06]  /*19c0*/  DSETP.GEU.AND P0, PT, R20, R12, PT ;  /* 0x0000000c1400722a */ /* 0x008fcc0003f0e000 */
[----:B------:R-:W-:Y:S02]  /*19d0*/  FSEL R12, R12, R20, !P0 ;  /* 0x000000140c0c7208 */ /* 0x000fe40004000000 */
[----:B------:R-:W-:-:S06]  /*19e0*/  FSEL R13, R13, R21, !P0 ;  /* 0x000000150d0d7208 */ /* 0x000fcc0004000000 */
[----:B------:R-:W-:-:S06]  /*19f0*/  DSETP.GEU.AND P0, PT, R12, R14, PT ;  /* 0x0000000e0c00722a */ /* 0x000fcc0003f0e000 */
[----:B------:R-:W-:Y:S02]  /*1a00*/  FSEL R12, R14, R12, !P0 ;  /* 0x0000000c0e0c7208 */ /* 0x000fe40004000000 */
[----:B------:R-:W-:-:S06]  /*1a10*/  FSEL R13, R15, R13, !P0 ;  /* 0x0000000d0f0d7208 */ /* 0x000fcc0004000000 */
[----:B----4-:R-:W-:-:S06]  /*1a20*/  DSETP.GEU.AND P0, PT, R12, R8, PT ;  /* 0x000000080c00722a */ /* 0x010fcc0003f0e000 */
[----:B0-----:R-:W-:Y:S02]  /*1a30*/  FSEL R6, R8, R12, !P0 ;  /* 0x0000000c08067208 */ /* 0x001fe40004000000 */
[----:B------:R-:W-:-:S06]  /*1a40*/  FSEL R7, R9, R13, !P0 ;  /* 0x0000000d09077208 */ /* 0x000fcc0004000000 */
[----:B------:R-:W-:-:S06]  /*1a50*/  DSETP.GEU.AND P0, PT, R6, R10, PT ;  /* 0x0000000a0600722a */ /* 0x000fcc0003f0e000 */
[----:B------:R-:W-:Y:S02]  /*1a60*/  FSEL R6, R10, R6, !P0 ;  /* 0x000000060a067208 */ /* 0x000fe40004000000 */
[----:B------:R-:W-:-:S06]  /*1a70*/  FSEL R7, R11, R7, !P0 ;  /* 0x000000070b077208 */ /* 0x000fcc0004000000 */
[----:B-----5:R-:W-:-:S06]  /*1a80*/  DSETP.GEU.AND P0, PT, R6, R16, PT ;  /* 0x000000100600722a */ /* 0x020fcc0003f0e000 */
[----:B------:R-:W-:Y:S02]  /*1a90*/  FSEL R6, R16, R6, !P0 ;  /* 0x0000000610067208 */ /* 0x000fe40004000000 */
[----:B------:R-:W-:-:S06]  /*1aa0*/  FSEL R7, R17, R7, !P0 ;  /* 0x0000000711077208 */ /* 0x000fcc0004000000 */
[----:B------:R-:W-:-:S06]  /*1ab0*/  DSETP.GEU.AND P0, PT, R6, R18, PT ;  /* 0x000000120600722a */ /* 0x000fcc0003f0e000 */
[----:B------:R-:W-:Y:S02]  /*1ac0*/  FSEL R6, R18, R6, !P0 ;  /* 0x0000000612067208 */ /* 0x000fe40004000000 */
[----:B------:R-:W-:Y:S01]  /*1ad0*/  FSEL R7, R19, R7, !P0 ;  /* 0x0000000713077208 */ /* 0x000fe20004000000 */
[----:B------:R-:W-:Y:S06]  /*1ae0*/  @!P1 BRA `(.L_x_18) ;  /* 0x0000000000a49947 */ /* 0x000fec0003800000 */
[----:B------:R-:W0:Y:S01]  /*1af0*/  LDC R24, c[0x0][0x390] ;  /* 0x0000e400ff187b82 */ /* 0x000e220000000800 */
[----:B------:R-:W-:Y:S01]  /*1b00*/  VIADD R25, R4, 0xfffff800 ;  /* 0xfffff80004197836 */ /* 0x000fe20000000000 */
[----:B------:R-:W-:-:S06]  /*1b10*/  UMOV UR4, 0x800 ;  /* 0x0000080000047882 */ /* 0x000fcc0000000000 */
[----:B------:R-:W1:Y:S02]  /*1b20*/  LDC.64 R2, c[0x0][0x380] ;  /* 0x0000e000ff027b82 */ /* 0x000e640000000a00 */
.L_x_20:
[----:B------:R-:W-:-:S04]  /*1b30*/  VIADD R27, R5, UR4 ;  /* 0x00000004051b7c36 */ /* 0x000fc80008000000 */
[----:B-1----:R-:W-:-:S05]  /*1b40*/  IMAD.WIDE.U32 R26, R27, 0x8, R2 ;  /* 0x000000081b1a7825 */ /* 0x002fca00078e0002 */
[----:B------:R-:W2:Y:S04]  /*1b50*/  LDG.E.128.CONSTANT R12, desc[UR6][R26.64] ;  /* 0x000000061a0c7981 */ /* 0x000ea8000c1e9d00 */
[----:B------:R-:W3:Y:S04]  /*1b60*/  LDG.E.128.CONSTANT R16, desc[UR6][R26.64+0x10] ;  /* 0x000010061a107981 */ /* 0x000ee8000c1e9d00 */
[----:B------:R-:W4:Y:S04]  /*1b70*/  LDG.E.128.CONSTANT R20, desc[UR6][R26.64+0x2000] ;  /* 0x002000061a147981 */ /* 0x000f28000c1e9d00 */
[----:B------:R-:W5:Y:S01]  /*1b80*/  LDG.E.128.CONSTANT R8, desc[UR6][R26.64+0x2010] ;  /* 0x002010061a087981 */ /* 0x000f62000c1e9d00 */
[----:B0-----:R-:W-:Y:S01]  /*1b90*/  IMAD.MOV.U32 R4, RZ, RZ, R24 ;  /* 0x000000ffff047224 */ /* 0x001fe200078e0018 */
[----:B--2---:R-:W-:-:S06]  /*1ba0*/  DSETP.GEU.AND P0, PT, R6, R12, PT ;  /* 0x0000000c0600722a */ /* 0x004fcc0003f0e000 */
[----:B------:R-:W-:Y:S02]  /*1bb0*/  FSEL R6, R12, R6, !P0 ;  /* 0x000000060c067208 */ /* 0x000fe40004000000 */
[----:B------:R-:W-:-:S06]  /*1bc0*/  FSEL R7, R13, R7, !P0 ;  /* 0x000000070d077208 */ /* 0x000fcc0004000000 */
[----:B------:R-:W-:-:S06]  /*1bd0*/  DSETP.GEU.AND P0, PT, R6, R14, PT ;  /* 0x0000000e0600722a */ /* 0x000fcc0003f0e000 */
        /* <DEDUP_REMOVED lines=14> */
[----:B-----5:R-:W-:-:S06]  /*1cc0*/  DSETP.GEU.AND P0, PT, R6, R8, PT ;  /* 0x000000080600722a */ /* 0x020fcc0003f0e000 */
[----:B------:R-:W-:Y:S01]  /*1cd0*/  FSEL R6, R8, R6, !P0 ;  /* 0x0000000608067208 */ /* 0x000fe20004000000 */
[----:B------:R-:W-:Y:S01]  /*1ce0*/  VIADD R8, R4, -UR4 ;  /* 0x8000000404087c36 */ /* 0x000fe20008000000 */
[----:B------:R-:W-:-:S04]  /*1cf0*/  FSEL R7, R9, R7, !P0 ;  /* 0x0000000709077208 */ /* 0x000fc80004000000 */
[----:B------:R-:W-:Y:S02]  /*1d00*/  ISETP.GE.AND P1, PT, R8, 0x800, PT ;  /* 0x000008000800780c */ /* 0x000fe40003f26270 */
[----:B------:R-:W-:-:S06]  /*1d10*/  DSETP.GEU.AND P0, PT, R6, R10, PT ;  /* 0x0000000a0600722a */ /* 0x000fcc0003f0e000 */
[----:B------:R-:W-:Y:S02]  /*1d20*/  FSEL R6, R10, R6, !P0 ;  /* 0x000000060a067208 */ /* 0x000fe40004000000 */
[----:B------:R-:W-:-:S03]  /*1d30*/  FSEL R7, R11, R7, !P0 ;  /* 0x000000070b077208 */ /* 0x000fc60004000000 */
[----:B------:R-:W-:Y:S05]  /*1d40*/  @!P1 BRA `(.L_x_19) ;  /* 0x0000000c00009947 */ /* 0x000fea0003800000 */
[----:B------:R-:W-:-:S06]  /*1d50*/  UIADD3 UR4, UPT, UPT, UR4, 0x800, URZ ;  /* 0x0000080004047890 */ /* 0x000fcc000fffe0ff */
[----:B------:R-:W-:-:S13]  /*1d60*/  ISETP.LT.AND P0, PT, R25, UR4, PT ;  /* 0x0000000419007c0c */ /* 0x000fda000bf01270 */
[----:B------:R-:W-:Y:S05]  /*1d70*/  @!P0 BRA `(.L_x_20) ;  /* 0xfffffffc006c8947 */ /* 0x000fea000383ffff */
.L_x_18:
[----:B------:R-:W-:-:S13]  /*1d80*/  ISETP.LE.AND P0, PT, R4, UR4, PT ;  /* 0x0000000404007c0c */ /* 0x000fda000bf03270 */
[----:B------:R-:W-:Y:S05]  /*1d90*/  @P0 BRA `(.L_x_19) ;  /* 0x0000000800ec0947 */ /* 0x000fea0003800000 */
[----:B------:R-:W-:Y:S01]  /*1da0*/  VIADD R41, R4, -UR4 ;  /* 0x8000000404297c36 */ /* 0x000fe20008000000 */
[----:B------:R-:W-:Y:S04]  /*1db0*/  BSSY.RECONVERGENT B1, `(.L_x_19) ;  /* 0x00000b9000017945 */ /* 0x000fe80003800200 */
[----:B------:R-:W-:-:S13]  /*1dc0*/  ISETP.GE.AND P0, PT, R0, R41, PT ;  /* 0x000000290000720c */ /* 0x000fda0003f06270 */
[----:B------:R-:W-:Y:S05]  /*1dd0*/  @P0 BRA `(.L_x_21) ;  /* 0x0000000800d80947 */ /* 0x000fea0003800000 */
[----:B------:R-:W-:Y:S01]  /*1de0*/  LOP3.LUT R5, RZ, R0, RZ, 0x33, !PT ;  /* 0x00000000ff057212 */ /* 0x000fe200078e33ff */
[----:B------:R-:W-:Y:S01]  /*1df0*/  BSSY.RECONVERGENT B2, `(.L_x_22) ;  /* 0x0000016000027945 */ /* 0x000fe20003800200 */
[----:B------:R-:W-:Y:S02]  /*1e00*/  IMAD.MOV.U32 R40, RZ, RZ, R0 ;  /* 0x000000ffff287224 */ /* 0x000fe400078e0000 */
[----:B------:R-:W-:-:S04]  /*1e10*/  IADD3 R4, PT, PT, R4, -UR4, R5 ;  /* 0x8000000404047c10 */ /* 0x000fc8000fffe005 */
[C---:B------:R-:W-:Y:S02]  /*1e20*/  LOP3.LUT R5, R4.reuse, 0x300, RZ, 0xc0, !PT ;  /* 0x0000030004057812 */ /* 0x040fe400078ec0ff */
[----:B------:R-:W-:Y:S02]  /*1e30*/  ISETP.GE.U32.AND P2, PT, R4, 0x300, PT ;  /* 0x000003000400780c */ /* 0x000fe40003f46070 */
[----:B------:R-:W-:-:S13]  /*1e40*/  ISETP.NE.AND P0, PT, R5, 0x300, PT ;  /* 0x000003000500780c */ /* 0x000fda0003f05270 */
[----:B------:R-:W-:Y:S05]  /*1e50*/  @!P0 BRA `(.L_x_23) ;  /* 0x00000000003c8947 */ /* 0x000fea0003800000 */
[----:B------:R-:W-:Y:S01]  /*1e60*/  LEA.HI R4, R4, 0x1, RZ, 0x18 ;  /* 0x0000000104047811 */ /* 0x000fe200078fc0ff */
[----:B------:R-:W-:Y:S02]  /*1e70*/  VIADD R9, R0, UR4 ;  /* 0x0000000400097c36 */ /* 0x000fe40008000000 */
[----:B------:R-:W-:Y:S01]  /*1e80*/  IMAD.MOV.U32 R40, RZ, RZ, R0 ;  /* 0x000000ffff287224 */ /* 0x000fe200078e0000 */
[----:B------:R-:W-:-:S05]  /*1e90*/  LOP3.LUT R4, R4, 0x3, RZ, 0xc0, !PT ;  /* 0x0000000304047812 */ /* 0x000fca00078ec0ff */
[----:B------:R-:W-:-:S07]  /*1ea0*/  IMAD.MOV R8, RZ, RZ, -R4 ;  /* 0x000000ffff087224 */ /* 0x000fce00078e0a04 */
.L_x_24:
[----:B------:R-:W-:-:S06]  /*1eb0*/  IMAD.WIDE.U32 R4, R9, 0x8, R2 ;  /* 0x0000000809047825 */ /* 0x000fcc00078e0002 */
[----:B------:R-:W2:Y:S01]  /*1ec0*/  LDG.E.64.CONSTANT R4, desc[UR6][R4.64] ;  /* 0x0000000604047981 */ /* 0x000ea2000c1e9b00 */
[----:B------:R-:W-:Y:S02]  /*1ed0*/  VIADD R8, R8, 0x1 ;  /* 0x0000000108087836 */ /* 0x000fe40000000000 */
[----:B------:R-:W-:Y:S02]  /*1ee0*/  VIADD R40, R40, 0x100 ;  /* 0x0000010028287836 */ /* 0x000fe40000000000 */
[----:B------:R-:W-:Y:S01]  /*1ef0*/  VIADD R9, R9, 0x100 ;  /* 0x0000010009097836 */ /* 0x000fe20000000000 */
[----:B------:R-:W-:Y:S01]  /*1f00*/  ISETP.NE.AND P1, PT, R8, RZ, PT ;  /* 0x000000ff0800720c */ /* 0x000fe20003f25270 */
[----:B--2---:R-:W-:-:S06]  /*1f10*/  DSETP.GEU.AND P0, PT, R6, R4, PT ;  /* 0x000000040600722a */ /* 0x004fcc0003f0e000 */
[----:B------:R-:W-:Y:S02]  /*1f20*/  FSEL R6, R4, R6, !P0 ;  /* 0x0000000604067208 */ /* 0x000fe40004000000 */
[----:B------:R-:W-:-:S04]  /*1f30*/  FSEL R7, R5, R7, !P0 ;  /* 0x0000000705077208 */ /* 0x000fc80004000000 */
[----:B------:R-:W-:Y:S05]  /*1f40*/  @P1 BRA `(.L_x_24) ;  /* 0xfffffffc00d81947 */ /* 0x000fea000383ffff */
.L_x_23:
[----:B------:R-:W-:Y:S05]  /*1f50*/  BSYNC.RECONVERGENT B2 ;  /* 0x0000000000027941 */ /* 0x000fea0003800200 */
.L_x_22:
[----:B------:R-:W-:Y:S05]  /*1f60*/  @!P2 BRA `(.L_x_21) ;  /* 0x000000080074a947 */ /* 0x000fea0003800000 */
[----:B------:R-:W0:Y:S01]  /*1f70*/  LDCU.64 UR8, c[0x0][0x380] ;  /* 0x00007000ff0877ac */ /* 0x000e220008000a00 */
[----:B------:R-:W-:Y:S01]  /*1f80*/  IMAD.IADD R9, R41, 0x1, -R40 ;  /* 0x0000000129097824 */ /* 0x000fe200078e0a28 */
[C---:B------:R-:W-:Y:S01]  /*1f90*/  IADD3 R5, P0, PT, R40.reuse, UR4, RZ ;  /* 0x0000000428057c10 */ /* 0x040fe2000ff1e0ff */
[----:B------:R-:W-:Y:S01]  /*1fa0*/  BSSY.RECONVERGENT B2, `(.L_x_25) ;  /* 0x0000059000027945 */ /* 0x000fe20003800200 */
[----:B------:R-:W-:Y:S02]  /*1fb0*/  VIADD R43, R40, UR4 ;  /* 0x00000004282b7c36 */ /* 0x000fe40008000000 */
[----:B------:R-:W-:Y:S01]  /*1fc0*/  ISETP.GT.AND P1, PT, R9, 0xc00, PT ;  /* 0x00000c000900780c */ /* 0x000fe20003f24270 */
[----:B------:R-:W-:Y:S01]  /*1fd0*/  IMAD.X R8, RZ, RZ, RZ, P0 ;  /* 0x000000ffff087224 */ /* 0x000fe200000e06ff */
[----:B0-----:R-:W-:-:S04]  /*1fe0*/  LEA R4, P0, R5, UR8, 0x3 ;  /* 0x0000000805047c11 */ /* 0x001fc8000f8018ff */
[----:B------:R-:W-:Y:S02]  /*1ff0*/  LEA.HI.X R5, R5, UR9, R8, 0x3, P0 ;  /* 0x0000000905057c11 */ /* 0x000fe400080f1c08 */
[----:B------:R-:W-:-:S05]  /*2000*/  IADD3 R4, P0, PT, R4, 0x1000, RZ ;  /* 0x0000100004047810 */ /* 0x000fca0007f1e0ff */
[----:B------:R-:W-:Y:S01]  /*2010*/  IMAD.X R5, RZ, RZ, R5, P0 ;  /* 0x000000ffff057224 */ /* 0x000fe200000e0605 */
[----:B------:R-:W-:Y:S01]  /*2020*/  PLOP3.LUT P0, PT, PT, PT, PT, 0x80, 0x8 ;  /* 0x000000000008781c */ /* 0x000fe20003f0f070 */
[----:B------:R-:W-:-:S12]  /*2030*/  @!P1 BRA `(.L_x_26) ;  /* 0x00000004003c9947 */ /* 0x000fd80003800000 */
[----:B------:R-:W-:Y:S01]  /*2040*/  PLOP3.LUT P0, PT, PT, PT, PT, 0x8, 0x80 ;  /* 0x000000000080781c */ /* 0x000fe20003f0e170 */
[----:B------:R-:W-:-:S12]  /*2050*/  VIADD R45, R41, 0xfffff400 ;  /* 0xfffff400292d7836 */ /* 0x000fd80000000000 */
.L_x_27:
[C---:B------:R-:W-:Y:S01]  /*2060*/  IMAD.WIDE.U32 R38, R43.reuse, 0x8, R2 ;  /* 0x000000082b267825 */ /* 0x040fe200078e0002 */
[----:B------:R-:W2:Y:S04]  /*2070*/  LDG.E.64.CONSTANT R8, desc[UR6][R4.64+-0x800] ;  /* 0xfff8000604087981 */ /* 0x000ea8000c1e9b00 */
[----:B------:R-:W3:Y:S04]  /*2080*/  LDG.E.64.CONSTANT R10, desc[UR6][R4.64] ;  /* 0x00000006040a7981 */ /* 0x000ee8000c1e9b00 */
[----:B------:R-:W4:Y:S01]  /*2090*/  LDG.E.64.CONSTANT R38, desc[UR6][R38.64] ;  /* 0x0000000626267981 */ /* 0x000f22000c1e9b00 */
[----:B------:R-:W-:-:S03]  /*20a0*/  VIADD R15, R43, 0x400 ;  /* 0x000004002b0f7836 */ /* 0x000fc60000000000 */
[----:B------:R-:W5:Y:S01]  /*20b0*/  LDG.E.64.CONSTANT R12, desc[UR6][R4.64+0x800] ;  /* 0x00080006040c7981 */ /* 0x000f62000c1e9b00 */
[----:B------:R-:W-:-:S03]  /*20c0*/  IMAD.WIDE.U32 R14, R15, 0x8, R2 ;  /* 0x000000080f0e7825 */ /* 0x000fc600078e0002 */
[----:B------:R-:W5:Y:S04]  /*20d0*/  LDG.E.64.CONSTANT R16, desc[UR6][R4.64+0x1800] ;  /* 0x0018000604107981 */ /* 0x000f68000c1e9b00 */
[----:B------:R-:W5:Y:S04]  /*20e0*/  LDG.E.64.CONSTANT R14, desc[UR6][R14.64] ;  /* 0x000000060e0e7981 */ /* 0x000f68000c1e9b00 */
[----:B------:R-:W5:Y:S01]  /*20f0*/  LDG.E.64.CONSTANT R18, desc[UR6][R4.64+0x2000] ;  /* 0x0020000604127981 */ /* 0x000f62000c1e9b00 */
        /* <DEDUP_REMOVED lines=11> */
[----:B------:R-:W5:Y:S04]  /*21b0*/  LDG.E.64.CONSTANT R34, desc[UR6][R4.64+0x6000] ;  /* 0x0060000604227981 */ /* 0x000f68000c1e9b00 */
[----:B------:R0:W5:Y:S01]  /*21c0*/  LDG.E.64.CONSTANT R36, desc[UR6][R4.64+0x6800] ;  /* 0x0068000604247981 */ /* 0x000162000c1e9b00 */
[----:B------:R-:W-:-:S05]  /*21d0*/  VIADD R40, R40, 0x1000 ;  /* 0x0000100028287836 */ /* 0x000fca0000000000 */
[----:B------:R-:W-:Y:S02]  /*21e0*/  ISETP.GE.AND P2, PT, R40, R45, PT ;  /* 0x0000002d2800720c */ /* 0x000fe40003f46270 */
[----:B0-----:R-:W-:Y:S01]  /*21f0*/  IADD3 R4, P3, PT, R4, 0x8000, RZ ;  /* 0x0000800004047810 */ /* 0x001fe20007f7e0ff */
[----:B------:R-:W-:-:S04]  /*2200*/  VIADD R43, R43, 0x1000 ;  /* 0x000010002b2b7836 */ /* 0x000fc80000000000 */
[----:B------:R-:W-:Y:S01]  /*2210*/  IMAD.X R5, RZ, RZ, R5, P3 ;  /* 0x000000ffff057224 */ /* 0x000fe200018e0605 */
[----:B----4-:R-:W-:-:S06]  /*2220*/  DSETP.GEU.AND P1, PT, R6, R38, PT ;  /* 0x000000260600722a */ /* 0x010fcc0003f2e000 */
[----:B------:R-:W-:Y:S02]  /*2230*/  FSEL R6, R38, R6, !P1 ;  /* 0x0000000626067208 */ /* 0x000fe40004800000 */
[----:B------:R-:W-:-:S06]  /*2240*/  FSEL R7, R39, R7, !P1 ;  /* 0x0000000727077208 */ /* 0x000fcc0004800000 */
[----:B--2---:R-:W-:-:S06]  /*2250*/  DSETP.GEU.AND P1, PT, R6, R8, PT ;  /* 0x000000080600722a */ /* 0x004fcc0003f2e000 */
[----:B------:R-:W-:Y:S02]  /*2260*/  FSEL R6, R8, R6, !P1 ;  /* 0x0000000608067208 */ /* 0x000fe40004800000 */
[----:B------:R-:W-:-:S06]  /*2270*/  FSEL R7, R9, R7, !P1 ;  /* 0x0000000709077208 */ /* 0x000fcc0004800000 */
[----:B---3--:R-:W-:-:S06]  /*2280*/  DSETP.GEU.AND P1, PT, R6, R10, PT ;  /* 0x0000000a0600722a */ /* 0x008fcc0003f2e000 */
[----:B------:R-:W-:Y:S02]  /*2290*/  FSEL R6, R10, R6, !P1 ;  /* 0x000000060a067208 */ /* 0x000fe40004800000 */
[----:B------:R-:W-:-:S06]  /*22a0*/  FSEL R7, R11, R7, !P1 ;  /* 0x000000070b077208 */ /* 0x000fcc0004800000 */
[----:B-----5:R-:W-:-:S06]  /*22b0*/  DSETP.GEU.AND P1, PT, R6, R12, PT ;  /* 0x0000000c0600722a */ /* 0x020fcc0003f2e000 */
        /* <DEDUP_REMOVED lines=39> */
.L_x_26:
[----:B------:R-:W-:Y:S05]  /*2530*/  BSYNC.RECONVERGENT B2 ;  /* 0x0000000000027941 */ /* 0x000fea0003800200 */
.L_x_25:
[----:B------:R-:W-:Y:S01]  /*2540*/  IMAD.IADD R8, R41, 0x1, -R40 ;  /* 0x0000000129087824 */ /* 0x000fe200078e0a28 */
[----:B------:R-:W-:Y:S04]  /*2550*/  BSSY.RECONVERGENT B2, `(.L_x_28) ;  /* 0x000002b000027945 */ /* 0x000fe80003800200 */
[----:B------:R-:W-:-:S13]  /*2560*/  ISETP.GT.AND P1, PT, R8, 0x400, PT ;  /* 0x000004000800780c */ /* 0x000fda0003f24270 */
[----:B------:R-:W-:Y:S05]  /*2570*/  @!P1 BRA `(.L_x_29) ;  /* 0x0000000000a09947 */ /* 0x000fea0003800000 */
        /* <DEDUP_REMOVED lines=9> */
[----:B------:R-:W5:Y:S04]  /*2610*/  LDG.E.64.CONSTANT R22, desc[UR6][R4.64+0x2000] ;  /* 0x0020000604167981 */ /* 0x000f68000c1e9b00 */
[----:B------:R0:W5:Y:S01]  /*2620*/  LDG.E.64.CONSTANT R8, desc[UR6][R4.64+0x2800] ;  /* 0x0028000604087981 */ /* 0x000162000c1e9b00 */
[----:B------:R-:W-:-:S02]  /*2630*/  VIADD R40, R40, 0x800 ;  /* 0x0000080028287836 */ /* 0x000fc40000000000 */
[----:B------:R-:W-:Y:S01]  /*2640*/  VIADD R43, R43, 0x800 ;  /* 0x000008002b2b7836 */ /* 0x000fe20000000000 */
[----:B0-----:R-:W-:-:S05]  /*2650*/  IADD3 R4, P2, PT, R4, 0x4000, RZ ;  /* 0x0000400004047810 */ /* 0x001fca0007f5e0ff */
        /* <DEDUP_REMOVED lines=22> */
[----:B------:R-:W-:Y:S01]  /*27c0*/  DSETP.GEU.AND P1, PT, R6, R8, PT ;  /* 0x000000080600722a */ /* 0x000fe20003f2e000 */
[----:B------:R-:W-:-:S05]  /*27d0*/  PLOP3.LUT P0, PT, PT, PT, PT, 0x8, 0x80 ;  /* 0x000000000080781c */ /* 0x000fca0003f0e170 */
[----:B------:R-:W-:Y:S02]  /*27e0*/  FSEL R6, R8, R6, !P1 ;  /* 0x0000000608067208 */ /* 0x000fe40004800000 */
[----:B------:R-:W-:-:S07]  /*27f0*/  FSEL R7, R9, R7, !P1 ;  /* 0x0000000709077208 */ /* 0x000fce0004800000 */
.L_x_29:
[----:B------:R-:W-:Y:S05]  /*2800*/  BSYNC.RECONVERGENT B2 ;  /* 0x0000000000027941 */ /* 0x000fea0003800200 */
.L_x_28:
[----:B------:R-:W-:-:S13]  /*2810*/  ISETP.LT.OR P0, PT, R40, R41, P0 ;  /* 0x000000292800720c */ /* 0x000fda0000701670 */
[----:B------:R-:W-:Y:S05]  /*2820*/  @!P0 BRA `(.L_x_21) ;  /* 0x0000000000448947 */ /* 0x000fea0003800000 */
[----:B------:R-:W-:Y:S01]  /*2830*/  IMAD.WIDE.U32 R2, R43, 0x8, R2 ;  /* 0x000000082b027825 */ /* 0x000fe200078e0002 */
[----:B------:R-:W2:Y:S04]  /*2840*/  LDG.E.64.CONSTANT R8, desc[UR6][R4.64+-0x800] ;  /* 0xfff8000604087981 */ /* 0x000ea8000c1e9b00 */
[----:B------:R-:W3:Y:S04]  /*2850*/  LDG.E.64.CONSTANT R10, desc[UR6][R4.64] ;  /* 0x00000006040a7981 */ /* 0x000ee8000c1e9b00 */
[----:B------:R-:W4:Y:S04]  /*2860*/  LDG.E.64.CONSTANT R2, desc[UR6][R2.64] ;  /* 0x0000000602027981 */ /* 0x000f28000c1e9b00 */
[----:B------:R-:W5:Y:S01]  /*2870*/  LDG.E.64.CONSTANT R12, desc[UR6][R4.64+0x800] ;  /* 0x00080006040c7981 */ /* 0x000f62000c1e9b00 */
        /* <DEDUP_REMOVED lines=11> */
[----:B------:R-:W-:-:S07]  /*2930*/  FSEL R7, R13, R3, !P0 ;  /* 0x000000030d077208 */ /* 0x000fce0004000000 */
.L_x_21:
[----:B------:R-:W-:Y:S05]  /*2940*/  BSYNC.RECONVERGENT B1 ;  /* 0x0000000000017941 */ /* 0x000fea0003800200 */
.L_x_19:
[----:B------:R-:W0:Y:S01]  /*2950*/  S2R R10, SR_LANEID ;  /* 0x00000000000a7919 */ /* 0x000e220000000000 */
[----:B------:R-:W-:Y:S04]  /*2960*/  SHFL.DOWN PT, R2, R6, 0x1, 0x1f ;  /* 0x08201f0006027f89 */ /* 0x000fe800000e0000 */
        /* <DEDUP_REMOVED lines=10> */
[----:B------:R-:W-:-:S02]  /*2a10*/  @!P2 MOV R7, 0x400 ;  /* 0x000004000007a802 */ /* 0x000fc40000000f00 */
        /* <DEDUP_REMOVED lines=8> */
[----:B------:R-:W-:Y:S01]  /*2aa0*/  SHFL.DOWN PT, R2, R4, 0x4, 0x1f ;  /* 0x08801f0004027f89 */ /* 0x000fe200000e0000 */
[----:B-1----:R-:W-:-:S03]  /*2ab0*/  @!P2 LEA R7, R8, R7, 0x18 ;  /* 0x000000070807a211 */ /* 0x002fc600078ec0ff */
[----:B------:R-:W0:Y:S02]  /*2ac0*/  SHFL.DOWN PT, R3, R5, 0x4, 0x1f ;  /* 0x08801f0005037f89 */ /* 0x000e2400000e0000 */
[----:B------:R-:W-:Y:S01]  /*2ad0*/  @!P2 IMAD.IADD R9, R6, 0x1, R7 ;  /* 0x000000010609a824 */ /* 0x000fe200078e0207 */
[----:B0-----:R-:W-:-:S06]  /*2ae0*/  DSETP.GEU.AND P0, PT, R4, R2, PT ;  /* 0x000000020400722a */ /* 0x001fcc0003f0e000 */
[----:B------:R-:W-:Y:S02]  /*2af0*/  @!P1 FSEL R4, R2, R4, !P0 ;  /* 0x0000000402049208 */ /* 0x000fe40004000000 */
[----:B------:R-:W-:Y:S02]  /*2b00*/  @!P1 FSEL R5, R3, R5, !P0 ;  /* 0x0000000503059208 */ /* 0x000fe40004000000 */
[----:B------:R-:W-:Y:S01]  /*2b10*/  ISETP.GT.AND P1, PT, R10, 0x17, PT ;  /* 0x000000170a00780c */ /* 0x000fe20003f24270 */
[----:B------:R-:W-:Y:S04]  /*2b20*/  SHFL.DOWN PT, R2, R4, 0x8, 0x1f ;  /* 0x09001f0004027f89 */ /* 0x000fe800000e0000 */
[----:B------:R-:W0:Y:S02]  /*2b30*/  SHFL.DOWN PT, R3, R5, 0x8, 0x1f ;  /* 0x09001f0005037f89 */ /* 0x000e2400000e0000 */
[----:B0-----:R-:W-:-:S06]  /*2b40*/  DSETP.GEU.AND P0, PT, R4, R2, PT ;  /* 0x000000020400722a */ /* 0x001fcc0003f0e000 */
[----:B------:R-:W-:Y:S02]  /*2b50*/  @!P1 FSEL R4, R2, R4, !P0 ;  /* 0x0000000402049208 */ /* 0x000fe40004000000 */
[----:B------:R-:W-:Y:S02]  /*2b60*/  @!P1 FSEL R5, R3, R5, !P0 ;  /* 0x0000000503059208 */ /* 0x000fe40004000000 */
[----:B------:R-:W-:Y:S01]  /*2b70*/  ISETP.GT.AND P1, PT, R10, 0xf, PT ;  /* 0x0000000f0a00780c */ /* 0x000fe20003f24270 */
[----:B------:R-:W-:Y:S04]  /*2b80*/  SHFL.DOWN PT, R2, R4, 0x10, 0x1f ;  /* 0x0a001f0004027f89 */ /* 0x000fe800000e0000 */
[----:B------:R-:W0:Y:S02]  /*2b90*/  SHFL.DOWN PT, R3, R5, 0x10, 0x1f ;  /* 0x0a001f0005037f89 */ /* 0x000e2400000e0000 */
[----:B0-----:R-:W-:-:S06]  /*2ba0*/  DSETP.GEU.AND P0, PT, R4, R2, PT ;  /* 0x000000020400722a */ /* 0x001fcc0003f0e000 */
[----:B------:R-:W-:Y:S02]  /*2bb0*/  FSEL R2, R2, R4, !P0 ;  /* 0x0000000402027208 */ /* 0x000fe40004000000 */
        /* <DEDUP_REMOVED lines=10> */
[----:B--2---:R-:W0:Y:S04]  /*2c60*/  LDS.128 R8, [UR4+0x10] ;  /* 0x00001004ff087984 */ /* 0x004e280008000c00 */
        /* <DEDUP_REMOVED lines=25> */
.L_x_2:
        /* <DEDUP_REMOVED lines=12> */
.L_x_32:
[----:B------:R-:W-:Y:S05]  /*2ec0*/  BSYNC.RECONVERGENT B1 ;  /* 0x0000000000017941 */ /* 0x000fea0003800200 */
.L_x_31:
        /* <DEDUP_REMOVED lines=17> */
.L_x_37:
        /* <DEDUP_REMOVED lines=12> */
.L_x_36:
[----:B------:R-:W-:Y:S05]  /*30a0*/  BSYNC.RECONVERGENT B2 ;  /* 0x0000000000027941 */ /* 0x000fea0003800200 */
.L_x_35:
        /* <DEDUP_REMOVED lines=9> */
.L_x_40:
        /* <DEDUP_REMOVED lines=74> */
.L_x_39:
[----:B------:R-:W-:Y:S05]  /*35e0*/  BSYNC.RECONVERGENT B2 ;  /* 0x0000000000027941 */ /* 0x000fea0003800200 */
.L_x_38:
        /* <DEDUP_REMOVED lines=42> */
.L_x_42:
[----:B------:R-:W-:Y:S05]  /*3890*/  BSYNC.RECONVERGENT B2 ;  /* 0x0000000000027941 */ /* 0x000fea0003800200 */
.L_x_41:
        /* <DEDUP_REMOVED lines=20> */
.L_x_34:
[----:B------:R-:W-:Y:S05]  /*39e0*/  BSYNC.RECONVERGENT B1 ;  /* 0x0000000000017941 */ /* 0x000fea0003800200 */
.L_x_33:
        /* <DEDUP_REMOVED lines=14> */
[----:B------:R-:W-:Y:S01]  /*3ad0*/  IMAD.MOV.U32 R2, RZ, RZ, R9 ;  /* 0x000000ffff027224 */ /* 0x000fe200078e0009 */
[----:B------:R-:W-:Y:S01]  /*3ae0*/  @!P2 MOV R4, 0x400 ;  /* 0x000004000004a802 */ /* 0x000fe20000000f00 */
[----:B------:R-:W-:Y:S01]  /*3af0*/  IMAD.MOV.U32 R3, RZ, RZ, R11 ;  /* 0x000000ffff037224 */ /* 0x000fe200078e000b */
[----:B------:R-:W0:Y:S01]  /*3b00*/  SHFL.DOWN PT, R7, R11, 0x2, 0x1f ;  /* 0x08401f000b077f89 */ /* 0x000e2200000e0000 */
[----:B------:R-:W-:Y:S01]  /*3b10*/  @!P2 SHF.R.U32.HI R0, RZ, 0x2, R5 ;  /* 0x00000002ff00a819 */ /* 0x000fe20000011605 */
[----:B------:R-:W1:Y:S03]  /*3b20*/  @!P2 S2R R13, SR_CgaCtaId ;  /* 0x00000000000da919 */ /* 0x000e660000008800 */
[----:B------:R-:W-:Y:S01]  /*3b30*/  @!P2 LOP3.LUT R0, R0, 0xf8, RZ, 0xc0, !PT ;  /* 0x000000f80000a812 */ /* 0x000fe200078ec0ff */
[----:B0-----:R-:W-:-:S06]  /*3b40*/  DSETP.GEU.AND P0, PT, R2, R6, PT ;  /* 0x000000060200722a */ /* 0x001fcc0003f0e000 */
[----:B------:R-:W-:Y:S02]  /*3b50*/  @!P1 FSEL R9, R6, R9, !P0 ;  /* 0x0000000906099208 */ /* 0x000fe40004000000 */
[----:B------:R-:W-:Y:S02]  /*3b60*/  @!P1 FSEL R11, R7, R11, !P0 ;  /* 0x0000000b070b9208 */ /* 0x000fe40004000000 */
[----:B------:R-:W-:Y:S01]  /*3b70*/  ISETP.GT.AND P1, PT, R8, 0x1b, PT ;  /* 0x0000001b0800780c */ /* 0x000fe20003f24270 */
[----:B------:R-:W-:Y:S01]  /*3b80*/  SHFL.DOWN PT, R2, R9, 0x4, 0x1f ;  /* 0x08801f0009027f89 */ /* 0x000fe200000e0000 */
[----:B------:R-:W-:Y:S01]  /*3b90*/  IMAD.MOV.U32 R6, RZ, RZ, R9 ;  /* 0x000000ffff067224 */ /* 0x000fe200078e0009 */
[----:B-1----:R-:W-:Y:S01]  /*3ba0*/  @!P2 LEA R13, R13, R4, 0x18 ;  /* 0x000000040d0da211 */ /* 0x002fe200078ec0ff */
[----:B------:R-:W-:Y:S01]  /*3bb0*/  IMAD.MOV.U32 R7, RZ, RZ, R11 ;  /* 0x000000ffff077224 */ /* 0x000fe200078e000b */
[----:B------:R-:W0:Y:S03]  /*3bc0*/  SHFL.DOWN PT, R3, R11, 0x4, 0x1f ;  /* 0x08801f000b037f89 */ /* 0x000e2600000e0000 */
[----:B------:R-:W-:-:S02]  /*3bd0*/  @!P2 IMAD.IADD R13, R0, 0x1, R13 ;  /* 0x00000001000da824 */ /* 0x000fc400078e020d */
[----:B0-----:R-:W-:-:S06]  /*3be0*/  DSETP.GEU.AND P0, PT, R6, R2, PT ;  /* 0x000000020600722a */ /* 0x001fcc0003f0e000 */
[----:B------:R-:W-:Y:S02]  /*3bf0*/  @!P1 FSEL R9, R2, R9, !P0 ;  /* 0x0000000902099208 */ /* 0x000fe40004000000 */
[----:B------:R-:W-:Y:S02]  /*3c00*/  @!P1 FSEL R11, R3, R11, !P0 ;  /* 0x0000000b030b9208 */ /* 0x000fe40004000000 */
[----:B------:R-:W-:Y:S01]  /*3c10*/  ISETP.GT.AND P1, PT, R8, 0x17, PT ;  /* 0x000000170800780c */ /* 0x000fe20003f24270 */
[----:B------:R-:W-:Y:S01]  /*3c20*/  SHFL.DOWN PT, R2, R9, 0x8, 0x1f ;  /* 0x09001f0009027f89 */ /* 0x000fe200000e0000 */
[----:B------:R-:W-:Y:S02]  /*3c30*/  IMAD.MOV.U32 R6, RZ, RZ, R9 ;  /* 0x000000ffff067224 */ /* 0x000fe400078e0009 */
[----:B------:R-:W-:Y:S01]  /*3c40*/  IMAD.MOV.U32 R7, RZ, RZ, R11 ;  /* 0x000000ffff077224 */ /* 0x000fe200078e000b */
[----:B------:R-:W0:Y:S05]  /*3c50*/  SHFL.DOWN PT, R3, R11, 0x8, 0x1f ;  /* 0x09001f000b037f89 */ /* 0x000e2a00000e0000 */
        /* <DEDUP_REMOVED lines=20> */
[----:B------:R-:W0:Y:S04]  /*3da0*/  LDS.128 R8, [UR4+0x10] ;  /* 0x00001004ff087984 */ /* 0x000e280008000c00 */
[----:B-1----:R-:W1:Y:S01]  /*3db0*/  LDS.128 R12, [UR4+0x20] ;  /* 0x00002004ff0c7984 */ /* 0x002e620008000c00 */
        /* <DEDUP_REMOVED lines=24> */
.L_x_43:
        /* <DEDUP_REMOVED lines=20> */
[----:B------:R-:W0:Y:S05]  /*4080*/  SHFL.DOWN PT, R7, R0, 0x2, R11 ;  /* 0x0840000000077989 */ /* 0x000e2a00000e000b */
[----:B0-----:R-:W-:-:S06]  /*4090*/  DSETP.GEU.AND P0, PT, R2, R6, PT ;  /* 0x000000060200722a */ /* 0x001fcc0003f0e000 */
[----:B------:R-:W-:Y:S01]  /*40a0*/  @!P1 FSEL R9, R6, R9, !P0 ;  /* 0x0000000906099208 */ /* 0x000fe20004000000 */
[----:B------:R-:W-:Y:S01]  /*40b0*/  VIADD R6, R8, 0x4 ;  /* 0x0000000408067836 */ /* 0x000fe20000000000 */
[----:B------:R-:W-:-:S03]  /*40c0*/  @!P1 FSEL R0, R7, R0, !P0 ;  /* 0x0000000007009208 */ /* 0x000fc60004000000 */
[----:B------:R-:W-:Y:S01]  /*40d0*/  SHFL.DOWN PT, R2, R9, 0x4, R11 ;  /* 0x0880000009027989 */ /* 0x000fe200000e000b */
[----:B------:R-:W-:Y:S01]  /*40e0*/  ISETP.GT.AND P1, PT, R6, R11, PT ;  /* 0x0000000b0600720c */ /* 0x000fe20003f24270 */
[----:B------:R-:W-:Y:S02]  /*40f0*/  IMAD.MOV.U32 R6, RZ, RZ, R9 ;  /* 0x000000ffff067224 */ /* 0x000fe400078e0009 */
[----:B------:R-:W0:Y:S01]  /*4100*/  SHFL.DOWN PT, R3, R0, 0x4, R11 ;  /* 0x0880000000037989 */ /* 0x000e2200000e000b */
[----:B------:R-:W-:-:S06]  /*4110*/  IMAD.MOV.U32 R7, RZ, RZ, R0 ;  /* 0x000000ffff077224 */ /* 0x000fcc00078e0000 */
[----:B0-----:R-:W-:Y:S01]  /*4120*/  DSETP.GEU.AND P0, PT, R6, R2, PT ;  /* 0x000000020600722a */ /* 0x001fe20003f0e000 */
[----:B------:R-:W-:-:S05]  /*4130*/  VIADD R6, R8, 0x8 ;  /* 0x0000000808067836 */ /* 0x000fca0000000000 */
        /* <DEDUP_REMOVED lines=15> */
[----:B------:R-:W-:Y:S02]  /*4230*/  IMAD.MOV.U32 R6, RZ, RZ, R9 ;  /* 0x000000ffff067224 */ /* 0x000fe400078e0009 */
[----:B------:R-:W-:Y:S01]  /*4240*/  IMAD.MOV.U32 R7, RZ, RZ, R0 ;  /* 0x000000ffff077224 */ /* 0x000fe200078e0000 */
[----:B------:R-:W0:Y:S05]  /*4250*/  SHFL.DOWN PT, R3, R0, 0x10, R11 ;  /* 0x0a00000000037989 */ /* 0x000e2a00000e000b */
[----:B0-----:R-:W-:Y:S01]  /*4260*/  DSETP.GEU.AND P1, PT, R6, R2, PT ;  /* 0x000000020600722a */ /* 0x001fe20003f2e000 */
[----:B------:R-:W-:-:S02]  /*4270*/  @!P0 MOV R7, 0x400 ;  /* 0x0000040000078802 */ /* 0x000fc40000000f00 */
[----:B------:R-:W-:Y:S02]  /*4280*/  @!P0 SHF.R.U32.HI R6, RZ, 0x2, R5 ;  /* 0x00000002ff068819 */ /* 0x000fe40000011605 */
[----:B-1----:R-:W-:Y:S02]  /*4290*/  @!P0 LEA R7, R10, R7, 0x18 ;  /* 0x000000070a078211 */ /* 0x002fe400078ec0ff */
[----:B------:R-:W-:Y:S02]  /*42a0*/  @!P0 LOP3.LUT R6, R6, 0xf8, RZ, 0xc0, !PT ;  /* 0x000000f806068812 */ /* 0x000fe400078ec0ff */
[----:B------:R-:W-:Y:S02]  /*42b0*/  @!P2 FSEL R9, R2, R9, !P1 ;  /* 0x000000090209a208 */ /* 0x000fe40004800000 */
[----:B------:R-:W-:Y:S01]  /*42c0*/  @!P2 FSEL R0, R3, R0, !P1 ;  /* 0x000000000300a208 */ /* 0x000fe20004800000 */
[----:B------:R-:W-:Y:S02]  /*42d0*/  @!P0 IMAD.IADD R3, R6, 0x1, R7 ;  /* 0x0000000106038824 */ /* 0x000fe400078e0207 */
[----:B------:R-:W-:-:S02]  /*42e0*/  IMAD.MOV.U32 R6, RZ, RZ, R9 ;  /* 0x000000ffff067224 */ /* 0x000fc400078e0009 */
[----:B------:R-:W-:-:S05]  /*42f0*/  IMAD.MOV.U32 R7, RZ, RZ, R0 ;  /* 0x000000ffff077224 */ /* 0x000fca00078e0000 */
[----:B------:R1:W-:Y:S01]  /*4300*/  @!P0 STS.64 [R3+0x8], R6 ;  /* 0x0000080603008388 */ /* 0x0003e20000000a00 */
[----:B------:R-:W-:Y:S01]  /*4310*/  BAR.SYNC.DEFER_BLOCKING 0x0 ;  /* 0x0000000000007b1d */ /* 0x000fe20000010000 */
[----:B------:R-:W-:-:S13]  /*4320*/  ISETP.NE.AND P0, PT, R5, RZ, PT ;  /* 0x000000ff0500720c */ /* 0x000fda0003f05270 */
[----:B-1----:R-:W-:Y:S05]  /*4330*/  @P0 BRA `(.L_x_17) ;  /* 0x0000001800340947 */ /* 0x002fea0003800000 */
[----:B------:R-:W0:Y:S01]  /*4340*/  S2UR UR5, SR_CgaCtaId ;  /* 0x00000000000579c3 */ /* 0x000e220000008800 */
[----:B------:R-:W-:Y:S01]  /*4350*/  UMOV UR4, 0x400 ;  /* 0x0000040000047882 */ /* 0x000fe20000000000 */
[C---:B------:R-:W-:Y:S02]  /*4360*/  ISETP.GT.AND P3, PT, R4.reuse, 0x20, PT ;  /* 0x000000200400780c */ /* 0x040fe40003f64270 */
        /* <DEDUP_REMOVED lines=10> */
[----:B------:R-:W-:Y:S01]  /*4410*/  ISETP.GT.AND P1, PT, R4, 0x60, PT ;  /* 0x000000600400780c */ /* 0x000fe20003f24270 */
[----:B------:R-:W-:Y:S02]  /*4420*/  IMAD.MOV.U32 R2, RZ, RZ, R6 ;  /* 0x000000ffff027224 */ /* 0x000fe400078e0006 */
        /* <DEDUP_REMOVED lines=29> */
.L_x_30:
[----:B------:R-:W0:Y:S01]  /*4600*/  S2R R41, SR_TID.X ;  /* 0x0000000000297919 */ /* 0x000e220000002100 */
[----:B------:R-:W0:Y:S02]  /*4610*/  LDC.64 R6, c[0x0][0x380] ;  /* 0x0000e000ff067b82 */ /* 0x000e240000000a00 */
[----:B0-----:R-:W-:-:S05]  /*4620*/  IMAD.WIDE.U32 R6, R41, 0x8, R6 ;  /* 0x0000000829067825 */ /* 0x001fca00078e0006 */
[----:B------:R-:W2:Y:S04]  /*4630*/  LDG.E.64.CONSTANT R20, desc[UR6][R6.64] ;  /* 0x0000000606147981 */ /* 0x000ea8000c1e9b00 */
[----:B------:R-:W2:Y:S04]  /*4640*/  LDG.E.64.CONSTANT R2, desc[UR6][R6.64+0x800] ;  /* 0x0008000606027981 */ /* 0x000ea8000c1e9b00 */
[----:B------:R-:W3:Y:S04]  /*4650*/  LDG.E.64.CONSTANT R8, desc[UR6][R6.64+0x1000] ;  /* 0x0010000606087981 */ /* 0x000ee8000c1e9b00 */
[----:B------:R-:W4:Y:S04]  /*4660*/  LDG.E.64.CONSTANT R10, desc[UR6][R6.64+0x1800] ;  /* 0x00180006060a7981 */ /* 0x000f28000c1e9b00 */
[----:B------:R-:W5:Y:S04]  /*4670*/  LDG.E.64.CONSTANT R12, desc[UR6][R6.64+0x2000] ;  /* 0x00200006060c7981 */ /* 0x000f68000c1e9b00 */
[----:B------:R-:W5:Y:S04]  /*4680*/  LDG.E.64.CONSTANT R14, desc[UR6][R6.64+0x2800] ;  /* 0x00280006060e7981 */ /* 0x000f68000c1e9b00 */
[----:B------:R-:W5:Y:S04]  /*4690*/  LDG.E.64.CONSTANT R16, desc[UR6][R6.64+0x3000] ;  /* 0x0030000606107981 */ /* 0x000f68000c1e9b00 */
[----:B------:R-:W5:Y:S01]  /*46a0*/  LDG.E.64.CONSTANT R18, desc[UR6][R6.64+0x3800] ;  /* 0x0038000606127981 */ /* 0x000f62000c1e9b00 */
[----:B------:R-:W-:Y:S01]  /*46b0*/  ISETP.GE.U32.AND P1, PT, R4, 0x1000, PT ;  /* 0x000010000400780c */ /* 0x000fe20003f26070 */
[----:B------:R-:W-:Y:S01]  /*46c0*/  IMAD.MOV.U32 R45, RZ, RZ, 0x800 ;  /* 0x00000800ff2d7424 */ /* 0x000fe200078e00ff */
[----:B--2---:R-:W-:-:S06]  /*46d0*/  DSETP.GEU.AND P0, PT, R20, R2, PT ;  /* 0x000000021400722a */ /* 0x004fcc0003f0e000 */
        /* <DEDUP_REMOVED lines=21> */
[----:B------:R-:W0:Y:S01]  /*4830*/  LDC R24, c[0x0][0x390] ;  /* 0x0000e400ff187b82 */ /* 0x000e220000000800 */
[----:B------:R-:W-:Y:S02]  /*4840*/  VIADD R0, R4, 0xfffff800 ;  /* 0xfffff80004007836 */ /* 0x000fe40000000000 */
[----:B------:R-:W-:-:S07]  /*4850*/  IMAD.MOV.U32 R45, RZ, RZ, 0x800 ;  /* 0x00000800ff2d7424 */ /* 0x000fce00078e00ff */
.L_x_46:
[----:B------:R-:W-:-:S05]  /*4860*/  IMAD.WIDE R4, R45, 0x8, R6 ;  /* 0x000000082d047825 */ /* 0x000fca00078e0206 */
[----:B------:R-:W2:Y:S04]  /*4870*/  LDG.E.64.CONSTANT R10, desc[UR6][R4.64] ;  /* 0x00000006040a7981 */ /* 0x000ea8000c1e9b00 */
[----:B------:R-:W3:Y:S04]  /*4880*/  LDG.E.64.CONSTANT R12, desc[UR6][R4.64+0x800] ;  /* 0x00080006040c7981 */ /* 0x000ee8000c1e9b00 */
[----:B------:R-:W4:Y:S04]  /*4890*/  LDG.E.64.CONSTANT R14, desc[UR6][R4.64+0x1000] ;  /* 0x00100006040e7981 */ /* 0x000f28000c1e9b00 */
[----:B------:R-:W5:Y:S04]  /*48a0*/  LDG.E.64.CONSTANT R16, desc[UR6][R4.64+0x1800] ;  /* 0x0018000604107981 */ /* 0x000f68000c1e9b00 */
[----:B------:R-:W5:Y:S04]  /*48b0*/  LDG.E.64.CONSTANT R18, desc[UR6][R4.64+0x2000] ;  /* 0x0020000604127981 */ /* 0x000f68000c1e9b00 */
[----:B------:R-:W5:Y:S04]  /*48c0*/  LDG.E.64.CONSTANT R20, desc[UR6][R4.64+0x2800] ;  /* 0x0028000604147981 */ /* 0x000f68000c1e9b00 */
[----:B------:R-:W5:Y:S04]  /*48d0*/  LDG.E.64.CONSTANT R22, desc[UR6][R4.64+0x3000] ;  /* 0x0030000604167981 */ /* 0x000f68000c1e9b00 */
[----:B------:R0:W5:Y:S02]  /*48e0*/  LDG.E.64.CONSTANT R8, desc[UR6][R4.64+0x3800] ;  /* 0x0038000604087981 */ /* 0x000164000c1e9b00 */
[----:B0-----:R-:W-:-:S04]  /*48f0*/  IMAD.MOV.U32 R4, RZ, RZ, R24 ;  /* 0x000000ffff047224 */ /* 0x001fc800078e0018 */
[----:B------:R-:W-:-:S05]  /*4900*/  IMAD.IADD R5, R4, 0x1, -R45 ;  /* 0x0000000104057824 */ /* 0x000fca00078e0a2d */
[----:B------:R-:W-:Y:S01]  /*4910*/  ISETP.GE.AND P1, PT, R5, 0x800, PT ;  /* 0x000008000500780c */ /* 0x000fe20003f26270 */
        /* <DEDUP_REMOVED lines=25> */
[----:B------:R-:W-:-:S05]  /*4ab0*/  VIADD R45, R45, 0x800 ;  /* 0x000008002d2d7836 */ /* 0x000fca0000000000 */
[----:B------:R-:W-:-:S13]  /*4ac0*/  ISETP.GT.AND P0, PT, R45, R0, PT ;  /* 0x000000002d00720c */ /* 0x000fda0003f04270 */
[----:B------:R-:W-:Y:S05]  /*4ad0*/  @!P0 BRA `(.L_x_46) ;  /* 0xfffffffc00608947 */ /* 0x000fea000383ffff */
.L_x_44:
[----:B------:R-:W-:-:S13]  /*4ae0*/  ISETP.GE.AND P0, PT, R45, R4, PT ;  /* 0x000000042d00720c */ /* 0x000fda0003f06270 */
[----:B------:R-:W-:Y:S05]  /*4af0*/  @P0 BRA `(.L_x_45) ;  /* 0x0000000800fc0947 */ /* 0x000fea0003800000 */
[----:B------:R-:W-:Y:S01]  /*4b00*/  IMAD.IADD R0, R4, 0x1, -R45 ;  /* 0x0000000104007824 */ /* 0x000fe200078e0a2d */
[----:B------:R-:W-:Y:S04]  /*4b10*/  BSSY.RECONVERGENT B1, `(.L_x_45) ;  /* 0x00000bd000017945 */ /* 0x000fe80003800200 */
[----:B------:R-:W-:-:S13]  /*4b20*/  ISETP.GE.AND P0, PT, R41, R0, PT ;  /* 0x000000002900720c */ /* 0x000fda0003f06270 */
[----:B------:R-:W-:Y:S05]  /*4b30*/  @P0 BRA `(.L_x_47) ;  /* 0x0000000800e80947 */ /* 0x000fea0003800000 */
[----:B------:R-:W-:Y:S01]  /*4b40*/  LOP3.LUT R5, RZ, R41, RZ, 0x33, !PT ;  /* 0x00000029ff057212 */ /* 0x000fe200078e33ff */
[----:B------:R-:W-:Y:S01]  /*4b50*/  BSSY.RECONVERGENT B2, `(.L_x_48) ;  /* 0x0000017000027945 */ /* 0x000fe20003800200 */
[----:B------:R-:W-:Y:S02]  /*4b60*/  IMAD.MOV.U32 R43, RZ, RZ, R41 ;  /* 0x000000ffff2b7224 */ /* 0x000fe400078e0029 */
[----:B------:R-:W-:-:S04]  /*4b70*/  IADD3 R4, PT, PT, -R45, R4, R5 ;  /* 0x000000042d047210 */ /* 0x000fc80007ffe105 */
[C---:B------:R-:W-:Y:S02]  /*4b80*/  LOP3.LUT R5, R4.reuse, 0x300, RZ, 0xc0, !PT ;  /* 0x0000030004057812 */ /* 0x040fe400078ec0ff */
[----:B------:R-:W-:Y:S02]  /*4b90*/  ISETP.GE.U32.AND P2, PT, R4, 0x300, PT ;  /* 0x000003000400780c */ /* 0x000fe40003f46070 */
[----:B------:R-:W-:-:S13]  /*4ba0*/  ISETP.NE.AND P0, PT, R5, 0x300, PT ;  /* 0x000003000500780c */ /* 0x000fda0003f05270 */
[----:B------:R-:W-:Y:S05]  /*4bb0*/  @!P0 BRA `(.L_x_49) ;  /* 0x0000000000408947 */ /* 0x000fea0003800000 */
[----:B------:R-:W0:Y:S01]  /*4bc0*/  LDC.64 R6, c[0x0][0x380] ;  /* 0x0000e000ff067b82 */ /* 0x000e220000000a00 */
[----:B------:R-:W-:Y:S01]  /*4bd0*/  LEA.HI R4, R4, 0x1, RZ, 0x18 ;  /* 0x0000000104047811 */ /* 0x000fe200078fc0ff */
[----:B------:R-:W-:Y:S02]  /*4be0*/  IMAD.IADD R9, R41, 0x1, R45 ;  /* 0x0000000129097824 */ /* 0x000fe400078e022d */
[----:B------:R-:W-:Y:S01]  /*4bf0*/  IMAD.MOV.U32 R43, RZ, RZ, R41 ;  /* 0x000000ffff2b7224 */ /* 0x000fe200078e0029 */
[----:B------:R-:W-:-:S05]  /*4c00*/  LOP3.LUT R4, R4, 0x3, RZ, 0xc0, !PT ;  /* 0x0000000304047812 */ /* 0x000fca00078ec0ff */
[----:B------:R-:W-:-:S07]  /*4c10*/  IMAD.MOV R8, RZ, RZ, -R4 ;  /* 0x000000ffff087224 */ /* 0x000fce00078e0a04 */
.L_x_50:
[----:B0-----:R-:W-:-:S06]  /*4c20*/  IMAD.WIDE.U32 R4, R9, 0x8, R6 ;  /* 0x0000000809047825 */ /* 0x001fcc00078e0006 */
        /* <DEDUP_REMOVED lines=9> */
.L_x_49:
[----:B------:R-:W-:Y:S05]  /*4cc0*/  BSYNC.RECONVERGENT B2 ;  /* 0x0000000000027941 */ /* 0x000fea0003800200 */
.L_x_48:
[----:B------:R-:W-:Y:S05]  /*4cd0*/  @!P2 BRA `(.L_x_47) ;  /* 0x000000080080a947 */ /* 0x000fea0003800000 */
[----:B------:R-:W0:Y:S01]  /*4ce0*/  LDCU.64 UR4, c[0x0][0x380] ;  /* 0x00007000ff0477ac */ /* 0x000e220008000a00 */
[----:B------:R-:W-:Y:S01]  /*4cf0*/  IMAD.IADD R7, R0, 0x1, -R43 ;  /* 0x0000000100077824 */ /* 0x000fe200078e0a2b */
[C---:B------:R-:W-:Y:S01]  /*4d00*/  IADD3 R5, P0, PT, R43.reuse, R45, RZ ;  /* 0x0000002d2b057210 */ /* 0x040fe20007f1e0ff */
[----:B------:R-:W-:Y:S01]  /*4d10*/  BSSY.RECONVERGENT B2, `(.L_x_51) ;  /* 0x000005a000027945 */ /* 0x000fe20003800200 */
[----:B------:R-:W-:Y:S02]  /*4d20*/  IMAD.IADD R45, R43, 0x1, R45 ;  /* 0x000000012b2d7824 */ /* 0x000fe400078e022d */
        /* <DEDUP_REMOVED lines=8> */
[----:B------:R-:W0:Y:S01]  /*4db0*/  LDC.64 R6, c[0x0][0x380] ;  /* 0x0000e000ff067b82 */ /* 0x000e220000000a00 */
[----:B------:R-:W-:Y:S01]  /*4dc0*/  PLOP3.LUT P0, PT, PT, PT, PT, 0x8, 0x80 ;  /* 0x000000000080781c */ /* 0x000fe20003f0e170 */
[----:B------:R-:W-:-:S12]  /*4dd0*/  VIADD R40, R0, 0xfffff400 ;  /* 0xfffff40000287836 */ /* 0x000fd80000000000 */
.L_x_53:
[C---:B0-----:R-:W-:Y:S01]  /*4de0*/  IMAD.WIDE.U32 R38, R45.reuse, 0x8, R6 ;  /* 0x000000082d267825 */ /* 0x041fe200078e0006 */
        /* <DEDUP_REMOVED lines=76> */
.L_x_52:
[----:B------:R-:W-:Y:S05]  /*52b0*/  BSYNC.RECONVERGENT B2 ;  /* 0x0000000000027941 */ /* 0x000fea0003800200 */
.L_x_51:
[----:B------:R-:W-:Y:S01]  /*52c0*/  IMAD.IADD R6, R0, 0x1, -R43 ;  /* 0x0000000100067824 */ /* 0x000fe200078e0a2b */
[----:B------:R-:W-:Y:S04]  /*52d0*/  BSSY.RECONVERGENT B2, `(.L_x_54) ;  /* 0x000002c000027945 */ /* 0x000fe80003800200 */
[----:B------:R-:W-:-:S13]  /*52e0*/  ISETP.GT.AND P1, PT, R6, 0x400, PT ;  /* 0x000004000600780c */ /* 0x000fda0003f24270 */
[----:B------:R-:W-:Y:S05]  /*52f0*/  @!P1 BRA `(.L_x_55) ;  /* 0x0000000000a49947 */ /* 0x000fea0003800000 */
[----:B------:R-:W0:Y:S01]  /*5300*/  LDC.64 R16, c[0x0][0x380] ;  /* 0x0000e000ff107b82 */ /* 0x000e220000000a00 */
[----:B------:R-:W2:Y:S04]  /*5310*/  LDG.E.64.CONSTANT R10, desc[UR6][R4.64+-0x800] ;  /* 0xfff80006040a7981 */ /* 0x000ea8000c1e9b00 */
[----:B------:R-:W3:Y:S01]  /*5320*/  LDG.E.64.CONSTANT R12, desc[UR6][R4.64] ;  /* 0x00000006040c7981 */ /* 0x000ee2000c1e9b00 */
[----:B------:R-:W-:-:S03]  /*5330*/  VIADD R7, R45, 0x400 ;  /* 0x000004002d077836 */ /* 0x000fc60000000000 */
[----:B------:R-:W4:Y:S04]  /*5340*/  LDG.E.64.CONSTANT R14, desc[UR6][R4.64+0x800] ;  /* 0x00080006040e7981 */ /* 0x000f28000c1e9b00 */
[----:B------:R-:W5:Y:S04]  /*5350*/  LDG.E.64.CONSTANT R18, desc[UR6][R4.64+0x1800] ;  /* 0x0018000604127981 */ /* 0x000f68000c1e9b00 */
[----:B------:R-:W5:Y:S01]  /*5360*/  LDG.E.64.CONSTANT R20, desc[UR6][R4.64+0x2000] ;  /* 0x0020000604147981 */ /* 0x000f62000c1e9b00 */
[----:B0-----:R-:W-:-:S06]  /*5370*/  IMAD.WIDE.U32 R8, R45, 0x8, R16 ;  /* 0x000000082d087825 */ /* 0x001fcc00078e0010 */
[----:B------:R-:W2:Y:S01]  /*5380*/  LDG.E.64.CONSTANT R8, desc[UR6][R8.64] ;  /* 0x0000000608087981 */ /* 0x000ea2000c1e9b00 */
[----:B------:R-:W-:-:S03]  /*5390*/  IMAD.WIDE.U32 R16, R7, 0x8, R16 ;  /* 0x0000000807107825 */ /* 0x000fc600078e0010 */
[----:B------:R0:W5:Y:S04]  /*53a0*/  LDG.E.64.CONSTANT R6, desc[UR6][R4.64+0x2800] ;  /* 0x0028000604067981 */ /* 0x000168000c1e9b00 */
[----:B------:R-:W5:Y:S01]  /*53b0*/  LDG.E.64.CONSTANT R16, desc[UR6][R16.64] ;  /* 0x0000000610107981 */ /* 0x000f62000c1e9b00 */
[----:B------:R-:W-:Y:S01]  /*53c0*/  VIADD R43, R43, 0x800 ;  /* 0x000008002b2b7836 */ /* 0x000fe20000000000 */
[----:B0-----:R-:W-:Y:S01]  /*53d0*/  IADD3 R4, P2, PT, R4, 0x4000, RZ ;  /* 0x0000400004047810 */ /* 0x001fe20007f5e0ff */
[----:B------:R-:W-:-:S04]  /*53e0*/  VIADD R45, R45, 0x800 ;  /* 0x000008002d2d7836 */ /* 0x000fc80000000000 */
[----:B------:R-:W-:Y:S01]  /*53f0*/  IMAD.X R5, RZ, RZ, R5, P2 ;  /* 0x000000ffff057224 */ /* 0x000fe200010e0605 */
        /* <DEDUP_REMOVED lines=25> */
.L_x_55:
[----:B------:R-:W-:Y:S05]  /*5590*/  BSYNC.RECONVERGENT B2 ;  /* 0x0000000000027941 */ /* 0x000fea0003800200 */
.L_x_54:
[----:B------:R-:W-:-:S13]  /*55a0*/  ISETP.LT.OR P0, PT, R43, R0, P0 ;  /* 0x000000002b00720c */ /* 0x000fda0000701670 */
[----:B------:R-:W-:Y:S05]  /*55b0*/  @!P0 BRA `(.L_x_47) ;  /* 0x0000000000488947 */ /* 0x000fea0003800000 */
[----:B------:R-:W0:Y:S01]  /*55c0*/  LDC.64 R6, c[0x0][0x380] ;  /* 0x0000e000ff067b82 */ /* 0x000e220000000a00 */
[----:B------:R-:W2:Y:S04]  /*55d0*/  LDG.E.64.CONSTANT R8, desc[UR6][R4.64+-0x800] ;  /* 0xfff8000604087981 */ /* 0x000ea8000c1e9b00 */
[----:B------:R-:W3:Y:S04]  /*55e0*/  LDG.E.64.CONSTANT R10, desc[UR6][R4.64] ;  /* 0x00000006040a7981 */ /* 0x000ee8000c1e9b00 */
[----:B------:R-:W4:Y:S01]  /*55f0*/  LDG.E.64.CONSTANT R12, desc[UR6][R4.64+0x800] ;  /* 0x00080006040c7981 */ /* 0x000f22000c1e9b00 */
[----:B0-----:R-:W-:-:S06]  /*5600*/  IMAD.WIDE.U32 R6, R45, 0x8, R6 ;  /* 0x000000082d067825 */ /* 0x001fcc00078e0006 */
[----:B------:R-:W5:Y:S02]  /*5610*/  LDG.E.64.CONSTANT R6, desc[UR6][R6.64] ;  /* 0x0000000606067981 */ /* 0x000f64000c1e9b00 */
[----:B-----5:R-:W-:-:S06]  /*5620*/  DSETP.GEU.AND P0, PT, R2, R6, PT ;  /* 0x000000060200722a */ /* 0x020fcc0003f0e000 */
        /* <DEDUP_REMOVED lines=10> */
[----:B------:R-:W-:-:S07]  /*56d0*/  FSEL R3, R13, R3, !P0 ;  /* 0x000000030d037208 */ /* 0x000fce0004000000 */
.L_x_47:
[----:B------:R-:W-:Y:S05]  /*56e0*/  BSYNC.RECONVERGENT B1 ;  /* 0x0000000000017941 */ /* 0x000fea0003800200 */
.L_x_45:
        /* <DEDUP_REMOVED lines=54> */
[----:B------:R-:W1:Y:S01]  /*5a50*/  S2UR UR5, SR_CgaCtaId ;  /* 0x00000000000579c3 */ /* 0x000e620000008800 */
[----:B------:R-:W-:Y:S02]  /*5a60*/  UMOV UR4, 0x400 ;  /* 0x0000040000047882 */ /* 0x000fe40000000000 */
[----:B-1----:R-:W-:-:S09]  /*5a70*/  ULEA UR4, UR5, UR4, 0x18 ;  /* 0x0000000405047291 */ /* 0x002fd2000f8ec0ff */
[----:B0-----:R-:W0:Y:S04]  /*5a80*/  LDS.128 R8, [UR4+0x10] ;  /* 0x00001004ff087984 */ /* 0x001e280008000c00 */
        /* <DEDUP_REMOVED lines=23> */
[----:B------:R-:W-:-:S07]  /*5c00*/  FSEL R7, R3, R5, !P1 ;  /* 0x0000000503077208 */ /* 0x000fce0004800000 */
.L_x_17:
[----:B------:R-:W-:Y:S05]  /*5c10*/  BSYNC.RECONVERGENT B0 ;  /* 0x0000000000007941 */ /* 0x000fea0003800200 */
.L_x_1:
[----:B------:R-:W-:Y:S05]  /*5c20*/  @P0 EXIT ;  /* 0x000000000000094d */ /* 0x000fea0003800000 */
[----:B------:R-:W4:Y:S01]  /*5c30*/  LDCU.64 UR8, c[0x0][0x398] ;  /* 0x00007300ff0877ac */ /* 0x000f220008000a00 */
[----:B---3--:R-:W3:Y:S01]  /*5c40*/  LDC.64 R4, c[0x0][0x388] ;  /* 0x0000e200ff047b82 */ /* 0x008ee20000000a00 */
[----:B------:R-:W0:Y:S01]  /*5c50*/  LDCU.64 UR4, c[0x0][0x398] ;  /* 0x00007300ff0477ac */ /* 0x000e220008000a00 */
[----:B----4-:R-:W-:-:S06]  /*5c60*/  DSETP.GT.AND P0, PT, R6, UR8, PT ;  /* 0x0000000806007e2a */ /* 0x010fcc000bf04000 */
[----:B012---:R-:W-:Y:S02]  /*5c70*/  FSEL R2, R6, UR4, P0 ;  /* 0x0000000406027c08 */ /* 0x007fe40008000000 */
[----:B------:R-:W-:-:S05]  /*5c80*/  FSEL R3, R7, UR5, P0 ;  /* 0x0000000507037c08 */ /* 0x000fca0008000000 */
[----:B---3--:R-:W-:Y:S01]  /*5c90*/  STG.E.64 desc[UR6][R4.64], R2 ;  /* 0x0000000204007986 */ /* 0x008fe2000c101b06 */
[----:B------:R-:W-:Y:S05]  /*5ca0*/  EXIT ;  /* 0x000000000000794d */ /* 0x000fea0003800000 */
.L_x_56:
[----:B------:R-:W-:-:S00]  /*5cb0*/  BRA `(.L_x_56) ;  /* 0xfffffffc00fc7947 */ /* 0x000fc0000383ffff */
[----:B------:R-:W-:-:S00]  /*5cc0*/  NOP ;  /* 0x0000000000007918 */ /* 0x000fc00000000000 */
        /* <DEDUP_REMOVED lines=11> */
.L_x_158:


//--------------------- .text._ZN3cub18CUB_300001_SM_10006detail6reduce18DeviceReduceKernelINS2_10policy_hubIdjN4cuda3__47maximumIvEEE10Policy1000EPdjS8_dNS5_3std3__410__identityEEEvT0_PT3_T1_NS0_13GridEvenShareISI_EET2_T4_ --------------------------
	.section	.text._ZN3cub18CUB_300001_SM_10006detail6reduce18DeviceReduceKernelINS2_10policy_hubIdjN4cuda3__47maximumIvEEE10Policy1000EPdjS8_dNS5_3std3__410__identityEEEvT0_PT3_T1_NS0_13GridEvenShareISI_EET2_T4_,"ax",@progbits
	.align	128
        .global         _ZN3cub18CUB_300001_SM_10006detail6reduce18DeviceReduceKernelINS2_10policy_hubIdjN4cuda3__47maximumIvEEE10Policy1000EPdjS8_dNS5_3std3__410__identityEEEvT0_PT3_T1_NS0_13GridEvenShareISI_EET2_T4_
        .type           _ZN3cub18CUB_300001_SM_10006detail6reduce18DeviceReduceKernelINS2_10policy_hubIdjN4cuda3__47maximumIvEEE10Policy1000EPdjS8_dNS5_3std3__410__identityEEEvT0_PT3_T1_NS0_13GridEvenShareISI_EET2_T4_,@function
        .size           _ZN3cub18CUB_300001_SM_10006detail6reduce18DeviceReduceKernelINS2_10policy_hubIdjN4cuda3__47maximumIvEEE10Policy1000EPdjS8_dNS5_3std3__410__identityEEEvT0_PT3_T1_NS0_13GridEvenShareISI_EET2_T4_,(.L_x_159 - _ZN3cub18CUB_300001_SM_10006detail6reduce18DeviceReduceKernelINS2_10policy_hubIdjN4cuda3__47maximumIvEEE10Policy1000EPdjS8_dNS5_3std3__410__identityEEEvT0_PT3_T1_NS0_13GridEvenShareISI_EET2_T4_)
        .other          _ZN3cub18CUB_300001_SM_10006detail6reduce18DeviceReduceKernelINS2_10policy_hubIdjN4cuda3__47maximumIvEEE10Policy1000EPdjS8_dNS5_3std3__410__identityEEEvT0_PT3_T1_NS0_13GridEvenShareISI_EET2_T4_,@"STO_CUDA_ENTRY STV_DEFAULT"
_ZN3cub18CUB_300001_SM_10006detail6reduce18DeviceReduceKernelINS2_10policy_hubIdjN4cuda3__47maximumIvEEE10Policy1000EPdjS8_dNS5_3std3__410__identityEEEvT0_PT3_T1_NS0_13GridEvenShareISI_EET2_T4_:
.text._ZN3cub18CUB_300001_SM_10006detail6reduce18DeviceReduceKernelINS2_10policy_hubIdjN4cuda3__47maximumIvEEE10Policy1000EPdjS8_dNS5_3std3__410__identityEEEvT0_PT3_T1_NS0_13GridEvenShareISI_EET2_T4_:
[----:B------:R-:W-:Y:S01]  /*0000*/  LDC R1, c[0x0][0x37c] ;  /* 0x0000df00ff017b82 */ /* 0x000fe20000000800 */
[----:B------:R-:W0:Y:S07]  /*0010*/  LDCU UR4, c[0x0][0x380] ;  /* 0x00007000ff0477ac */ /* 0x000e2e0008000800 */
[----:B------:R-:W1:Y:S01]  /*0020*/  S2UR UR16, SR_CTAID.X ;  /* 0x00000000001079c3 */ /* 0x000e620000002500 */
[----:B------:R-:W-:Y:S01]  /*0030*/  BSSY.RECONVERGENT B0, `(.L_x_57) ;  /* 0x00003fa000007945 */ /* 0x000fe20003800200 */
[----:B------:R-:W2:Y:S01]  /*0040*/  LDCU UR5, c[0x0][0x3ac] ;  /* 0x00007580ff0577ac */ /* 0x000ea20008000800 */
[----:B------:R-:W3:Y:S01]  /*0050*/  LDCU.64 UR10, c[0x0][0x358] ;  /* 0x00006b00ff0a77ac */ /* 0x000ee20008000a00 */
[----:B0-----:R-:W-:-:S02]  /*0060*/  ULOP3.LUT UP0, URZ, UR4, 0x1f, URZ, 0xc0, !UPT ;  /* 0x0000001f04ff7892 */ /* 0x001fc4000f80c0ff */
[----:B--2---:R-:W-:-:S07]  /*0070*/  USHF.L.U32 UR5, UR5, 0xb, URZ ;  /* 0x0000000b05057899 */ /* 0x004fce00080006ff */
[----:B---3--:R-:W-:Y:S05]  /*0080*/  BRA.U UP0, `(.L_x_58) ;  /* 0x0000001d00dc7547 */ /* 0x008fea000b800000 */
[----:B------:R-:W1:Y:S02]  /*0090*/  LDCU UR8, c[0x0][0x3a8] ;  /* 0x00007500ff0877ac */ /* 0x000e640008000800 */
[----:B-1----:R-:W-:-:S04]  /*00a0*/  UIMAD UR12, UR16, -0x800, UR8 ;  /* 0xfffff800100c78a4 */ /* 0x002fc8000f8e0208 */
[----:B------:R-:W-:-:S09]  /*00b0*/  UISETP.GT.U32.AND UP0, UPT, UR12, 0x7ff, UPT ;  /* 0x000007ff0c00788c */ /* 0x000fd2000bf04070 */
[----:B------:R-:W-:Y:S05]  /*00c0*/  BRA.U UP0, `(.L_x_59) ;  /* 0x0000001100407547 */ /* 0x000fea000b800000 */
[----:B------:R-:W0:Y:S01]  /*00d0*/  S2R R0, SR_TID.X ;  /* 0x0000000000007919 */ /* 0x000e220000002100 */
[----:B------:R-:W-:Y:S01]  /*00e0*/  BSSY.RECONVERGENT B1, `(.L_x_60) ;  /* 0x000000b000017945 */ /* 0x000fe20003800200 */
[----:B------:R-:W-:Y:S02]  /*00f0*/  CS2R R2, SRZ ;  /* 0x0000000000027805 */ /* 0x000fe4000001ff00 */
[----:B0-----:R-:W-:Y:S01]  /*0100*/  ISETP.GE.U32.AND P0, PT, R0, UR12, PT ;  /* 0x0000000c00007c0c */ /* 0x001fe2000bf06070 */
[----:B------:R-:W-:-:S12]  /*0110*/  IMAD.MOV.U32 R8, RZ, RZ, R0 ;  /* 0x000000ffff087224 */ /* 0x000fd800078e0000 */
[----:B------:R-:W-:Y:S05]  /*0120*/  @P0 BRA `(.L_x_61) ;  /* 0x0000000000180947 */ /* 0x000fea0003800000 */
[----:B------:R-:W0:Y:S01]  /*0130*/  LDC.64 R2, c[0x0][0x380] ;  /* 0x0000e000ff027b82 */ /* 0x000e220000000a00 */
[----:B------:R-:W-:-:S04]  /*0140*/  IMAD.U32 R5, RZ, RZ, UR16 ;  /* 0x00000010ff057e24 */ /* 0x000fc8000f8e00ff */
[----:B------:R-:W-:-:S04]  /*0150*/  IMAD R5, R5, 0x800, R0 ;  /* 0x0000080005057824 */ /* 0x000fc800078e0200 */
[----:B0-----:R-:W-:-:S06]  /*0160*/  IMAD.WIDE.U32 R2, R5, 0x8, R2 ;  /* 0x0000000805027825 */ /* 0x001fcc00078e0002 */
[----:B------:R-:W5:Y:S01]  /*0170*/  LDG.E.64.CONSTANT R2, desc[UR10][R2.64] ;  /* 0x0000000a02027981 */ /* 0x000f62000c1e9b00 */
[----:B------:R-:W-:-:S07]  /*0180*/  VIADD R8, R0, 0x100 ;  /* 0x0000010000087836 */ /* 0x000fce0000000000 */
.L_x_61:
[----:B------:R-:W-:Y:S05]  /*0190*/  BSYNC.RECONVERGENT B1 ;  /* 0x0000000000017941 */ /* 0x000fea0003800200 */
.L_x_60:
[----:B------:R-:W-:Y:S01]  /*01a0*/  ISETP.GE.U32.AND P0, PT, R8, UR12, PT ;  /* 0x0000000c08007c0c */ /* 0x000fe2000bf06070 */
[----:B------:R-:W-:-:S12]  /*01b0*/  BSSY.RECONVERGENT B1, `(.L_x_62) ;  /* 0x000003d000017945 */ /* 0x000fd80003800200 */
[----:B------:R-:W-:Y:S05]  /*01c0*/  @P0 BRA `(.L_x_63) ;  /* 0x0000000000ec0947 */ /* 0x000fea0003800000 */
[----:B------:R-:W-:Y:S01]  /*01d0*/  LOP3.LUT R4, RZ, R8, RZ, 0x33, !PT ;  /* 0x00000008ff047212 */ /* 0x000fe200078e33ff */
[----:B------:R-:W-:Y:S01]  /*01e0*/  IMAD.U32 R6, RZ, RZ, UR16 ;  /* 0x00000010ff067e24 */ /* 0x000fe2000f8e00ff */
[----:B------:R-:W-:Y:S03]  /*01f0*/  BSSY.RECONVERGENT B2, `(.L_x_64) ;  /* 0x0000017000027945 */ /* 0x000fe60003800200 */
[----:B------:R-:W-:-:S04]  /*0200*/  VIADD R5, R4, UR8 ;  /* 0x0000000804057c36 */ /* 0x000fc80008000000 */
[----:B------:R-:W-:Y:S01]  /*0210*/  IMAD R4, R6, -0x800, R5 ;  /* 0xfffff80006047824 */ /* 0x000fe200078e0205 */
[----:B------:R-:W-:-:S04]  /*0220*/  LOP3.LUT R6, R5, 0x300, RZ, 0xc0, !PT ;  /* 0x0000030005067812 */ /* 0x000fc800078ec0ff */
[----:B------:R-:W-:Y:S02]  /*0230*/  ISETP.NE.AND P0, PT, R6, 0x300, PT ;  /* 0x000003000600780c */ /* 0x000fe40003f05270 */
[----:B------:R-:W-:-:S11]  /*0240*/  ISETP.GE.U32.AND P2, PT, R4, 0x300, PT ;  /* 0x000003000400780c */ /* 0x000fd60003f46070 */
[----:B------:R-:W-:Y:S05]  /*0250*/  @!P0 BRA `(.L_x_65) ;  /* 0x0000000000408947 */ /* 0x000fea0003800000 */
[----:B------:R-:W0:Y:S01]  /*0260*/  LDC.64 R6, c[0x0][0x380] ;  /* 0x0000e000ff067b82 */ /* 0x000e220000000a00 */
[----:B------:R-:W-:Y:S01]  /*0270*/  LEA.HI R4, R5, 0x1, RZ, 0x18 ;  /* 0x0000000105047811 */ /* 0x000fe200078fc0ff */
[----:B------:R-:W-:-:S03]  /*0280*/  IMAD.U32 R9, RZ, RZ, UR16 ;  /* 0x00000010ff097e24 */ /* 0x000fc6000f8e00ff */
[----:B------:R-:W-:Y:S01]  /*0290*/  LOP3.LUT R4, R4, 0x3, RZ, 0xc0, !PT ;  /* 0x0000000304047812 */ /* 0x000fe200078ec0ff */
[----:B------:R-:W-:-:S04]  /*02a0*/  IMAD R9, R9, 0x800, R8 ;  /* 0x0000080009097824 */ /* 0x000fc800078e0208 */
[----:B------:R-:W-:-:S07]  /*02b0*/  IMAD.MOV R10, RZ, RZ, -R4 ;  /* 0x000000ffff0a7224 */ /* 0x000fce00078e0a04 */
.L_x_66:
[----:B0-----:R-:W-:-:S06]  /*02c0*/  IMAD.WIDE.U32 R4, R9, 0x8, R6 ;  /* 0x0000000809047825 */ /* 0x001fcc00078e0006 */
[----:B------:R-:W2:Y:S01]  /*02d0*/  LDG.E.64.CONSTANT R4, desc[UR10][R4.64] ;  /* 0x0000000a04047981 */ /* 0x000ea2000c1e9b00 */
[----:B------:R-:W-:Y:S02]  /*02e0*/  VIADD R10, R10, 0x1 ;  /* 0x000000010a0a7836 */ /* 0x000fe40000000000 */
[----:B------:R-:W-:Y:S02]  /*02f0*/  VIADD R8, R8, 0x100 ;  /* 0x0000010008087836 */ /* 0x000fe40000000000 */
[----:B------:R-:W-:Y:S01]  /*0300*/  VIADD R9, R9, 0x100 ;  /* 0x0000010009097836 */ /* 0x000fe20000000000 */
[----:B------:R-:W-:Y:S01]  /*0310*/  ISETP.NE.AND P1, PT, R10, RZ, PT ;  /* 0x000000ff0a00720c */ /* 0x000fe20003f25270 */
[----:B--2--5:R-:W-:-:S06]  /*0320*/  DSETP.GEU.AND P0, PT, R2, R4, PT ;  /* 0x000000040200722a */ /* 0x024fcc0003f0e000 */
[----:B------:R-:W-:Y:S02]  /*0330*/  FSEL R2, R4, R2, !P0 ;  /* 0x0000000204027208 */ /* 0x000fe40004000000 */
[----:B------:R-:W-:-:S04]  /*0340*/  FSEL R3, R5, R3, !P0 ;  /* 0x0000000305037208 */ /* 0x000fc80004000000 */
[----:B------:R-:W-:Y:S05]  /*0350*/  @P1 BRA `(.L_x_66) ;  /* 0xfffffffc00d81947 */ /* 0x000fea000383ffff */
.L_x_65:
[----:B------:R-:W-:Y:S05]  /*0360*/  BSYNC.RECONVERGENT B2 ;  /* 0x0000000000027941 */ /* 0x000fea0003800200 */
.L_x_64:
[----:B------:R-:W-:Y:S05]  /*0370*/  @!P2 BRA `(.L_x_63) ;  /* 0x000000000080a947 */ /* 0x000fea0003800000 */
[----:B------:R-:W0:Y:S01]  /*0380*/  LDC.64 R4, c[0x0][0x380] ;  /* 0x0000e000ff047b82 */ /* 0x000e220000000a00 */
[----:B------:R-:W-:Y:S02]  /*0390*/  IMAD.U32 R7, RZ, RZ, UR16 ;  /* 0x00000010ff077e24 */ /* 0x000fe4000f8e00ff */
[----:B------:R-:W-:Y:S02]  /*03a0*/  VIADD R6, R8, 0x200 ;  /* 0x0000020008067836 */ /* 0x000fe40000000000 */
[----:B------:R-:W-:-:S07]  /*03b0*/  IMAD R7, R7, 0x800, R8 ;  /* 0x0000080007077824 */ /* 0x000fce00078e0208 */
.L_x_67:
[----:B0-----:R-:W-:-:S04]  /*03c0*/  IMAD.WIDE.U32 R8, R7, 0x8, R4 ;  /* 0x0000000807087825 */ /* 0x001fc800078e0004 */
[----:B------:R-:W-:Y:S02]  /*03d0*/  VIADD R11, R7, 0x100 ;  /* 0x00000100070b7836 */ /* 0x000fe40000000000 */
[----:B------:R-:W2:Y:S02]  /*03e0*/  LDG.E.64.CONSTANT R8, desc[UR10][R8.64] ;  /* 0x0000000a08087981 */ /* 0x000ea4000c1e9b00 */
[----:B------:R-:W-:-:S04]  /*03f0*/  IMAD.WIDE.U32 R10, R11, 0x8, R4 ;  /* 0x000000080b0a7825 */ /* 0x000fc800078e0004 */
[----:B------:R-:W-:Y:S02]  /*0400*/  VIADD R13, R7, 0x200 ;  /* 0x00000200070d7836 */ /* 0x000fe40000000000 */
[----:B------:R-:W3:Y:S02]  /*0410*/  LDG.E.64.CONSTANT R10, desc[UR10][R10.64] ;  /* 0x0000000a0a0a7981 */ /* 0x000ee4000c1e9b00 */
[----:B------:R-:W-:-:S04]  /*0420*/  IMAD.WIDE.U32 R12, R13, 0x8, R4 ;  /* 0x000000080d0c7825 */ /* 0x000fc800078e0004 */
[----:B------:R-:W-:Y:S02]  /*0430*/  VIADD R15, R7, 0x300 ;  /* 0x00000300070f7836 */ /* 0x000fe40000000000 */
[----:B------:R-:W4:Y:S02]  /*0440*/  LDG.E.64.CONSTANT R12, desc[UR10][R12.64] ;  /* 0x0000000a0c0c7981 */ /* 0x000f24000c1e9b00 */
[----:B------:R-:W-:-:S06]  /*0450*/  IMAD.WIDE.U32 R14, R15, 0x8, R4 ;  /* 0x000000080f0e7825 */ /* 0x000fcc00078e0004 */
[----:B------:R-:W4:Y:S01]  /*0460*/  LDG.E.64.CONSTANT R14, desc[UR10][R14.64] ;  /* 0x0000000a0e0e7981 */ /* 0x000f22000c1e9b00 */
[----:B------:R-:W-:Y:S01]  /*0470*/  VIADD R7, R7, 0x400 ;  /* 0x0000040007077836 */ /* 0x000fe20000000000 */
[----:B--2--5:R-:W-:-:S06]  /*0480*/  DSETP.GEU.AND P0, PT, R2, R8, PT ;  /* 0x000000080200722a */ /* 0x024fcc0003f0e000 */
[----:B------:R-:W-:Y:S01]  /*0490*/  FSEL R2, R8, R2, !P0 ;  /* 0x0000000208027208 */ /* 0x000fe20004000000 */
[C---:B------:R-:W-:Y:S01]  /*04a0*/  VIADD R8, R6.reuse, 0x200 ;  /* 0x0000020006087836 */ /* 0x040fe20000000000 */
[----:B------:R-:W-:Y:S01]  /*04b0*/  FSEL R3, R9, R3, !P0 ;  /* 0x0000000309037208 */ /* 0x000fe20004000000 */
[----:B------:R-:W-:-:S03]  /*04c0*/  VIADD R6, R6, 0x400 ;  /* 0x0000040006067836 */ /* 0x000fc60000000000 */
[----:B------:R-:W-:Y:S02]  /*04d0*/  ISETP.GE.AND P1, PT, R8, UR12, PT ;  /* 0x0000000c08007c0c */ /* 0x000fe4000bf26270 */
        /* <DEDUP_REMOVED lines=8> */
[----:B------:R-:W-:Y:S01]  /*0560*/  FSEL R3, R15, R3, !P0 ;  /* 0x000000030f037208 */ /* 0x000fe20004000000 */
[----:B------:R-:W-:Y:S06]  /*0570*/  @!P1 BRA `(.L_x_67) ;  /* 0xfffffffc00909947 */ /* 0x000fec000383ffff */
.L_x_63:
[----:B------:R-:W-:Y:S05]  /*0580*/  BSYNC.RECONVERGENT B1 ;  /* 0x0000000000017941 */ /* 0x000fea0003800200 */
.L_x_62:
[----:B------:R-:W-:-:S09]  /*0590*/  UISETP.GE.U32.AND UP0, UPT, UR12, 0x100, UPT ;  /* 0x000001000c00788c */ /* 0x000fd2000bf06070 */
[----:B------:R-:W-:Y:S05]  /*05a0*/  BRA.U !UP0, `(.L_x_68) ;  /* 0x00000005082c7547 */ /* 0x000fea000b800000 */
        /* <DEDUP_REMOVED lines=11> */
[----:B------:R-:W-:Y:S04]  /*0660*/  SHFL.DOWN PT, R6, R4, 0x2, 0x1f ;  /* 0x08401f0004067f89 */ /* 0x000fe800000e0000 */
[----:B------:R-:W0:Y:S01]  /*0670*/  SHFL.DOWN PT, R7, R5, 0x2, 0x1f ;  /* 0x08401f0005077f89 */ /* 0x000e2200000e0000 */
[----:B------:R-:W1:Y:S01]  /*0680*/  @!P2 S2R R8, SR_CgaCtaId ;  /* 0x000000000008a919 */ /* 0x000e620000008800 */
[----:B0-----:R-:W-:-:S06]  /*0690*/  DSETP.GEU.AND P1, PT, R4, R6, PT ;  /* 0x000000060400722a */ /* 0x001fcc0003f2e000 */
[----:B------:R-:W-:Y:S02]  /*06a0*/  @!P0 FSEL R4, R6, R4, !P1 ;  /* 0x0000000406048208 */ /* 0x000fe40004800000 */
[----:B------:R-:W-:Y:S02]  /*06b0*/  @!P0 FSEL R5, R7, R5, !P1 ;  /* 0x0000000507058208 */ /* 0x000fe40004800000 */
[----:B------:R-:W-:Y:S01]  /*06c0*/  ISETP.GT.AND P0, PT, R9, 0x1b, PT ;  /* 0x0000001b0900780c */ /* 0x000fe20003f04270 */
[----:B------:R-:W-:Y:S01]  /*06d0*/  SHFL.DOWN PT, R2, R4, 0x4, 0x1f ;  /* 0x08801f0004027f89 */ /* 0x000fe200000e0000 */
[----:B------:R-:W-:Y:S02]  /*06e0*/  @!P2 MOV R7, 0x400 ;  /* 0x000004000007a802 */ /* 0x000fe40000000f00 */
[----:B------:R-:W-:Y:S01]  /*06f0*/  @!P2 SHF.R.U32.HI R6, RZ, 0x2, R0 ;  /* 0x00000002ff06a819 */ /* 0x000fe20000011600 */
[----:B------:R-:W0:Y:S01]  /*0700*/  SHFL.DOWN PT, R3, R5, 0x4, 0x1f ;  /* 0x08801f0005037f89 */ /* 0x000e2200000e0000 */
[----:B-1----:R-:W-:-:S02]  /*0710*/  @!P2 LEA R11, R8, R7, 0x18 ;  /* 0x00000007080ba211 */ /* 0x002fc400078ec0ff */
[----:B------:R-:W-:-:S05]  /*0720*/  @!P2 LOP3.LUT R8, R6, 0xf8, RZ, 0xc0, !PT ;  /* 0x000000f80608a812 */ /* 0x000fca00078ec0ff */
        /* <DEDUP_REMOVED lines=26> */
[----:B-1----:R-:W1:Y:S04]  /*08d0*/  LDS.128 R4, [UR4+0x20] ;  /* 0x00002004ff047984 */ /* 0x002e680008000c00 */
[----:B------:R-:W2:Y:S01]  /*08e0*/  LDS.128 R8, [UR4+0x30] ;  /* 0x00003004ff087984 */ /* 0x000ea20008000c00 */
        /* <DEDUP_REMOVED lines=8> */
[----:B------:R-:W-:Y:S02]  /*0970*/  FSEL R5, R5, R3, !P1 ;  /* 0x0000000305057208 */ /* 0x000fe40004800000 */
[----:B------:R-:W0:Y:S04]  /*0980*/  LDS.64 R2, [UR4+0x40] ;  /* 0x00004004ff027984 */ /* 0x000e280008000a00 */
[----:B------:R-:W-:-:S06]  /*0990*/  DSETP.GEU.AND P1, PT, R4, R6, PT ;  /* 0x000000060400722a */ /* 0x000fcc0003f2e000 */
[----:B------:R-:W-:Y:S02]  /*09a0*/  FSEL R4, R6, R4, !P1 ;  /* 0x0000000406047208 */ /* 0x000fe40004800000 */
[----:B------:R-:W-:-:S06]  /*09b0*/  FSEL R5, R7, R5, !P1 ;  /* 0x0000000507057208 */ /* 0x000fcc0004800000 */
[----:B--2---:R-:W-:-:S06]  /*09c0*/  DSETP.GEU.AND P1, PT, R4, R8, PT ;  /* 0x000000080400722a */ /* 0x004fcc0003f2e000 */
[----:B------:R-:W-:Y:S02]  /*09d0*/  FSEL R4, R8, R4, !P1 ;  /* 0x0000000408047208 */ /* 0x000fe40004800000 */
[----:B------:R-:W-:-:S06]  /*09e0*/  FSEL R5, R9, R5, !P1 ;  /* 0x0000000509057208 */ /* 0x000fcc0004800000 */
[----:B------:R-:W-:-:S06]  /*09f0*/  DSETP.GEU.AND P1, PT, R4, R10, PT ;  /* 0x0000000a0400722a */ /* 0x000fcc0003f2e000 */
[----:B------:R-:W-:Y:S02]  /*0a00*/  FSEL R4, R10, R4, !P1 ;  /* 0x000000040a047208 */ /* 0x000fe40004800000 */
[----:B------:R-:W-:-:S06]  /*0a10*/  FSEL R5, R11, R5, !P1 ;  /* 0x000000050b057208 */ /* 0x000fcc0004800000 */
[----:B0-----:R-:W-:-:S06]  /*0a20*/  DSETP.GEU.AND P1, PT, R4, R2, PT ;  /* 0x000000020400722a */ /* 0x001fcc0003f2e000 */
[----:B------:R-:W-:Y:S02]  /*0a30*/  FSEL R2, R2, R4, !P1 ;  /* 0x0000000402027208 */ /* 0x000fe40004800000 */
[----:B------:R-:W-:Y:S01]  /*0a40*/  FSEL R3, R3, R5, !P1 ;  /* 0x0000000503037208 */ /* 0x000fe20004800000 */
[----:B------:R-:W-:Y:S06]  /*0a50*/  BRA `(.L_x_69) ;  /* 0x00000034005c7947 */ /* 0x000fec0003800000 */
.L_x_68:
[----:B------:R-:W-:Y:S01]  /*0a60*/  LOP3.LUT R4, R0, 0x3e0, RZ, 0xc0, !PT ;  /* 0x000003e000047812 */ /* 0x000fe200078ec0ff */
[----:B------:R-:W0:Y:S04]  /*0a70*/  S2R R10, SR_LANEID ;  /* 0x00000000000a7919 */ /* 0x000e280000000000 */
[----:B------:R-:W-:Y:S01]  /*0a80*/  VIADD R5, R4, 0x20 ;  /* 0x0000002004057836 */ /* 0x000fe20000000000 */
[----:B------:R-:W-:-:S04]  /*0a90*/  LOP3.LUT R4, RZ, R4, RZ, 0x33, !PT ;  /* 0x00000004ff047212 */ /* 0x000fc800078e33ff */
[----:B------:R-:W-:Y:S01]  /*0aa0*/  ISETP.GT.U32.AND P0, PT, R5, UR12, PT ;  /* 0x0000000c05007c0c */ /* 0x000fe2000bf04070 */
[----:B------:R-:W-:-:S05]  /*0ab0*/  VIADD R4, R4, UR12 ;  /* 0x0000000c04047c36 */ /* 0x000fca0008000000 */
[----:B------:R-:W-:-:S05]  /*0ac0*/  SEL R5, R4, 0x1f, P0 ;  /* 0x0000001f04057807 */ /* 0x000fca0000000000 */
[----:B-----5:R-:W-:Y:S04]  /*0ad0*/  SHFL.DOWN PT, R6, R2, 0x1, R5 ;  /* 0x0820000002067989 */ /* 0x020fe800000e0005 */
[----:B------:R-:W1:Y:S01]  /*0ae0*/  SHFL.DOWN PT, R7, R3, 0x1, R5 ;  /* 0x0820000003077989 */ /* 0x000e6200000e0005 */
[----:B0-----:R-:W-:Y:S01]  /*0af0*/  ISETP.GE.AND P0, PT, R10, R5, PT ;  /* 0x000000050a00720c */ /* 0x001fe20003f06270 */
[----:B-1----:R-:W-:-:S06]  /*0b00*/  DSETP.GEU.AND P1, PT, R2, R6, PT ;  /* 0x000000060200722a */ /* 0x002fcc0003f2e000 */
[-C--:B------:R-:W-:Y:S01]  /*0b10*/  FSEL R9, R6, R2.reuse, !P1 ;  /* 0x0000000206097208 */ /* 0x080fe20004800000 */
[----:B------:R-:W-:Y:S01]  /*0b20*/  VIADD R6, R10, 0x2 ;  /* 0x000000020a067836 */ /* 0x000fe20000000000 */
[-C--:B------:R-:W-:Y:S02]  /*0b30*/  FSEL R7, R7, R3.reuse, !P1 ;  /* 0x0000000307077208 */ /* 0x080fe40004800000 */
[----:B------:R-:W-:Y:S02]  /*0b40*/  FSEL R4, R9, R2, !P0 ;  /* 0x0000000209047208 */ /* 0x000fe40004000000 */
[----:B------:R-:W-:Y:S02]  /*0b50*/  FSEL R7, R7, R3, !P0 ;  /* 0x0000000307077208 */ /* 0x000fe40004000000 */
[----:B------:R-:W-:Y:S01]  /*0b60*/  ISETP.GT.AND P0, PT, R6, R5, PT ;  /* 0x000000050600720c */ /* 0x000fe20003f04270 */
[----:B------:R-:W-:Y:S01]  /*0b70*/  SHFL.DOWN PT, R8, R4, 0x2, R5 ;  /* 0x0840000004087989 */ /* 0x000fe200000e0005 */
[----:B------:R-:W-:-:S03]  /*0b80*/  IMAD.MOV.U32 R6, RZ, RZ, R4 ;  /* 0x000000ffff067224 */ /* 0x000fc600078e0004 */
[----:B------:R-:W0:Y:S03]  /*0b90*/  SHFL.DOWN PT, R9, R7, 0x2, R5 ;  /* 0x0840000007097989 */ /* 0x000e2600000e0005 */
[----:B0-----:R-:W-:Y:S01]  /*0ba0*/  DSETP.GEU.AND P1, PT, R6, R8, PT ;  /* 0x000000080600722a */ /* 0x001fe20003f2e000 */
[----:B------:R-:W-:-:S05]  /*0bb0*/  VIADD R6, R10, 0x4 ;  /* 0x000000040a067836 */ /* 0x000fca0000000000 */
[----:B------:R-:W-:Y:S02]  /*0bc0*/  @!P0 FSEL R4, R8, R4, !P1 ;  /* 0x0000000408048208 */ /* 0x000fe40004800000 */
[----:B------:R-:W-:Y:S02]  /*0bd0*/  @!P0 FSEL R7, R9, R7, !P1 ;  /* 0x0000000709078208 */ /* 0x000fe40004800000 */
        /* <DEDUP_REMOVED lines=10> */
[----:B------:R-:W-:Y:S01]  /*0c80*/  IMAD.MOV.U32 R6, RZ, RZ, R4 ;  /* 0x000000ffff067224 */ /* 0x000fe200078e0004 */
[C---:B------:R-:W-:Y:S02]  /*0c90*/  ISETP.NE.AND P0, PT, R10.reuse, RZ, PT ;  /* 0x000000ff0a00720c */ /* 0x040fe40003f05270 */
[----:B------:R-:W0:Y:S11]  /*0ca0*/  SHFL.DOWN PT, R3, R7, 0x8, R5 ;  /* 0x0900000007037989 */ /* 0x000e3600000e0005 */
[----:B------:R-:W1:Y:S01]  /*0cb0*/  @!P0 S2R R9, SR_CgaCtaId ;  /* 0x0000000000098919 */ /* 0x000e620000008800 */
[----:B------:R-:W-:Y:S01]  /*0cc0*/  @!P0 MOV R8, 0x400 ;  /* 0x0000040000088802 */ /* 0x000fe20000000f00 */
[----:B0-----:R-:W-:Y:S01]  /*0cd0*/  DSETP.GEU.AND P2, PT, R6, R2, PT ;  /* 0x000000020600722a */ /* 0x001fe20003f4e000 */
[----:B------:R-:W-:-:S05]  /*0ce0*/  VIADD R6, R10, 0x10 ;  /* 0x000000100a067836 */ /* 0x000fca0000000000 */
[----:B------:R-:W-:Y:S02]  /*0cf0*/  @!P1 FSEL R4, R2, R4, !P2 ;  /* 0x0000000402049208 */ /* 0x000fe40005000000 */
[----:B------:R-:W-:Y:S02]  /*0d00*/  @!P1 FSEL R7, R3, R7, !P2 ;  /* 0x0000000703079208 */ /* 0x000fe40005000000 */
[----:B------:R-:W-:Y:S01]  /*0d10*/  ISETP.GT.AND P1, PT, R6, R5, PT ;  /* 0x000000050600720c */ /* 0x000fe20003f24270 */
[----:B------:R-:W-:Y:S01]  /*0d20*/  SHFL.DOWN PT, R2, R4, 0x10, R5 ;  /* 0x0a00000004027989 */ /* 0x000fe200000e0005 */
[----:B------:R-:W-:-:S03]  /*0d30*/  @!P0 SHF.R.U32.HI R6, RZ, 0x2, R0 ;  /* 0x00000002ff068819 */ /* 0x000fc60000011600 */
[----:B------:R0:W2:Y:S01]  /*0d40*/  SHFL.DOWN PT, R3, R7, 0x10, R5 ;  /* 0x0a00000007037989 */ /* 0x0000a200000e0005 */
[----:B------:R-:W-:Y:S02]  /*0d50*/  @!P0 LOP3.LUT R6, R6, 0xf8, RZ, 0xc0, !PT ;  /* 0x000000f806068812 */ /* 0x000fe400078ec0ff */
[----:B-1----:R-:W-:-:S05]  /*0d60*/  @!P0 LEA R9, R9, R8, 0x18 ;  /* 0x0000000809098211 */ /* 0x002fca00078ec0ff */
[----:B------:R-:W-:Y:S02]  /*0d70*/  @!P0 IMAD.IADD R9, R6, 0x1, R9 ;  /* 0x0000000106098824 */ /* 0x000fe400078e0209 */
[----:B0-----:R-:W-:-:S06]  /*0d80*/  IMAD.MOV.U32 R5, RZ, RZ, R7 ;  /* 0x000000ffff057224 */ /* 0x001fcc00078e0007 */
[----:B--2---:R-:W-:-:S06]  /*0d90*/  DSETP.GEU.AND P2, PT, R4, R2, PT ;  /* 0x000000020400722a */ /* 0x004fcc0003f4e000 */
[----:B------:R-:W-:Y:S02]  /*0da0*/  @!P1 FSEL R4, R2, R4, !P2 ;  /* 0x0000000402049208 */ /* 0x000fe40005000000 */
[----:B------:R-:W-:-:S03]  /*0db0*/  @!P1 FSEL R7, R3, R7, !P2 ;  /* 0x0000000703079208 */ /* 0x000fc60005000000 */
[----:B------:R-:W-:Y:S02]  /*0dc0*/  IMAD.MOV.U32 R2, RZ, RZ, R4 ;  /* 0x000000ffff027224 */ /* 0x000fe400078e0004 */
[----:B------:R-:W-:-:S05]  /*0dd0*/  IMAD.MOV.U32 R3, RZ, RZ, R7 ;  /* 0x000000ffff037224 */ /* 0x000fca00078e0007 */
[----:B------:R1:W-:Y:S01]  /*0de0*/  @!P0 STS.64 [R9+0x8], R2 ;  /* 0x0000080209008388 */ /* 0x0003e20000000a00 */
[----:B------:R-:W-:Y:S01]  /*0df0*/  BAR.SYNC.DEFER_BLOCKING 0x0 ;  /* 0x0000000000007b1d */ /* 0x000fe20000010000 */
[----:B------:R-:W-:-:S13]  /*0e00*/  ISETP.NE.AND P0, PT, R0, RZ, PT ;  /* 0x000000ff0000720c */ /* 0x000fda0003f05270 */
[----:B-1----:R-:W-:Y:S05]  /*0e10*/  @P0 BRA `(.L_x_69) ;  /* 0x00000030006c0947 */ /* 0x002fea0003800000 */
[----:B------:R-:W0:Y:S01]  /*0e20*/  S2UR UR5, SR_CgaCtaId ;  /* 0x00000000000579c3 */ /* 0x000e220000008800 */
[----:B------:R-:W-:Y:S01]  /*0e30*/  UMOV UR4, 0x400 ;  /* 0x0000040000047882 */ /* 0x000fe20000000000 */
[----:B------:R-:W-:Y:S02]  /*0e40*/  UISETP.GT.U32.AND UP0, UPT, UR12, 0x20, UPT ;  /* 0x000000200c00788c */ /* 0x000fe4000bf04070 */
[----:B------:R-:W-:-:S04]  /*0e50*/  UISETP.GT.U32.AND UP1, UPT, UR12, 0x40, UPT ;  /* 0x000000400c00788c */ /* 0x000fc8000bf24070 */
[----:B------:R-:W-:Y:S01]  /*0e60*/  PLOP3.LUT P3, PT, PT, PT, UP0, 0x80, 0x8 ;  /* 0x000000000008781c */ /* 0x000fe20003f6f008 */
[----:B------:R-:W-:Y:S01]  /*0e70*/  UISETP.GT.U32.AND UP0, UPT, UR12, 0x60, UPT ;  /* 0x000000600c00788c */ /* 0x000fe2000bf04070 */
[----:B------:R-:W-:Y:S01]  /*0e80*/  PLOP3.LUT P2, PT, PT, PT, UP1, 0x80, 0x8 ;  /* 0x000000000008781c */ /* 0x000fe20003f4f018 */
[----:B0-----:R-:W-:-:S09]  /*0e90*/  ULEA UR4, UR5, UR4, 0x18 ;  /* 0x0000000405047291 */ /* 0x001fd2000f8ec0ff */
[----:B------:R-:W0:Y:S04]  /*0ea0*/  LDS.128 R12, [UR4+0x10] ;  /* 0x00001004ff0c7984 */ /* 0x000e280008000c00 */
[----:B------:R-:W1:Y:S01]  /*0eb0*/  LDS.128 R4, [UR4+0x20] ;  /* 0x00002004ff047984 */ /* 0x000e620008000c00 */
[----:B0-----:R-:W-:-:S06]  /*0ec0*/  DSETP.GEU.AND P1, PT, R2, R12, PT ;  /* 0x0000000c0200722a */ /* 0x001fcc0003f2e000 */
[-C--:B------:R-:W-:Y:S02]  /*0ed0*/  FSEL R9, R12, R2.reuse, !P1 ;  /* 0x000000020c097208 */ /* 0x080fe40004800000 */
[-C--:B------:R-:W-:Y:S02]  /*0ee0*/  FSEL R11, R13, R3.reuse, !P1 ;  /* 0x000000030d0b7208 */ /* 0x080fe40004800000 */
[----:B------:R-:W-:Y:S02]  /*0ef0*/  FSEL R13, R9, R2, P3 ;  /* 0x00000002090d7208 */ /* 0x000fe40001800000 */
[----:B------:R-:W-:Y:S02]  /*0f00*/  FSEL R0, R11, R3, P3 ;  /* 0x000000030b007208 */ /* 0x000fe40001800000 */
[----:B------:R-:W-:Y:S01]  /*0f10*/  PLOP3.LUT P1, PT, PT, PT, UP0, 0x80, 0x8 ;  /* 0x000000000008781c */ /* 0x000fe20003f2f008 */
[----:B------:R-:W-:Y:S01]  /*0f20*/  IMAD.MOV.U32 R2, RZ, RZ, R13 ;  /* 0x000000ffff027224 */ /* 0x000fe200078e000d */
[----:B------:R-:W0:Y:S01]  /*0f30*/  LDS.128 R8, [UR4+0x30] ;  /* 0x00003004ff087984 */ /* 0x000e220008000c00 */
[----:B------:R-:W-:Y:S01]  /*0f40*/  IMAD.MOV.U32 R3, RZ, RZ, R0 ;  /* 0x000000ffff037224 */ /* 0x000fe200078e0000 */
[----:B------:R-:W-:-:S05]  /*0f50*/  UISETP.GT.U32.AND UP0, UPT, UR12, 0x80, UPT ;  /* 0x000000800c00788c */ /* 0x000fca000bf04070 */
[----:B------:R-:W-:-:S06]  /*0f60*/  DSETP.GEU.AND P3, PT, R2, R14, PT ;  /* 0x0000000e0200722a */ /* 0x000fcc0003f6e000 */
[----:B------:R-:W-:Y:S02]  /*0f70*/  @P2 FSEL R13, R14, R13, !P3 ;  /* 0x0000000d0e0d2208 */ /* 0x000fe40005800000 */
[----:B------:R-:W-:Y:S02]  /*0f80*/  @P2 FSEL R0, R15, R0, !P3 ;  /* 0x000000000f002208 */ /* 0x000fe40005800000 */
[----:B------:R-:W-:Y:S01]  /*0f90*/  PLOP3.LUT P2, PT, PT, PT, UP0, 0x80, 0x8 ;  /* 0x000000000008781c */ /* 0x000fe20003f4f008 */
[----:B------:R-:W-:Y:S01]  /*0fa0*/  IMAD.MOV.U32 R2, RZ, RZ, R13 ;  /* 0x000000ffff027224 */ /* 0x000fe200078e000d */
[----:B------:R-:W-:Y:S01]  /*0fb0*/  UISETP.GT.U32.AND UP0, UPT, UR12, 0xa0, UPT ;  /* 0x000000a00c00788c */ /* 0x000fe2000bf04070 */
[----:B------:R-:W-:-:S06]  /*0fc0*/  IMAD.MOV.U32 R3, RZ, RZ, R0 ;  /* 0x000000ffff037224 */ /* 0x000fcc00078e0000 */
[----:B-1----:R-:W-:Y:S01]  /*0fd0*/  DSETP.GEU.AND P3, PT, R2, R4, PT ;  /* 0x000000040200722a */ /* 0x002fe20003f6e000 */
[----:B------:R-:W1:Y:S05]  /*0fe0*/  LDS.64 R2, [UR4+0x40] ;  /* 0x00004004ff027984 */ /* 0x000e6a0008000a00 */
[----:B------:R-:W-:Y:S02]  /*0ff0*/  @P1 FSEL R13, R4, R13, !P3 ;  /* 0x0000000d040d1208 */ /* 0x000fe40005800000 */
[----:B------:R-:W-:Y:S02]  /*1000*/  @P1 FSEL R0, R5, R0, !P3 ;  /* 0x0000000005001208 */ /* 0x000fe40005800000 */
[----:B------:R-:W-:Y:S01]  /*1010*/  PLOP3.LUT P1, PT, PT, PT, UP0, 0x80, 0x8 ;  /* 0x000000000008781c */ /* 0x000fe20003f2f008 */
[----:B------:R-:W-:Y:S01]  /*1020*/  IMAD.MOV.U32 R4, RZ, RZ, R13 ;  /* 0x000000ffff047224 */ /* 0x000fe200078e000d */
[----:B------:R-:W-:Y:S01]  /*1030*/  UISETP.GT.U32.AND UP0, UPT, UR12, 0xc0, UPT ;  /* 0x000000c00c00788c */ /* 0x000fe2000bf04070 */
[----:B------:R-:W-:-:S06]  /*1040*/  IMAD.MOV.U32 R5, RZ, RZ, R0 ;  /* 0x000000ffff057224 */ /* 0x000fcc00078e0000 */
[----:B------:R-:W-:-:S06]  /*1050*/  DSETP.GEU.AND P3, PT, R4, R6, PT ;  /* 0x000000060400722a */ /* 0x000fcc0003f6e000 */
[----:B------:R-:W-:Y:S02]  /*1060*/  @P2 FSEL R13, R6, R13, !P3 ;  /* 0x0000000d060d2208 */ /* 0x000fe40005800000 */
[----:B------:R-:W-:Y:S02]  /*1070*/  @P2 FSEL R0, R7, R0, !P3 ;  /* 0x0000000007002208 */ /* 0x000fe40005800000 */
[----:B------:R-:W-:Y:S01]  /*1080*/  PLOP3.LUT P2, PT, PT, PT, UP0, 0x80, 0x8 ;  /* 0x000000000008781c */ /* 0x000fe20003f4f008 */
[----:B------:R-:W-:Y:S01]  /*1090*/  IMAD.MOV.U32 R4, RZ, RZ, R13 ;  /* 0x000000ffff047224 */ /* 0x000fe200078e000d */
[----:B------:R-:W-:Y:S01]  /*10a0*/  UISETP.GT.U32.AND UP0, UPT, UR12, 0xe0, UPT ;  /* 0x000000e00c00788c */ /* 0x000fe2000bf04070 */
[----:B------:R-:W-:-:S06]  /*10b0*/  IMAD.MOV.U32 R5, RZ, RZ, R0 ;  /* 0x000000ffff057224 */ /* 0x000fcc00078e0000 */
[----:B0-----:R-:W-:-:S06]  /*10c0*/  DSETP.GEU.AND P3, PT, R4, R8, PT ;  /* 0x000000080400722a */ /* 0x001fcc0003f6e000 */
[----:B------:R-:W-:Y:S02]  /*10d0*/  @P1 FSEL R13, R8, R13, !P3 ;  /* 0x0000000d080d1208 */ /* 0x000fe40005800000 */
[----:B------:R-:W-:Y:S02]  /*10e0*/  @P1 FSEL R0, R9, R0, !P3 ;  /* 0x0000000009001208 */ /* 0x000fe40005800000 */
[----:B------:R-:W-:Y:S01]  /*10f0*/  PLOP3.LUT P1, PT, PT, PT, UP0, 0x80, 0x8 ;  /* 0x000000000008781c */ /* 0x000fe20003f2f008 */
[----:B------:R-:W-:Y:S02]  /*1100*/  IMAD.MOV.U32 R4, RZ, RZ, R13 ;  /* 0x000000ffff047224 */ /* 0x000fe400078e000d */
[----:B------:R-:W-:-:S06]  /*1110*/  IMAD.MOV.U32 R5, RZ, RZ, R0 ;  /* 0x000000ffff057224 */ /* 0x000fcc00078e0000 */
[----:B------:R-:W-:-:S06]  /*1120*/  DSETP.GEU.AND P3, PT, R4, R10, PT ;  /* 0x0000000a0400722a */ /* 0x000fcc0003f6e000 */
[----:B------:R-:W-:Y:S02]  /*1130*/  @P2 FSEL R13, R10, R13, !P3 ;  /* 0x0000000d0a0d2208 */ /* 0x000fe40005800000 */
[----:B------:R-:W-:-:S03]  /*1140*/  @P2 FSEL R0, R11, R0, !P3 ;  /* 0x000000000b002208 */ /* 0x000fc60005800000 */
[----:B------:R-:W-:Y:S02]  /*1150*/  IMAD.MOV.U32 R4, RZ, RZ, R13 ;  /* 0x000000ffff047224 */ /* 0x000fe400078e000d */
[----:B------:R-:W-:-:S06]  /*1160*/  IMAD.MOV.U32 R5, RZ, RZ, R0 ;  /* 0x000000ffff057224 */ /* 0x000fcc00078e0000 */
[----:B-1----:R-:W-:-:S06]  /*1170*/  DSETP.GEU.AND P2, PT, R4, R2, PT ;  /* 0x000000020400722a */ /* 0x002fcc0003f4e000 */
[----:B------:R-:W-:Y:S02]  /*1180*/  @P1 FSEL R13, R2, R13, !P2 ;  /* 0x0000000d020d1208 */ /* 0x000fe40005000000 */
[----:B------:R-:W-:-:S03]  /*1190*/  @P1 FSEL R0, R3, R0, !P2 ;  /* 0x0000000003001208 */ /* 0x000fc60005000000 */
[----:B------:R-:W-:Y:S02]  /*11a0*/  IMAD.MOV.U32 R2, RZ, RZ, R13 ;  /* 0x000000ffff027224 */ /* 0x000fe400078e000d */
[----:B------:R-:W-:Y:S01]  /*11b0*/  IMAD.MOV.U32 R3, RZ, RZ, R0 ;  /* 0x000000ffff037224 */ /* 0x000fe200078e0000 */
[----:B------:R-:W-:Y:S06]  /*11c0*/  BRA `(.L_x_69) ;  /* 0x0000002c00807947 */ /* 0x000fec0003800000 */
.L_x_59:
[----:B------:R-:W0:Y:S01]  /*11d0*/  S2R R0, SR_TID.X ;  /* 0x0000000000007919 */ /* 0x000e220000002100 */
[----:B------:R-:W1:Y:S01]  /*11e0*/  LDC.64 R20, c[0x0][0x380] ;  /* 0x0000e000ff147b82 */ /* 0x000e620000000a00 */
[----:B------:R-:W-:Y:S02]  /*11f0*/  IMAD.U32 R3, RZ, RZ, UR16 ;  /* 0x00000010ff037e24 */ /* 0x000fe4000f8e00ff */
[----:B0-----:R-:W-:-:S04]  /*1200*/  IMAD.SHL.U32 R2, R0, 0x4, RZ ;  /* 0x0000000400027824 */ /* 0x001fc800078e00ff */
[----:B------:R-:W-:-:S04]  /*1210*/  IMAD R3, R3, 0x800, R2 ;  /* 0x0000080003037824 */ /* 0x000fc800078e0202 */
[----:B-1----:R-:W-:-:S05]  /*1220*/  IMAD.WIDE.U32 R20, R3, 0x8, R20 ;  /* 0x0000000803147825 */ /* 0x002fca00078e0014 */
[----:B------:R-:W2:Y:S04]  /*1230*/  LDG.E.128.CONSTANT R4, desc[UR10][R20.64] ;  /* 0x0000000a14047981 */ /* 0x000ea8000c1e9d00 */
[----:B------:R-:W3:Y:S04]  /*1240*/  LDG.E.128.CONSTANT R8, desc[UR10][R20.64+0x10] ;  /* 0x0000100a14087981 */ /* 0x000ee8000c1e9d00 */
[----:B------:R-:W4:Y:S04]  /*1250*/  LDG.E.128.CONSTANT R12, desc[UR10][R20.64+0x2000] ;  /* 0x0020000a140c7981 */ /* 0x000f28000c1e9d00 */
[----:B------:R-:W5:Y:S01]  /*1260*/  LDG.E.128.CONSTANT R16, desc[UR10][R20.64+0x2010] ;  /* 0x0020100a14107981 */ /* 0x000f62000c1e9d00 */
[----:B------:R-:W-:Y:S01]  /*1270*/  UISETP.GE.U32.AND UP0, UPT, UR12, UR5, UPT ;  /* 0x000000050c00728c */ /* 0x000fe2000bf06070 */
        /* <DEDUP_REMOVED lines=21> */
[----:B------:R-:W-:Y:S06]  /*13d0*/  BRA.U !UP0, `(.L_x_70) ;  /* 0x0000000508dc7547 */ /* 0x000fec000b800000 */
[----:B------:R-:W-:Y:S02]  /*13e0*/  ULEA UR6, UR16, UR5, 0xb ;  /* 0x0000000510067291 */ /* 0x000fe4000f8e58ff */
[----:B------:R-:W-:Y:S01]  /*13f0*/  UIADD3 UR14, UPT, UPT, UR8, -0x800, URZ ;  /* 0xfffff800080e7890 */ /* 0x000fe2000fffe0ff */
[----:B------:R-:W0:Y:S03]  /*1400*/  LDCU UR9, c[0x0][0x3a8] ;  /* 0x00007500ff0977ac */ /* 0x000e260008000800 */
[----:B------:R-:W-:Y:S01]  /*1410*/  VIADD R3, R0, UR6 ;  /* 0x0000000600037c36 */ /* 0x000fe20008000000 */
[----:B------:R-:W-:Y:S01]  /*1420*/  UISETP.GT.U32.AND UP0, UPT, UR6, UR14, UPT ;  /* 0x0000000e0600728c */ /* 0x000fe2000bf04070 */
[----:B------:R-:W1:Y:S01]  /*1430*/  LDCU.64 UR18, c[0x0][0x380] ;  /* 0x00007000ff1277ac */ /* 0x000e620008000a00 */
[----:B------:R-:W-:Y:S01]  /*1440*/  UIADD3 UR13, UPT, UPT, UR6, 0x100, URZ ;  /* 0x00000100060d7890 */ /* 0x000fe2000fffe0ff */
[----:B------:R-:W-:Y:S01]  /*1450*/  UMOV UR4, URZ ;  /* 0x000000ff00047c82 */ /* 0x000fe20008000000 */
[----:B------:R-:W-:-:S05]  /*1460*/  UMOV UR7, UR6 ;  /* 0x0000000600077c82 */ /* 0x000fca0008000000 */
[----:B------:R-:W-:Y:S05]  /*1470*/  BRA.U UP0, `(.L_x_71) ;  /* 0x0000000100a87547 */ /* 0x000fea000b800000 */
.L_x_72:
[----:B------:R-:W-:-:S05]  /*1480*/  IADD3 R4, P0, PT, R2, UR7, RZ ;  /* 0x0000000702047c10 */ /* 0x000fca000ff1e0ff */
[----:B------:R-:W-:Y:S01]  /*1490*/  IMAD.X R5, RZ, RZ, RZ, P0 ;  /* 0x000000ffff057224 */ /* 0x000fe200000e06ff */
[----:B-1----:R-:W-:-:S04]  /*14a0*/  LEA R22, P0, R4, UR18, 0x3 ;  /* 0x0000001204167c11 */ /* 0x002fc8000f8018ff */
[----:B------:R-:W-:-:S05]  /*14b0*/  LEA.HI.X R23, R4, UR19, R5, 0x3, P0 ;  /* 0x0000001304177c11 */ /* 0x000fca00080f1c05 */
[----:B------:R-:W2:Y:S04]  /*14c0*/  LDG.E.128.CONSTANT R4, desc[UR10][R22.64] ;  /* 0x0000000a16047981 */ /* 0x000ea8000c1e9d00 */
[----:B------:R-:W3:Y:S04]  /*14d0*/  LDG.E.128.CONSTANT R8, desc[UR10][R22.64+0x10] ;  /* 0x0000100a16087981 */ /* 0x000ee8000c1e9d00 */
[----:B------:R-:W4:Y:S04]  /*14e0*/  LDG.E.128.CONSTANT R12, desc[UR10][R22.64+0x2000] ;  /* 0x0020000a160c7981 */ /* 0x000f28000c1e9d00 */
[----:B------:R-:W5:Y:S01]  /*14f0*/  LDG.E.128.CONSTANT R16, desc[UR10][R22.64+0x2010] ;  /* 0x0020100a16107981 */ /* 0x000f62000c1e9d00 */
[----:B0-----:R-:W-:-:S02]  /*1500*/  UMOV UR8, UR9 ;  /* 0x0000000900087c82 */ /* 0x001fc40008000000 */
[----:B------:R-:W-:-:S04]  /*1510*/  UIADD3 UR15, UPT, UPT, -UR7, UR8, URZ ;  /* 0x00000008070f7290 */ /* 0x000fc8000fffe1ff */
[----:B------:R-:W-:Y:S01]  /*1520*/  UISETP.GE.U32.AND UP0, UPT, UR15, UR5, UPT ;  /* 0x000000050f00728c */ /* 0x000fe2000bf06070 */
        /* <DEDUP_REMOVED lines=25> */
[----:B------:R-:W-:Y:S02]  /*16c0*/  UIADD3 UR7, UPT, UPT, UR5, UR7, URZ ;  /* 0x0000000705077290 */ /* 0x000fe4000fffe0ff */
[----:B------:R-:W-:Y:S01]  /*16d0*/  VIADD R3, R3, UR5 ;  /* 0x0000000503037c36 */ /* 0x000fe20008000000 */
[----:B------:R-:W-:Y:S02]  /*16e0*/  UIADD3 UR4, UPT, UPT, UR4, 0x1, URZ ;  /* 0x0000000104047890 */ /* 0x000fe4000fffe0ff */
[----:B------:R-:W-:Y:S02]  /*16f0*/  UISETP.GT.U32.AND UP0, UPT, UR7, UR14, UPT ;  /* 0x0000000e0700728c */ /* 0x000fe4000bf04070 */
[----:B------:R-:W-:-:S07]  /*1700*/  UIADD3 UR13, UPT, UPT, UR5, UR13, URZ ;  /* 0x0000000d050d7290 */ /* 0x000fce000fffe0ff */
[----:B------:R-:W-:Y:S05]  /*1710*/  BRA.U !UP0, `(.L_x_72) ;  /* 0xfffffffd08587547 */ /* 0x000fea000b83ffff */
.L_x_71:
[----:B------:R-:W-:-:S09]  /*1720*/  UISETP.GE.U32.AND UP0, UPT, UR7, UR8, UPT ;  /* 0x000000080700728c */ /* 0x000fd2000bf06070 */
[----:B------:R-:W-:Y:S05]  /*1730*/  BRA.U UP0, `(.L_x_70) ;  /* 0x0000000500047547 */ /* 0x000fea000b800000 */
[----:B------:R-:W-:Y:S01]  /*1740*/  UIADD3 UR5, UPT, UPT, -UR7, UR8, URZ ;  /* 0x0000000807057290 */ /* 0x000fe2000fffe1ff */
[----:B------:R-:W-:Y:S05]  /*1750*/  BSSY.RECONVERGENT B1, `(.L_x_70) ;  /* 0x000003f000017945 */ /* 0x000fea0003800200 */
[----:B------:R-:W-:-:S13]  /*1760*/  ISETP.GE.AND P0, PT, R0, UR5, PT ;  /* 0x0000000500007c0c */ /* 0x000fda000bf06270 */
[----:B------:R-:W-:Y:S05]  /*1770*/  @P0 BRA `(.L_x_73) ;  /* 0x0000000000f00947 */ /* 0x000fea0003800000 */
[----:B------:R-:W2:Y:S01]  /*1780*/  LDC R5, c[0x0][0x3ac] ;  /* 0x0000eb00ff057b82 */ /* 0x000ea20000000800 */
[----:B------:R-:W-:Y:S01]  /*1790*/  LOP3.LUT R2, RZ, R0, RZ, 0x33, !PT ;  /* 0x00000000ff027212 */ /* 0x000fe200078e33ff */
[----:B------:R-:W-:Y:S01]  /*17a0*/  BSSY.RECONVERGENT B2, `(.L_x_74) ;  /* 0x0000019000027945 */ /* 0x000fe20003800200 */
[----:B------:R-:W-:-:S03]  /*17b0*/  IMAD.MOV.U32 R8, RZ, RZ, R0 ;  /* 0x000000ffff087224 */ /* 0x000fc600078e0000 */
[----:B------:R-:W-:-:S04]  /*17c0*/  VIADD R2, R2, UR8 ;  /* 0x0000000802027c36 */ /* 0x000fc80008000000 */
[C---:B------:R-:W-:Y:S01]  /*17d0*/  VIADD R4, R2.reuse, -UR6 ;  /* 0x8000000602047c36 */ /* 0x040fe20008000000 */
[C---:B------:R-:W-:Y:S02]  /*17e0*/  LOP3.LUT R6, R2.reuse, 0x300, RZ, 0xc0, !PT ;  /* 0x0000030002067812 */ /* 0x040fe400078ec0ff */
[----:B------:R-:W-:Y:S02]  /*17f0*/  LEA.HI R2, R2, 0x1, RZ, 0x18 ;  /* 0x0000000102027811 */ /* 0x000fe400078fc0ff */
[----:B------:R-:W-:Y:S01]  /*1800*/  ISETP.NE.AND P0, PT, R6, 0x300, PT ;  /* 0x000003000600780c */ /* 0x000fe20003f05270 */
[----:B--2---:R-:W-:-:S04]  /*1810*/  IMAD R5, R5, UR4, RZ ;  /* 0x0000000405057c24 */ /* 0x004fc8000f8e02ff */
[----:B------:R-:W-:-:S05]  /*1820*/  IMAD R4, R5, -0x800, R4 ;  /* 0xfffff80005047824 */ /* 0x000fca00078e0204 */
[----:B------:R-:W-:-:S03]  /*1830*/  ISETP.GE.U32.AND P2, PT, R4, 0x300, PT ;  /* 0x000003000400780c */ /* 0x000fc60003f46070 */
[----:B------:R-:W-:Y:S10]  /*1840*/  @!P0 BRA `(.L_x_75) ;  /* 0x0000000000388947 */ /* 0x000ff40003800000 */
[----:B------:R-:W2:Y:S01]  /*1850*/  LDC.64 R6, c[0x0][0x380] ;  /* 0x0000e000ff067b82 */ /* 0x000ea20000000a00 */
[----:B------:R-:W-:Y:S01]  /*1860*/  LOP3.LUT R2, R2, 0x3, RZ, 0xc0, !PT ;  /* 0x0000000302027812 */ /* 0x000fe200078ec0ff */
[----:B------:R-:W-:-:S04]  /*1870*/  IMAD.MOV.U32 R8, RZ, RZ, R0 ;  /* 0x000000ffff087224 */ /* 0x000fc800078e0000 */
[----:B------:R-:W-:-:S07]  /*1880*/  IMAD.MOV R2, RZ, RZ, -R2 ;  /* 0x000000ffff027224 */ /* 0x000fce00078e0a02 */
.L_x_76:
[----:B--2---:R-:W-:-:S06]  /*1890*/  IMAD.WIDE.U32 R4, R3, 0x8, R6 ;  /* 0x0000000803047825 */ /* 0x004fcc00078e0006 */
        /* <DEDUP_REMOVED lines=9> */
.L_x_75:
[----:B01----:R-:W-:Y:S05]  /*1930*/  BSYNC.RECONVERGENT B2 ;  /* 0x0000000000027941 */ /* 0x003fea0003800200 */
.L_x_74:
[----:B------:R-:W-:Y:S05]  /*1940*/  @!P2 BRA `(.L_x_73) ;  /* 0x00000000007ca947 */ /* 0x000fea0003800000 */
[----:B------:R-:W0:Y:S01]  /*1950*/  LDC.64 R2, c[0x0][0x380] ;  /* 0x0000e000ff027b82 */ /* 0x000e220000000a00 */
[C---:B------:R-:W-:Y:S02]  /*1960*/  VIADD R4, R8.reuse, 0x200 ;  /* 0x0000020008047836 */ /* 0x040fe40000000000 */
[----:B------:R-:W-:-:S07]  /*1970*/  VIADD R5, R8, UR13 ;  /* 0x0000000d08057c36 */ /* 0x000fce0008000000 */
.L_x_77:
[----:B------:R-:W-:-:S04]  /*1980*/  VIADD R7, R5, 0xffffff00 ;  /* 0xffffff0005077836 */ /* 0x000fc80000000000 */
[----:B0-----:R-:W-:-:S06]  /*1990*/  IMAD.WIDE.U32 R6, R7, 0x8, R2 ;  /* 0x0000000807067825 */ /* 0x001fcc00078e0002 */
[----:B------:R-:W2:Y:S01]  /*19a0*/  LDG.E.64.CONSTANT R6, desc[UR10][R6.64] ;  /* 0x0000000a06067981 */ /* 0x000ea2000c1e9b00 */
[----:B------:R-:W-:-:S04]  /*19b0*/  IMAD.WIDE.U32 R8, R5, 0x8, R2 ;  /* 0x0000000805087825 */ /* 0x000fc800078e0002 */
[----:B------:R-:W-:Y:S02]  /*19c0*/  VIADD R11, R5, 0x100 ;  /* 0x00000100050b7836 */ /* 0x000fe40000000000 */
[----:B------:R-:W3:Y:S02]  /*19d0*/  LDG.E.64.CONSTANT R8, desc[UR10][R8.64] ;  /* 0x0000000a08087981 */ /* 0x000ee4000c1e9b00 */
[----:B------:R-:W-:-:S04]  /*19e0*/  IMAD.WIDE.U32 R10, R11, 0x8, R2 ;  /* 0x000000080b0a7825 */ /* 0x000fc800078e0002 */
[----:B------:R-:W-:Y:S02]  /*19f0*/  VIADD R13, R5, 0x200 ;  /* 0x00000200050d7836 */ /* 0x000fe40000000000 */
[----:B------:R-:W4:Y:S02]  /*1a00*/  LDG.E.64.CONSTANT R10, desc[UR10][R10.64] ;  /* 0x0000000a0a0a7981 */ /* 0x000f24000c1e9b00 */
[----:B------:R-:W-:-:S06]  /*1a10*/  IMAD.WIDE.U32 R12, R13, 0x8, R2 ;  /* 0x000000080d0c7825 */ /* 0x000fcc00078e0002 */
[----:B------:R-:W5:Y:S01]  /*1a20*/  LDG.E.64.CONSTANT R12, desc[UR10][R12.64] ;  /* 0x0000000a0c0c7981 */ /* 0x000f62000c1e9b00 */
[----:B------:R-:W-:Y:S01]  /*1a30*/  VIADD R5, R5, 0x400 ;  /* 0x0000040005057836 */ /* 0x000fe20000000000 */
[----:B--2---:R-:W-:-:S06]  /*1a40*/  DSETP.GEU.AND P0, PT, R20, R6, PT ;  /* 0x000000061400722a */ /* 0x004fcc0003f0e000 */
[----:B------:R-:W-:Y:S02]  /*1a50*/  FSEL R14, R6, R20, !P0 ;  /* 0x00000014060e7208 */ /* 0x000fe40004000000 */
[----:B------:R-:W-:-:S06]  /*1a60*/  FSEL R15, R7, R21, !P0 ;  /* 0x00000015070f7208 */ /* 0x000fcc0004000000 */
[----:B---3--:R-:W-:-:S06]  /*1a70*/  DSETP.GEU.AND P0, PT, R14, R8, PT ;  /* 0x000000080e00722a */ /* 0x008fcc0003f0e000 */
[----:B------:R-:W-:Y:S01]  /*1a80*/  FSEL R6, R8, R14, !P0 ;  /* 0x0000000e08067208 */ /* 0x000fe20004000000 */
[C---:B------:R-:W-:Y:S01]  /*1a90*/  VIADD R8, R4.reuse, 0x200 ;  /* 0x0000020004087836 */ /* 0x040fe20000000000 */
[----:B------:R-:W-:Y:S01]  /*1aa0*/  FSEL R7, R9, R15, !P0 ;  /* 0x0000000f09077208 */ /* 0x000fe20004000000 */
[----:B------:R-:W-:-:S05]  /*1ab0*/  VIADD R4, R4, 0x400 ;  /* 0x0000040004047836 */ /* 0x000fca0000000000 */
[----:B----4-:R-:W-:-:S06]  /*1ac0*/  DSETP.GEU.AND P0, PT, R6, R10, PT ;  /* 0x0000000a0600722a */ /* 0x010fcc0003f0e000 */
[----:B------:R-:W-:Y:S02]  /*1ad0*/  FSEL R6, R10, R6, !P0 ;  /* 0x000000060a067208 */ /* 0x000fe40004000000 */
[----:B------:R-:W-:-:S06]  /*1ae0*/  FSEL R7, R11, R7, !P0 ;  /* 0x000000070b077208 */ /* 0x000fcc0004000000 */
[----:B-----5:R-:W-:-:S06]  /*1af0*/  DSETP.GEU.AND P0, PT, R6, R12, PT ;  /* 0x0000000c0600722a */ /* 0x020fcc0003f0e000 */
[----:B------:R-:W-:Y:S02]  /*1b00*/  FSEL R20, R12, R6, !P0 ;  /* 0x000000060c147208 */ /* 0x000fe40004000000 */
[----:B------:R-:W-:Y:S02]  /*1b10*/  FSEL R21, R13, R7, !P0 ;  /* 0x000000070d157208 */ /* 0x000fe40004000000 */
[----:B------:R-:W-:-:S13]  /*1b20*/  ISETP.GE.AND P0, PT, R8, UR5, PT ;  /* 0x0000000508007c0c */ /* 0x000fda000bf06270 */
[----:B------:R-:W-:Y:S05]  /*1b30*/  @!P0 BRA `(.L_x_77) ;  /* 0xfffffffc00908947 */ /* 0x000fea000383ffff */
.L_x_73:
[----:B01----:R-:W-:Y:S05]  /*1b40*/  BSYNC.RECONVERGENT B1 ;  /* 0x0000000000017941 */ /* 0x003fea0003800200 */
.L_x_70:
[----:B------:R-:W2:Y:S01]  /*1b50*/  S2R R7, SR_LANEID ;  /* 0x0000000000077919 */ /* 0x000ea20000000000 */
[----:B------:R-:W-:Y:S04]  /*1b60*/  SHFL.DOWN PT, R2, R20, 0x1, 0x1f ;  /* 0x08201f0014027f89 */ /* 0x000fe800000e0000 */
[----:B------:R-:W3:Y:S02]  /*1b70*/  SHFL.DOWN PT, R3, R21, 0x1, 0x1f ;  /* 0x08201f0015037f89 */ /* 0x000ee400000e0000 */
[----:B---3--:R-:W-:Y:S01]  /*1b80*/  DSETP.GEU.AND P0, PT, R20, R2, PT ;  /* 0x000000021400722a */ /* 0x008fe20003f0e000 */
[C---:B--2---:R-:W-:Y:S02]  /*1b90*/  ISETP.GT.AND P1, PT, R7.reuse, 0x1e, PT ;  /* 0x0000001e0700780c */ /* 0x044fe40003f24270 */
        /* <DEDUP_REMOVED lines=9> */
[----:B------:R-:W2:Y:S03]  /*1c30*/  SHFL.DOWN PT, R5, R3, 0x2, 0x1f ;  /* 0x08401f0003057f89 */ /* 0x000ea600000e0000 */
[----:B------:R-:W-:Y:S01]  /*1c40*/  @!P2 LOP3.LUT R6, R6, 0xf8, RZ, 0xc0, !PT ;  /* 0x000000f80606a812 */ /* 0x000fe200078ec0ff */
[----:B------:R-:W3:Y:S01]  /*1c50*/  @!P2 S2R R9, SR_CgaCtaId ;  /* 0x000000000009a919 */ /* 0x000ee20000008800 */
[----:B--2---:R-:W-:-:S06]  /*1c60*/  DSETP.GEU.AND P0, PT, R2, R4, PT ;  /* 0x000000040200722a */ /* 0x004fcc0003f0e000 */
[----:B------:R-:W-:Y:S02]  /*1c70*/  @!P1 FSEL R2, R4, R2, !P0 ;  /* 0x0000000204029208 */ /* 0x000fe40004000000 */
[----:B------:R-:W-:Y:S02]  /*1c80*/  @!P1 FSEL R3, R5, R3, !P0 ;  /* 0x0000000305039208 */ /* 0x000fe40004000000 */
[----:B------:R-:W-:Y:S01]  /*1c90*/  ISETP.GT.AND P1, PT, R7, 0x1b, PT ;  /* 0x0000001b0700780c */ /* 0x000fe20003f24270 */
[----:B------:R-:W-:Y:S01]  /*1ca0*/  SHFL.DOWN PT, R4, R2, 0x4, 0x1f ;  /* 0x08801f0002047f89 */ /* 0x000fe200000e0000 */
[----:B---3--:R-:W-:-:S03]  /*1cb0*/  @!P2 LEA R9, R9, R8, 0x18 ;  /* 0x000000080909a211 */ /* 0x008fc600078ec0ff */
[----:B------:R-:W2:Y:S02]  /*1cc0*/  SHFL.DOWN PT, R5, R3, 0x4, 0x1f ;  /* 0x08801f0003057f89 */ /* 0x000ea400000e0000 */
[----:B------:R-:W-:Y:S01]  /*1cd0*/  @!P2 IMAD.IADD R9, R6, 0x1, R9 ;  /* 0x000000010609a824 */ /* 0x000fe200078e0209 */
[----:B--2---:R-:W-:-:S06]  /*1ce0*/  DSETP.GEU.AND P0, PT, R2, R4, PT ;  /* 0x000000040200722a */ /* 0x004fcc0003f0e000 */
[----:B------:R-:W-:Y:S02]  /*1cf0*/  @!P1 FSEL R2, R4, R2, !P0 ;  /* 0x0000000204029208 */ /* 0x000fe40004000000 */
[----:B------:R-:W-:Y:S02]  /*1d00*/  @!P1 FSEL R3, R5, R3, !P0 ;  /* 0x0000000305039208 */ /* 0x000fe40004000000 */
[----:B------:R-:W-:Y:S01]  /*1d10*/  ISETP.GT.AND P1, PT, R7, 0x17, PT ;  /* 0x000000170700780c */ /* 0x000fe20003f24270 */
[----:B------:R-:W-:Y:S04]  /*1d20*/  SHFL.DOWN PT, R4, R2, 0x8, 0x1f ;  /* 0x09001f0002047f89 */ /* 0x000fe800000e0000 */
[----:B------:R-:W2:Y:S02]  /*1d30*/  SHFL.DOWN PT, R5, R3, 0x8, 0x1f ;  /* 0x09001f0003057f89 */ /* 0x000ea400000e0000 */
[----:B--2---:R-:W-:-:S06]  /*1d40*/  DSETP.GEU.AND P0, PT, R2, R4, PT ;  /* 0x000000040200722a */ /* 0x004fcc0003f0e000 */
[----:B------:R-:W-:Y:S02]  /*1d50*/  @!P1 FSEL R2, R4, R2, !P0 ;  /* 0x0000000204029208 */ /* 0x000fe40004000000 */
[----:B------:R-:W-:Y:S02]  /*1d60*/  @!P1 FSEL R3, R5, R3, !P0 ;  /* 0x0000000305039208 */ /* 0x000fe40004000000 */
[----:B------:R-:W-:Y:S01]  /*1d70*/  ISETP.GT.AND P1, PT, R7, 0xf, PT ;  /* 0x0000000f0700780c */ /* 0x000fe20003f24270 */
[----:B------:R-:W-:Y:S04]  /*1d80*/  SHFL.DOWN PT, R4, R2, 0x10, 0x1f ;  /* 0x0a001f0002047f89 */ /* 0x000fe800000e0000 */
[----:B------:R-:W2:Y:S02]  /*1d90*/  SHFL.DOWN PT, R5, R3, 0x10, 0x1f ;  /* 0x0a001f0003057f89 */ /* 0x000ea400000e0000 */
[----:B--2---:R-:W-:-:S06]  /*1da0*/  DSETP.GEU.AND P0, PT, R2, R4, PT ;  /* 0x000000040200722a */ /* 0x004fcc0003f0e000 */
        /* <DEDUP_REMOVED lines=8> */
[----:B------:R-:W3:Y:S01]  /*1e30*/  S2UR UR5, SR_CgaCtaId ;  /* 0x00000000000579c3 */ /* 0x000ee20000008800 */
[----:B------:R-:W-:Y:S02]  /*1e40*/  UMOV UR4, 0x400 ;  /* 0x0000040000047882 */ /* 0x000fe40000000000 */
[----:B---3--:R-:W-:-:S09]  /*1e50*/  ULEA UR4, UR5, UR4, 0x18 ;  /* 0x0000000405047291 */ /* 0x008fd2000f8ec0ff */
[----:B------:R-:W3:Y:S04]  /*1e60*/  LDS.128 R12, [UR4+0x10] ;  /* 0x00001004ff0c7984 */ /* 0x000ee80008000c00 */
[----:B--2---:R-:W2:Y:S04]  /*1e70*/  LDS.128 R4, [UR4+0x20] ;  /* 0x00002004ff047984 */ /* 0x004ea80008000c00 */
[----:B------:R-:W4:Y:S01]  /*1e80*/  LDS.128 R8, [UR4+0x30] ;  /* 0x00003004ff087984 */ /* 0x000f220008000c00 */
[----:B---3--:R-:W-:-:S06]  /*1e90*/  DSETP.GEU.AND P1, PT, R2, R12, PT ;  /* 0x0000000c0200722a */ /* 0x008fcc0003f2e000 */
[----:B------:R-:W-:Y:S02]  /*1ea0*/  FSEL R2, R12, R2, !P1 ;  /* 0x000000020c027208 */ /* 0x000fe40004800000 */
[----:B------:R-:W-:-:S06]  /*1eb0*/  FSEL R3, R13, R3, !P1 ;  /* 0x000000030d037208 */ /* 0x000fcc0004800000 */
[----:B------:R-:W-:-:S06]  /*1ec0*/  DSETP.GEU.AND P1, PT, R2, R14, PT ;  /* 0x0000000e0200722a */ /* 0x000fcc0003f2e000 */
[----:B------:R-:W-:Y:S02]  /*1ed0*/  FSEL R2, R14, R2, !P1 ;  /* 0x000000020e027208 */ /* 0x000fe40004800000 */
[----:B------:R-:W-:-:S06]  /*1ee0*/  FSEL R3, R15, R3, !P1 ;  /* 0x000000030f037208 */ /* 0x000fcc0004800000 */
[----:B--2---:R-:W-:-:S06]  /*1ef0*/  DSETP.GEU.AND P1, PT, R2, R4, PT ;  /* 0x000000040200722a */ /* 0x004fcc0003f2e000 */
[----:B------:R-:W-:Y:S02]  /*1f00*/  FSEL R4, R4, R2, !P1 ;  /* 0x0000000204047208 */ /* 0x000fe40004800000 */
[----:B------:R-:W-:Y:S02]  /*1f10*/  FSEL R5, R5, R3, !P1 ;  /* 0x0000000305057208 */ /* 0x000fe40004800000 */
[----:B------:R-:W2:Y:S04]  /*1f20*/  LDS.64 R2, [UR4+0x40] ;  /* 0x00004004ff027984 */ /* 0x000ea80008000a00 */
        /* <DEDUP_REMOVED lines=9> */
[----:B--2---:R-:W-:-:S06]  /*1fc0*/  DSETP.GEU.AND P1, PT, R4, R2, PT ;  /* 0x000000020400722a */ /* 0x004fcc0003f2e000 */
[----:B------:R-:W-:Y:S02]  /*1fd0*/  FSEL R2, R2, R4, !P1 ;  /* 0x0000000402027208 */ /* 0x000fe40004800000 */
[----:B------:R-:W-:Y:S01]  /*1fe0*/  FSEL R3, R3, R5, !P1 ;  /* 0x0000000503037208 */ /* 0x000fe20004800000 */
[----:B------:R-:W-:Y:S06]  /*1ff0*/  BRA `(.L_x_69) ;  /* 0x0000001c00f47947 */ /* 0x000fec0003800000 */
.L_x_58:
        /* <DEDUP_REMOVED lines=16> */
.L_x_80:
[----:B------:R-:W-:Y:S05]  /*2100*/  BSYNC.RECONVERGENT B1 ;  /* 0x0000000000017941 */ /* 0x000fea0003800200 */
.L_x_79:
        /* <DEDUP_REMOVED lines=18> */
.L_x_85:
        /* <DEDUP_REMOVED lines=10> */
.L_x_84:
[----:B------:R-:W-:Y:S05]  /*22d0*/  BSYNC.RECONVERGENT B2 ;  /* 0x0000000000027941 */ /* 0x000fea0003800200 */
.L_x_83:
[----:B------:R-:W-:Y:S05]  /*22e0*/  @!P2 BRA `(.L_x_82) ;  /* 0x000000000080a947 */ /* 0x000fea0003800000 */
[----:B------:R-:W0:Y:S01]  /*22f0*/  LDC.64 R4, c[0x0][0x380] ;  /* 0x0000e000ff047b82 */ /* 0x000e220000000a00 */
[----:B------:R-:W-:Y:S02]  /*2300*/  IMAD.U32 R7, RZ, RZ, UR16 ;  /* 0x00000010ff077e24 */ /* 0x000fe4000f8e00ff */
[----:B------:R-:W-:Y:S02]  /*2310*/  VIADD R6, R8, 0x200 ;  /* 0x0000020008067836 */ /* 0x000fe40000000000 */
[----:B------:R-:W-:-:S07]  /*2320*/  IMAD R7, R7, 0x800, R8 ;  /* 0x0000080007077824 */ /* 0x000fce00078e0208 */
.L_x_86:
        /* <DEDUP_REMOVED lines=28> */
.L_x_82:
[----:B------:R-:W-:Y:S05]  /*24f0*/  BSYNC.RECONVERGENT B1 ;  /* 0x0000000000017941 */ /* 0x000fea0003800200 */
.L_x_81:
        /* <DEDUP_REMOVED lines=45> */
[----:B------:R-:W-:-:S03]  /*27d0*/  FSEL R5, R5, R3, P1 ;  /* 0x0000000305057208 */ /* 0x000fc60000800000 */
[----:B0-----:R-:W-:Y:S02]  /*27e0*/  IMAD.MOV.U32 R2, RZ, RZ, R4 ;  /* 0x000000ffff027224 */ /* 0x001fe400078e0004 */
[----:B------:R-:W-:Y:S01]  /*27f0*/  IMAD.MOV.U32 R3, RZ, RZ, R5 ;  /* 0x000000ffff037224 */ /* 0x000fe200078e0005 */
[----:B------:R-:W-:Y:S06]  /*2800*/  BAR.SYNC.DEFER_BLOCKING 0x0 ;  /* 0x0000000000007b1d */ /* 0x000fec0000010000 */
[----:B------:R-:W-:Y:S05]  /*2810*/  @P0 BRA `(.L_x_69) ;  /* 0x0000001400ec0947 */ /* 0x000fea0003800000 */
[----:B------:R-:W0:Y:S01]  /*2820*/  S2UR UR5, SR_CgaCtaId ;  /* 0x00000000000579c3 */ /* 0x000e220000008800 */
[----:B------:R-:W-:Y:S02]  /*2830*/  UMOV UR4, 0x400 ;  /* 0x0000040000047882 */ /* 0x000fe40000000000 */
[----:B0-----:R-:W-:-:S09]  /*2840*/  ULEA UR4, UR5, UR4, 0x18 ;  /* 0x0000000405047291 */ /* 0x001fd2000f8ec0ff */
[----:B------:R-:W0:Y:S04]  /*2850*/  LDS.128 R12, [UR4+0x10] ;  /* 0x00001004ff0c7984 */ /* 0x000e280008000c00 */
[----:B------:R-:W1:Y:S04]  /*2860*/  LDS.128 R4, [UR4+0x20] ;  /* 0x00002004ff047984 */ /* 0x000e680008000c00 */
        /* <DEDUP_REMOVED lines=24> */
.L_x_87:
        /* <DEDUP_REMOVED lines=36> */
[----:B------:R-:W-:Y:S01]  /*2c30*/  VIADD R10, R10, 0x10 ;  /* 0x000000100a0a7836 */ /* 0x000fe20000000000 */
[----:B------:R-:W0:Y:S11]  /*2c40*/  SHFL.DOWN PT, R3, R7, 0x8, R5 ;  /* 0x0900000007037989 */ /* 0x000e3600000e0005 */
[----:B------:R-:W1:Y:S01]  /*2c50*/  @!P0 S2R R9, SR_CgaCtaId ;  /* 0x0000000000098919 */ /* 0x000e620000008800 */
[----:B------:R-:W-:Y:S01]  /*2c60*/  @!P0 MOV R8, 0x400 ;  /* 0x0000040000088802 */ /* 0x000fe20000000f00 */
[----:B0-----:R-:W-:Y:S01]  /*2c70*/  DSETP.GEU.AND P1, PT, R6, R2, PT ;  /* 0x000000020600722a */ /* 0x001fe20003f2e000 */
[----:B------:R-:W-:-:S05]  /*2c80*/  @!P0 SHF.R.U32.HI R6, RZ, 0x2, R0 ;  /* 0x00000002ff068819 */ /* 0x000fca0000011600 */
[----:B------:R-:W-:Y:S02]  /*2c90*/  @!P2 FSEL R4, R2, R4, !P1 ;  /* 0x000000040204a208 */ /* 0x000fe40004800000 */
[----:B------:R-:W-:Y:S02]  /*2ca0*/  @!P2 FSEL R7, R3, R7, !P1 ;  /* 0x000000070307a208 */ /* 0x000fe40004800000 */
[----:B------:R-:W-:Y:S01]  /*2cb0*/  ISETP.GT.AND P2, PT, R10, R5, PT ;  /* 0x000000050a00720c */ /* 0x000fe20003f44270 */
[----:B------:R-:W-:Y:S01]  /*2cc0*/  SHFL.DOWN PT, R2, R4, 0x10, R5 ;  /* 0x0a00000004027989 */ /* 0x000fe200000e0005 */
[----:B------:R-:W-:-:S03]  /*2cd0*/  @!P0 LOP3.LUT R6, R6, 0xf8, RZ, 0xc0, !PT ;  /* 0x000000f806068812 */ /* 0x000fc600078ec0ff */
[----:B------:R0:W2:Y:S01]  /*2ce0*/  SHFL.DOWN PT, R3, R7, 0x10, R5 ;  /* 0x0a00000007037989 */ /* 0x0000a200000e0005 */
        /* <DEDUP_REMOVED lines=11> */
[----:B0-----:R-:W-:Y:S05]  /*2da0*/  @P0 BRA `(.L_x_69) ;  /* 0x0000001000880947 */ /* 0x001fea0003800000 */
        /* <DEDUP_REMOVED lines=59> */
.L_x_78:
[----:B------:R-:W0:Y:S01]  /*3160*/  S2R R0, SR_TID.X ;  /* 0x0000000000007919 */ /* 0x000e220000002100 */
[----:B------:R-:W1:Y:S01]  /*3170*/  LDCU.64 UR8, c[0x0][0x380] ;  /* 0x00007000ff0877ac */ /* 0x000e620008000a00 */
[----:B------:R-:W-:Y:S02]  /*3180*/  IMAD.U32 R19, RZ, RZ, UR16 ;  /* 0x00000010ff137e24 */ /* 0x000fe4000f8e00ff */
[----:B-1----:R-:W-:Y:S02]  /*3190*/  IMAD.U32 R2, RZ, RZ, UR8 ;  /* 0x00000008ff027e24 */ /* 0x002fe4000f8e00ff */
[----:B------:R-:W-:Y:S02]  /*31a0*/  IMAD.U32 R3, RZ, RZ, UR9 ;  /* 0x00000009ff037e24 */ /* 0x000fe4000f8e00ff */
[----:B0-----:R-:W-:-:S04]  /*31b0*/  IMAD R19, R19, 0x800, R0 ;  /* 0x0000080013137824 */ /* 0x001fc800078e0200 */
[----:B------:R-:W-:-:S05]  /*31c0*/  IMAD.WIDE.U32 R18, R19, 0x8, R2 ;  /* 0x0000000813127825 */ /* 0x000fca00078e0002 */
        /* <DEDUP_REMOVED lines=8> */
[----:B------:R-:W-:Y:S01]  /*3250*/  UISETP.GE.U32.AND UP0, UPT, UR13, UR5, UPT ;  /* 0x000000050d00728c */ /* 0x000fe2000bf06070 */
        /* <DEDUP_REMOVED lines=21> */
[----:B------:R-:W-:Y:S06]  /*33b0*/  BRA.U !UP0, `(.L_x_88) ;  /* 0x0000000508dc7547 */ /* 0x000fec000b800000 */
[----:B------:R-:W-:Y:S02]  /*33c0*/  ULEA UR8, UR16, UR5, 0xb ;  /* 0x0000000510087291 */ /* 0x000fe4000f8e58ff */
[----:B------:R-:W-:Y:S02]  /*33d0*/  UIADD3 UR14, UPT, UPT, UR7, -0x800, URZ ;  /* 0xfffff800070e7890 */ /* 0x000fe4000fffe0ff */
[----:B------:R-:W-:Y:S02]  /*33e0*/  UIADD3 UR9, UPT, UPT, UR8, 0x100, URZ ;  /* 0x0000010008097890 */ /* 0x000fe4000fffe0ff */
[----:B------:R-:W-:Y:S02]  /*33f0*/  UISETP.GT.U32.AND UP0, UPT, UR8, UR14, UPT ;  /* 0x0000000e0800728c */ /* 0x000fe4000bf04070 */
[----:B------:R-:W-:Y:S01]  /*3400*/  VIADD R7, R0, UR8 ;  /* 0x0000000800077c36 */ /* 0x000fe20008000000 */
[----:B------:R-:W-:Y:S01]  /*3410*/  UMOV UR4, URZ ;  /* 0x000000ff00047c82 */ /* 0x000fe20008000000 */
[----:B------:R-:W-:-:S05]  /*3420*/  UMOV UR6, UR8 ;  /* 0x0000000800067c82 */ /* 0x000fca0008000000 */
[----:B------:R-:W-:Y:S05]  /*3430*/  BRA.U UP0, `(.L_x_89) ;  /* 0x0000000100b87547 */ /* 0x000fea000b800000 */
[----:B------:R-:W0:Y:S01]  /*3440*/  LDC.64 R2, c[0x0][0x380] ;  /* 0x0000e000ff027b82 */ /* 0x000e220000000a00 */
[----:B------:R-:W1:Y:S01]  /*3450*/  LDCU UR7, c[0x0][0x3a8] ;  /* 0x00007500ff0777ac */ /* 0x000e620008000800 */
[----:B------:R-:W-:Y:S01]  /*3460*/  NOP ;  /* 0x0000000000007918 */ /* 0x000fe20000000000 */
.L_x_90:
[----:B------:R-:W-:-:S04]  /*3470*/  VIADD R23, R0, UR6 ;  /* 0x0000000600177c36 */ /* 0x000fc80008000000 */
[----:B0-----:R-:W-:-:S05]  /*3480*/  IMAD.WIDE.U32 R22, R23, 0x8, R2 ;  /* 0x0000000817167825 */ /* 0x001fca00078e0002 */
[----:B------:R-:W2:Y:S04]  /*3490*/  LDG.E.64.CONSTANT R24, desc[UR10][R22.64] ;  /* 0x0000000a16187981 */ /* 0x000ea8000c1e9b00 */
[----:B------:R-:W3:Y:S04]  /*34a0*/  LDG.E.64.CONSTANT R18, desc[UR10][R22.64+0x800] ;  /* 0x0008000a16127981 */ /* 0x000ee8000c1e9b00 */
[----:B------:R-:W4:Y:S04]  /*34b0*/  LDG.E.64.CONSTANT R16, desc[UR10][R22.64+0x1000] ;  /* 0x0010000a16107981 */ /* 0x000f28000c1e9b00 */
[----:B------:R-:W5:Y:S04]  /*34c0*/  LDG.E.64.CONSTANT R14, desc[UR10][R22.64+0x1800] ;  /* 0x0018000a160e7981 */ /* 0x000f68000c1e9b00 */
[----:B------:R-:W5:Y:S04]  /*34d0*/  LDG.E.64.CONSTANT R12, desc[UR10][R22.64+0x2000] ;  /* 0x0020000a160c7981 */ /* 0x000f68000c1e9b00 */
[----:B------:R-:W5:Y:S04]  /*34e0*/  LDG.E.64.CONSTANT R10, desc[UR10][R22.64+0x2800] ;  /* 0x0028000a160a7981 */ /* 0x000f68000c1e9b00 */
[----:B------:R-:W5:Y:S04]  /*34f0*/  LDG.E.64.CONSTANT R8, desc[UR10][R22.64+0x3000] ;  /* 0x0030000a16087981 */ /* 0x000f68000c1e9b00 */
[----:B------:R-:W5:Y:S01]  /*3500*/  LDG.E.64.CONSTANT R20, desc[UR10][R22.64+0x3800] ;  /* 0x0038000a16147981 */ /* 0x000f62000c1e9b00 */
[----:B-1----:R-:W-:-:S04]  /*3510*/  UIADD3 UR12, UPT, UPT, -UR6, UR7, URZ ;  /* 0x00000007060c7290 */ /* 0x002fc8000fffe1ff */
        /* <DEDUP_REMOVED lines=32> */
.L_x_89:
[----:B------:R-:W-:-:S09]  /*3720*/  UISETP.GE.U32.AND UP0, UPT, UR6, UR7, UPT ;  /* 0x000000070600728c */ /* 0x000fd2000bf06070 */
[----:B------:R-:W-:Y:S05]  /*3730*/  BRA.U UP0, `(.L_x_88) ;  /* 0x0000000100fc7547 */ /* 0x000fea000b800000 */
[----:B------:R-:W-:Y:S01]  /*3740*/  UIADD3 UR5, UPT, UPT, -UR6, UR7, URZ ;  /* 0x0000000706057290 */ /* 0x000fe2000fffe1ff */
[----:B------:R-:W-:Y:S05]  /*3750*/  BSSY.RECONVERGENT B1, `(.L_x_88) ;  /* 0x000003d000017945 */ /* 0x000fea0003800200 */
[----:B------:R-:W-:-:S13]  /*3760*/  ISETP.GE.AND P0, PT, R0, UR5, PT ;  /* 0x0000000500007c0c */ /* 0x000fda000bf06270 */
[----:B------:R-:W-:Y:S05]  /*3770*/  @P0 BRA `(.L_x_91) ;  /* 0x0000000000e80947 */ /* 0x000fea0003800000 */
[----:B------:R-:W0:Y:S01]  /*3780*/  LDC R10, c[0x0][0x3ac] ;  /* 0x0000eb00ff0a7b82 */ /* 0x000e220000000800 */
[----:B------:R-:W-:Y:S01]  /*3790*/  LOP3.LUT R6, RZ, R0, RZ, 0x33, !PT ;  /* 0x00000000ff067212 */ /* 0x000fe200078e33ff */
[----:B------:R-:W-:Y:S04]  /*37a0*/  BSSY.RECONVERGENT B2, `(.L_x_92) ;  /* 0x0000018000027945 */ /* 0x000fe80003800200 */
[----:B------:R-:W-:-:S04]  /*37b0*/  VIADD R8, R6, UR7 ;  /* 0x0000000706087c36 */ /* 0x000fc80008000000 */
[----:B------:R-:W-:Y:S02]  /*37c0*/  VIADD R9, R8, -UR8 ;  /* 0x8000000808097c36 */ /* 0x000fe40008000000 */
[----:B0-----:R-:W-:Y:S01]  /*37d0*/  IMAD R6, R10, UR4, RZ ;  /* 0x000000040a067c24 */ /* 0x001fe2000f8e02ff */
[C---:B------:R-:W-:Y:S02]  /*37e0*/  LOP3.LUT R10, R8.reuse, 0x300, RZ, 0xc0, !PT ;  /* 0x00000300080a7812 */ /* 0x040fe400078ec0ff */
[----:B------:R-:W-:Y:S01]  /*37f0*/  LEA.HI R8, R8, 0x1, RZ, 0x18 ;  /* 0x0000000108087811 */ /* 0x000fe200078fc0ff */
[----:B------:R-:W-:Y:S01]  /*3800*/  IMAD R6, R6, -0x800, R9 ;  /* 0xfffff80006067824 */ /* 0x000fe200078e0209 */
[----:B------:R-:W-:Y:S01]  /*3810*/  ISETP.NE.AND P0, PT, R10, 0x300, PT ;  /* 0x000003000a00780c */ /* 0x000fe20003f05270 */
[----:B------:R-:W-:-:S03]  /*3820*/  IMAD.MOV.U32 R10, RZ, RZ, R0 ;  /* 0x000000ffff0a7224 */ /* 0x000fc600078e0000 */
[----:B------:R-:W-:-:S09]  /*3830*/  ISETP.GE.U32.AND P2, PT, R6, 0x300, PT ;  /* 0x000003000600780c */ /* 0x000fd20003f46070 */
[----:B------:R-:W-:Y:S05]  /*3840*/  @!P0 BRA `(.L_x_93) ;  /* 0x0000000000348947 */ /* 0x000fea0003800000 */
[----:B------:R-:W-:Y:S01]  /*3850*/  LOP3.LUT R8, R8, 0x3, RZ, 0xc0, !PT ;  /* 0x0000000308087812 */ /* 0x000fe200078ec0ff */
[----:B------:R-:W-:-:S04]  /*3860*/  IMAD.MOV.U32 R10, RZ, RZ, R0 ;  /* 0x000000ffff0a7224 */ /* 0x000fc800078e0000 */
[----:B------:R-:W-:-:S07]  /*3870*/  IMAD.MOV R6, RZ, RZ, -R8 ;  /* 0x000000ffff067224 */ /* 0x000fce00078e0a08 */
.L_x_94:
        /* <DEDUP_REMOVED lines=10> */
.L_x_93:
[----:B------:R-:W-:Y:S05]  /*3920*/  BSYNC.RECONVERGENT B2 ;  /* 0x0000000000027941 */ /* 0x000fea0003800200 */
.L_x_92:
[----:B------:R-:W-:Y:S05]  /*3930*/  @!P2 BRA `(.L_x_91) ;  /* 0x000000000078a947 */ /* 0x000fea0003800000 */
[C---:B------:R-:W-:Y:S02]  /*3940*/  VIADD R6, R10.reuse, 0x200 ;  /* 0x000002000a067836 */ /* 0x040fe40000000000 */
[----:B------:R-:W-:-:S07]  /*3950*/  VIADD R7, R10, UR9 ;  /* 0x000000090a077c36 */ /* 0x000fce0008000000 */
.L_x_95:
[----:B------:R-:W-:-:S04]  /*3960*/  VIADD R9, R7, 0xffffff00 ;  /* 0xffffff0007097836 */ /* 0x000fc80000000000 */
[----:B------:R-:W-:-:S06]  /*3970*/  IMAD.WIDE.U32 R8, R9, 0x8, R2 ;  /* 0x0000000809087825 */ /* 0x000fcc00078e0002 */
        /* <DEDUP_REMOVED lines=11> */
[----:B------:R-:W-:Y:S01]  /*3a30*/  FSEL R4, R8, R4, !P0 ;  /* 0x0000000408047208 */ /* 0x000fe20004000000 */
[C---:B------:R-:W-:Y:S01]  /*3a40*/  VIADD R8, R6.reuse, 0x200 ;  /* 0x0000020006087836 */ /* 0x040fe20000000000 */
[----:B------:R-:W-:Y:S01]  /*3a50*/  FSEL R5, R9, R5, !P0 ;  /* 0x0000000509057208 */ /* 0x000fe20004000000 */
[----:B------:R-:W-:-:S05]  /*3a60*/  VIADD R6, R6, 0x400 ;  /* 0x0000040006067836 */ /* 0x000fca0000000000 */
        /* <DEDUP_REMOVED lines=11> */
.L_x_91:
[----:B------:R-:W-:Y:S05]  /*3b20*/  BSYNC.RECONVERGENT B1 ;  /* 0x0000000000017941 */ /* 0x000fea0003800200 */
.L_x_88:
        /* <DEDUP_REMOVED lines=49> */
[----:B------:R-:W1:Y:S04]  /*3e40*/  LDS.128 R12, [UR4+0x10] ;  /* 0x00001004ff0c7984 */ /* 0x000e680008000c00 */
[----:B0-----:R-:W0:Y:S04]  /*3e50*/  LDS.128 R4, [UR4+0x20] ;  /* 0x00002004ff047984 */ /* 0x001e280008000c00 */
[----:B------:R-:W2:Y:S01]  /*3e60*/  LDS.128 R8, [UR4+0x30] ;  /* 0x00003004ff087984 */ /* 0x000ea20008000c00 */
[----:B-1----:R-:W-:-:S06]  /*3e70*/  DSETP.GEU.AND P1, PT, R2, R12, PT ;  /* 0x0000000c0200722a */ /* 0x002fcc0003f2e000 */
[----:B------:R-:W-:Y:S02]  /*3e80*/  FSEL R2, R12, R2, !P1 ;  /* 0x000000020c027208 */ /* 0x000fe40004800000 */
[----:B------:R-:W-:-:S06]  /*3e90*/  FSEL R3, R13, R3, !P1 ;  /* 0x000000030d037208 */ /* 0x000fcc0004800000 */
[----:B------:R-:W-:-:S06]  /*3ea0*/  DSETP.GEU.AND P1, PT, R2, R14, PT ;  /* 0x0000000e0200722a */ /* 0x000fcc0003f2e000 */
[----:B------:R-:W-:Y:S02]  /*3eb0*/  FSEL R2, R14, R2, !P1 ;  /* 0x000000020e027208 */ /* 0x000fe40004800000 */
[----:B------:R-:W-:-:S06]  /*3ec0*/  FSEL R3, R15, R3, !P1 ;  /* 0x000000030f037208 */ /* 0x000fcc0004800000 */
[----:B0-----:R-:W-:-:S06]  /*3ed0*/  DSETP.GEU.AND P1, PT, R2, R4, PT ;  /* 0x000000040200722a */ /* 0x001fcc0003f2e000 */
        /* <DEDUP_REMOVED lines=14> */
[----:B------:R-:W-:-:S07]  /*3fc0*/  FSEL R3, R3, R5, !P1 ;  /* 0x0000000503037208 */ /* 0x000fce0004800000 */
.L_x_69:
[----:B01----:R-:W-:Y:S05]  /*3fd0*/  BSYNC.RECONVERGENT B0 ;  /* 0x0000000000007941 */ /* 0x003fea0003800200 */
.L_x_57:
[----:B------:R-:W-:Y:S05]  /*3fe0*/  @P0 EXIT ;  /* 0x000000000000094d */ /* 0x000fea0003800000 */
[----:B------:R-:W0:Y:S02]  /*3ff0*/  LDCU.64 UR4, c[0x0][0x388] ;  /* 0x00007100ff0477ac */ /* 0x000e240008000a00 */
[----:B0-----:R-:W-:-:S06]  /*4000*/  UIMAD.WIDE.U32 UR4, UR16, 0x8, UR4 ;  /* 0x00000008100478a5 */ /* 0x001fcc000f8e0004 */
[----:B--2---:R-:W-:Y:S02]  /*4010*/  IMAD.U32 R4, RZ, RZ, UR4 ;  /* 0x00000004ff047e24 */ /* 0x004fe4000f8e00ff */
[----:B------:R-:W-:-:S05]  /*4020*/  IMAD.U32 R5, RZ, RZ, UR5 ;  /* 0x00000005ff057e24 */ /* 0x000fca000f8e00ff */
[----:B------:R-:W-:Y:S01]  /*4030*/  STG.E.64 desc[UR10][R4.64], R2 ;  /* 0x0000000204007986 */ /* 0x000fe2000c101b0a */
[----:B------:R-:W-:Y:S05]  /*4040*/  EXIT ;  /* 0x000000000000794d */ /* 0x000fea0003800000 */
.L_x_96:
        /* <DEDUP_REMOVED lines=11> */
.L_x_159:


//--------------------- .text._ZN3cub18CUB_300001_SM_10006detail6reduce28DeviceReduceSingleTileKernelINS2_10policy_hubIdjN4cuda3__47maximumIvEEE10Policy1000EPdSB_jS8_ddNS5_3std3__410__identityEEEvT0_T1_T2_T3_T4_T6_ --------------------------
	.section	.text._ZN3cub18CUB_300001_SM_10006detail6reduce28DeviceReduceSingleTileKernelINS2_10policy_hubIdjN4cuda3__47maximumIvEEE10Policy1000EPdSB_jS8_ddNS5_3std3__410__identityEEEvT0_T1_T2_T3_T4_T6_,"ax",@progbits
	.align	128
        .global         _ZN3cub18CUB_300001_SM_10006detail6reduce28DeviceReduceSingleTileKernelINS2_10policy_hubIdjN4cuda3__47maximumIvEEE10Policy1000EPdSB_jS8_ddNS5_3std3__410__identityEEEvT0_T1_T2_T3_T4_T6_
        .type           _ZN3cub18CUB_300001_SM_10006detail6reduce28DeviceReduceSingleTileKernelINS2_10policy_hubIdjN4cuda3__47maximumIvEEE10Policy1000EPdSB_jS8_ddNS5_3std3__410__identityEEEvT0_T1_T2_T3_T4_T6_,@function
        .size           _ZN3cub18CUB_300001_SM_10006detail6reduce28DeviceReduceSingleTileKernelINS2_10policy_hubIdjN4cuda3__47maximumIvEEE10Policy1000EPdSB_jS8_ddNS5_3std3__410__identityEEEvT0_T1_T2_T3_T4_T6_,(.L_x_160 - _ZN3cub18CUB_300001_SM_10006detail6reduce28DeviceReduceSingleTileKernelINS2_10policy_hubIdjN4cuda3__47maximumIvEEE10Policy1000EPdSB_jS8_ddNS5_3std3__410__identityEEEvT0_T1_T2_T3_T4_T6_)
        .other          _ZN3cub18CUB_300001_SM_10006detail6reduce28DeviceReduceSingleTileKernelINS2_10policy_hubIdjN4cuda3__47maximumIvEEE10Policy1000EPdSB_jS8_ddNS5_3std3__410__identityEEEvT0_T1_T2_T3_T4_T6_,@"STO_CUDA_ENTRY STV_DEFAULT"
_ZN3cub18CUB_300001_SM_10006detail6reduce28DeviceReduceSingleTileKernelINS2_10policy_hubIdjN4cuda3__47maximumIvEEE10Policy1000EPdSB_jS8_ddNS5_3std3__410__identityEEEvT0_T1_T2_T3_T4_T6_:
.text._ZN3cub18CUB_300001_SM_10006detail6reduce28DeviceReduceSingleTileKernelINS2_10policy_hubIdjN4cuda3__47maximumIvEEE10Policy1000EPdSB_jS8_ddNS5_3std3__410__identityEEEvT0_T1_T2_T3_T4_T6_:
        /* <DEDUP_REMOVED lines=13> */
.L_x_97:
[----:B------:R-:W0:Y:S01]  /*00d0*/  LDCU UR4, c[0x0][0x380] ;  /* 0x00007000ff0477ac */ /* 0x000e220008000800 */
[----:B------:R-:W-:Y:S01]  /*00e0*/  BSSY.RECONVERGENT B0, `(.L_x_98) ;  /* 0x00004ae000007945 */ /* 0x000fe20003800200 */
[----:B0-----:R-:W-:-:S09]  /*00f0*/  ULOP3.LUT UP0, URZ, UR4, 0x1f, URZ, 0xc0, !UPT ;  /* 0x0000001f04ff7892 */ /* 0x001fd2000f80c0ff */
[----:B------:R-:W-:Y:S05]  /*0100*/  BRA.U UP0, `(.L_x_99) ;  /* 0x0000002500447547 */ /* 0x000fea000b800000 */
[----:B------:R-:W-:-:S13]  /*0110*/  ISETP.GT.U32.AND P0, PT, R0, 0x7ff, PT ;  /* 0x000007ff0000780c */ /* 0x000fda0003f04070 */
[----:B------:R-:W-:Y:S05]  /*0120*/  @P0 BRA `(.L_x_100) ;  /* 0x0000001400f80947 */ /* 0x000fea0003800000 */
[----:B------:R-:W0:Y:S01]  /*0130*/  S2R R3, SR_TID.X ;  /* 0x0000000000037919 */ /* 0x000e220000002100 */
[----:B------:R-:W-:Y:S01]  /*0140*/  BSSY.RECONVERGENT B1, `(.L_x_101) ;  /* 0x0000009000017945 */ /* 0x000fe20003800200 */
[----:B------:R-:W-:Y:S02]  /*0150*/  CS2R R4, SRZ ;  /* 0x0000000000047805 */ /* 0x000fe4000001ff00 */
[----:B0-----:R-:W-:Y:S01]  /*0160*/  ISETP.GE.U32.AND P0, PT, R3, R0, PT ;  /* 0x000000000300720c */ /* 0x001fe20003f06070 */
[----:B------:R-:W-:-:S12]  /*0170*/  IMAD.MOV.U32 R9, RZ, RZ, R3 ;  /* 0x000000ffff097224 */ /* 0x000fd800078e0003 */
[----:B------:R-:W-:Y:S05]  /*0180*/  @P0 BRA `(.L_x_102) ;  /* 0x0000000000100947 */ /* 0x000fea0003800000 */
[----:B------:R-:W0:Y:S02]  /*0190*/  LDC.64 R4, c[0x0][0x380] ;  /* 0x0000e000ff047b82 */ /* 0x000e240000000a00 */
[----:B0-----:R-:W-:-:S06]  /*01a0*/  IMAD.WIDE.U32 R4, R3, 0x8, R4 ;  /* 0x0000000803047825 */ /* 0x001fcc00078e0004 */
[----:B------:R-:W5:Y:S01]  /*01b0*/  LDG.E.64.CONSTANT R4, desc[UR6][R4.64] ;  /* 0x0000000604047981 */ /* 0x000f62000c1e9b00 */
[----:B------:R-:W-:-:S07]  /*01c0*/  VIADD R9, R3, 0x100 ;  /* 0x0000010003097836 */ /* 0x000fce0000000000 */
.L_x_102:
[----:B------:R-:W-:Y:S05]  /*01d0*/  BSYNC.RECONVERGENT B1 ;  /* 0x0000000000017941 */ /* 0x000fea0003800200 */
.L_x_101:
[----:B------:R-:W-:Y:S01]  /*01e0*/  ISETP.GE.U32.AND P0, PT, R9, R0, PT ;  /* 0x000000000900720c */ /* 0x000fe20003f06070 */
        /* <DEDUP_REMOVED lines=16> */
.L_x_107:
        /* <DEDUP_REMOVED lines=12> */
.L_x_106:
[----:B------:R-:W-:Y:S05]  /*03b0*/  BSYNC.RECONVERGENT B2 ;  /* 0x0000000000027941 */ /* 0x000fea0003800200 */
.L_x_105:
[----:B------:R-:W-:Y:S05]  /*03c0*/  @!P0 BRA `(.L_x_104) ;  /* 0x0000000800288947 */ /* 0x000fea0003800000 */
[----:B------:R-:W0:Y:S01]  /*03d0*/  LDC.64 R6, c[0x0][0x380] ;  /* 0x0000e000ff067b82 */ /* 0x000e220000000a00 */
[----:B------:R-:W-:Y:S01]  /*03e0*/  IMAD.IADD R2, R0, 0x1, -R9 ;  /* 0x0000000100027824 */ /* 0x000fe200078e0a09 */
[----:B------:R-:W-:Y:S01]  /*03f0*/  BSSY.RECONVERGENT B2, `(.L_x_108) ;  /* 0x000004c000027945 */ /* 0x000fe20003800200 */
[----:B------:R-:W-:-:S03]  /*0400*/  PLOP3.LUT P0, PT, PT, PT, PT, 0x80, 0x8 ;  /* 0x000000000008781c */ /* 0x000fc60003f0f070 */
[----:B------:R-:W-:Y:S01]  /*0410*/  ISETP.GT.AND P1, PT, R2, 0xc00, PT ;  /* 0x00000c000200780c */ /* 0x000fe20003f24270 */
[----:B0-----:R-:W-:-:S12]  /*0420*/  IMAD.WIDE.U32 R6, R9, 0x8, R6 ;  /* 0x0000000809067825 */ /* 0x001fd800078e0006 */
[----:B------:R-:W-:Y:S05]  /*0430*/  @!P1 BRA `(.L_x_109) ;  /* 0x00000004001c9947 */ /* 0x000fea0003800000 */
[----:B------:R-:W-:Y:S01]  /*0440*/  PLOP3.LUT P0, PT, PT, PT, PT, 0x8, 0x80 ;  /* 0x000000000080781c */ /* 0x000fe20003f0e170 */
[----:B------:R-:W-:-:S12]  /*0450*/  VIADD R2, R0, 0xfffff400 ;  /* 0xfffff40000027836 */ /* 0x000fd80000000000 */
.L_x_110:
[----:B------:R-:W2:Y:S04]  /*0460*/  LDG.E.64.CONSTANT R40, desc[UR6][R6.64] ;  /* 0x0000000606287981 */ /* 0x000ea8000c1e9b00 */
[----:B------:R-:W3:Y:S04]  /*0470*/  LDG.E.64.CONSTANT R38, desc[UR6][R6.64+0x800] ;  /* 0x0008000606267981 */ /* 0x000ee8000c1e9b00 */
[----:B------:R-:W4:Y:S04]  /*0480*/  LDG.E.64.CONSTANT R36, desc[UR6][R6.64+0x1000] ;  /* 0x0010000606247981 */ /* 0x000f28000c1e9b00 */
        /* <DEDUP_REMOVED lines=12> */
[----:B------:R0:W4:Y:S01]  /*0550*/  LDG.E.64.CONSTANT R10, desc[UR6][R6.64+0x7800] ;  /* 0x00780006060a7981 */ /* 0x000122000c1e9b00 */
[----:B------:R-:W-:-:S05]  /*0560*/  VIADD R9, R9, 0x1000 ;  /* 0x0000100009097836 */ /* 0x000fca0000000000 */
[----:B------:R-:W-:Y:S02]  /*0570*/  ISETP.GE.AND P2, PT, R9, R2, PT ;  /* 0x000000020900720c */ /* 0x000fe40003f46270 */
[----:B0-----:R-:W-:-:S05]  /*0580*/  IADD3 R6, P3, PT, R6, 0x8000, RZ ;  /* 0x0000800006067810 */ /* 0x001fca0007f7e0ff */
[----:B------:R-:W-:Y:S01]  /*0590*/  IMAD.X R7, RZ, RZ, R7, P3 ;  /* 0x000000ffff077224 */ /* 0x000fe200018e0607 */
        /* <DEDUP_REMOVED lines=49> */
.L_x_109:
[----:B------:R-:W-:Y:S05]  /*08b0*/  BSYNC.RECONVERGENT B2 ;  /* 0x0000000000027941 */ /* 0x000fea0003800200 */
.L_x_108:
[----:B------:R-:W-:Y:S01]  /*08c0*/  IMAD.IADD R2, R0, 0x1, -R9 ;  /* 0x0000000100027824 */ /* 0x000fe200078e0a09 */
[----:B------:R-:W-:Y:S04]  /*08d0*/  BSSY.RECONVERGENT B2, `(.L_x_111) ;  /* 0x0000027000027945 */ /* 0x000fe80003800200 */
[----:B------:R-:W-:-:S13]  /*08e0*/  ISETP.GT.AND P1, PT, R2, 0x400, PT ;  /* 0x000004000200780c */ /* 0x000fda0003f24270 */
[----:B------:R-:W-:Y:S05]  /*08f0*/  @!P1 BRA `(.L_x_112) ;  /* 0x0000000000909947 */ /* 0x000fea0003800000 */
[----:B------:R-:W2:Y:S04]  /*0900*/  LDG.E.64.CONSTANT R12, desc[UR6][R6.64] ;  /* 0x00000006060c7981 */ /* 0x000ea8000c1e9b00 */
[----:B------:R-:W3:Y:S04]  /*0910*/  LDG.E.64.CONSTANT R14, desc[UR6][R6.64+0x800] ;  /* 0x00080006060e7981 */ /* 0x000ee8000c1e9b00 */
[----:B------:R-:W4:Y:S04]  /*0920*/  LDG.E.64.CONSTANT R16, desc[UR6][R6.64+0x1000] ;  /* 0x0010000606107981 */ /* 0x000f28000c1e9b00 */
[----:B------:R-:W4:Y:S04]  /*0930*/  LDG.E.64.CONSTANT R18, desc[UR6][R6.64+0x1800] ;  /* 0x0018000606127981 */ /* 0x000f28000c1e9b00 */
[----:B------:R-:W4:Y:S04]  /*0940*/  LDG.E.64.CONSTANT R20, desc[UR6][R6.64+0x2000] ;  /* 0x0020000606147981 */ /* 0x000f28000c1e9b00 */
[----:B------:R-:W4:Y:S04]  /*0950*/  LDG.E.64.CONSTANT R22, desc[UR6][R6.64+0x2800] ;  /* 0x0028000606167981 */ /* 0x000f28000c1e9b00 */
[----:B------:R-:W4:Y:S04]  /*0960*/  LDG.E.64.CONSTANT R24, desc[UR6][R6.64+0x3000] ;  /* 0x0030000606187981 */ /* 0x000f28000c1e9b00 */
[----:B------:R0:W4:Y:S01]  /*0970*/  LDG.E.64.CONSTANT R10, desc[UR6][R6.64+0x3800] ;  /* 0x00380006060a7981 */ /* 0x000122000c1e9b00 */
[----:B------:R-:W-:Y:S01]  /*0980*/  VIADD R9, R9, 0x800 ;  /* 0x0000080009097836 */ /* 0x000fe20000000000 */
        /* <DEDUP_REMOVED lines=27> */
.L_x_112:
[----:B------:R-:W-:Y:S05]  /*0b40*/  BSYNC.RECONVERGENT B2 ;  /* 0x0000000000027941 */ /* 0x000fea0003800200 */
.L_x_111:
[----:B------:R-:W-:-:S13]  /*0b50*/  ISETP.LT.OR P0, PT, R9, R0, P0 ;  /* 0x000000000900720c */ /* 0x000fda0000701670 */
[----:B------:R-:W-:Y:S05]  /*0b60*/  @!P0 BRA `(.L_x_104) ;  /* 0x0000000000408947 */ /* 0x000fea0003800000 */
        /* <DEDUP_REMOVED lines=16> */
.L_x_104:
[----:B------:R-:W-:Y:S05]  /*0c70*/  BSYNC.RECONVERGENT B1 ;  /* 0x0000000000017941 */ /* 0x000fea0003800200 */
.L_x_103:
[----:B------:R-:W-:-:S13]  /*0c80*/  ISETP.GE.U32.AND P0, PT, R0, 0x100, PT ;  /* 0x000001000000780c */ /* 0x000fda0003f06070 */
        /* <DEDUP_REMOVED lines=58> */
[----:B-1----:R-:W0:Y:S04]  /*1030*/  LDS.128 R8, [UR4+0x10] ;  /* 0x00001004ff087984 */ /* 0x002e280008000c00 */
        /* <DEDUP_REMOVED lines=25> */
.L_x_113:
[----:B------:R-:W-:Y:S01]  /*11d0*/  LOP3.LUT R2, R3, 0x3e0, RZ, 0xc0, !PT ;  /* 0x000003e003027812 */ /* 0x000fe200078ec0ff */
[----:B------:R-:W0:Y:S03]  /*11e0*/  S2R R10, SR_LANEID ;  /* 0x00000000000a7919 */ /* 0x000e260000000000 */
[----:B------:R-:W-:Y:S01]  /*11f0*/  LOP3.LUT R9, RZ, R2, RZ, 0x33, !PT ;  /* 0x00000002ff097212 */ /* 0x000fe200078e33ff */
[----:B------:R-:W-:-:S04]  /*1200*/  VIADD R7, R2, 0x20 ;  /* 0x0000002002077836 */ /* 0x000fc80000000000 */
[----:B------:R-:W-:Y:S01]  /*1210*/  IMAD.IADD R9, R9, 0x1, R0 ;  /* 0x0000000109097824 */ /* 0x000fe200078e0200 */
[----:B------:R-:W-:-:S04]  /*1220*/  ISETP.GT.U32.AND P0, PT, R7, R0, PT ;  /* 0x000000000700720c */ /* 0x000fc80003f04070 */
        /* <DEDUP_REMOVED lines=60> */
[----:B------:R-:W-:Y:S01]  /*15f0*/  ISETP.GT.U32.AND P2, PT, R0, 0x20, PT ;  /* 0x000000200000780c */ /* 0x000fe20003f44070 */
        /* <DEDUP_REMOVED lines=8> */
[C---:B------:R-:W-:Y:S01]  /*1680*/  ISETP.GT.U32.AND P1, PT, R0.reuse, 0x40, PT ;  /* 0x000000400000780c */ /* 0x040fe20003f24070 */
[----:B------:R-:W-:Y:S01]  /*1690*/  IMAD.MOV.U32 R2, RZ, RZ, R13 ;  /* 0x000000ffff027224 */ /* 0x000fe200078e000d */
[----:B------:R-:W-:Y:S01]  /*16a0*/  ISETP.GT.U32.AND P2, PT, R0, 0x60, PT ;  /* 0x000000600000780c */ /* 0x000fe20003f44070 */
[----:B------:R-:W-:Y:S01]  /*16b0*/  IMAD.MOV.U32 R3, RZ, RZ, R12 ;  /* 0x000000ffff037224 */ /* 0x000fe200078e000c */
[----:B------:R-:W0:Y:S05]  /*16c0*/  LDS.128 R4, [UR4+0x30] ;  /* 0x00003004ff047984 */ /* 0x000e2a0008000c00 */
[----:B------:R-:W-:-:S06]  /*16d0*/  DSETP.GEU.AND P3, PT, R2, R14, PT ;  /* 0x0000000e0200722a */ /* 0x000fcc0003f6e000 */
[----:B------:R-:W-:Y:S02]  /*16e0*/  @P1 FSEL R13, R14, R13, !P3 ;  /* 0x0000000d0e0d1208 */ /* 0x000fe40005800000 */
[----:B------:R-:W-:Y:S02]  /*16f0*/  @P1 FSEL R12, R15, R12, !P3 ;  /* 0x0000000c0f0c1208 */ /* 0x000fe40005800000 */
[----:B------:R-:W-:Y:S01]  /*1700*/  ISETP.GT.U32.AND P1, PT, R0, 0x80, PT ;  /* 0x000000800000780c */ /* 0x000fe20003f24070 */
[----:B------:R-:W-:Y:S02]  /*1710*/  IMAD.MOV.U32 R2, RZ, RZ, R13 ;  /* 0x000000ffff027224 */ /* 0x000fe400078e000d */
[----:B------:R-:W-:-:S06]  /*1720*/  IMAD.MOV.U32 R3, RZ, RZ, R12 ;  /* 0x000000ffff037224 */ /* 0x000fcc00078e000c */
[----:B-1----:R-:W-:Y:S01]  /*1730*/  DSETP.GEU.AND P3, PT, R2, R8, PT ;  /* 0x000000080200722a */ /* 0x002fe20003f6e000 */
[----:B------:R-:W1:Y:S05]  /*1740*/  LDS.64 R2, [UR4+0x40] ;  /* 0x00004004ff027984 */ /* 0x000e6a0008000a00 */
[----:B------:R-:W-:Y:S02]  /*1750*/  @P2 FSEL R13, R8, R13, !P3 ;  /* 0x0000000d080d2208 */ /* 0x000fe40005800000 */
[----:B------:R-:W-:Y:S02]  /*1760*/  @P2 FSEL R12, R9, R12, !P3 ;  /* 0x0000000c090c2208 */ /* 0x000fe40005800000 */
[----:B------:R-:W-:Y:S01]  /*1770*/  ISETP.GT.U32.AND P2, PT, R0, 0xa0, PT ;  /* 0x000000a00000780c */ /* 0x000fe20003f44070 */
[----:B------:R-:W-:-:S02]  /*1780*/  IMAD.MOV.U32 R8, RZ, RZ, R13 ;  /* 0x000000ffff087224 */ /* 0x000fc400078e000d */
[----:B------:R-:W-:-:S06]  /*1790*/  IMAD.MOV.U32 R9, RZ, RZ, R12 ;  /* 0x000000ffff097224 */ /* 0x000fcc00078e000c */
[----:B------:R-:W-:-:S06]  /*17a0*/  DSETP.GEU.AND P3, PT, R8, R10, PT ;  /* 0x0000000a0800722a */ /* 0x000fcc0003f6e000 */
[----:B------:R-:W-:Y:S02]  /*17b0*/  @P1 FSEL R13, R10, R13, !P3 ;  /* 0x0000000d0a0d1208 */ /* 0x000fe40005800000 */
[----:B------:R-:W-:Y:S02]  /*17c0*/  @P1 FSEL R12, R11, R12, !P3 ;  /* 0x0000000c0b0c1208 */ /* 0x000fe40005800000 */
[----:B------:R-:W-:Y:S01]  /*17d0*/  ISETP.GT.U32.AND P1, PT, R0, 0xc0, PT ;  /* 0x000000c00000780c */ /* 0x000fe20003f24070 */
[----:B------:R-:W-:Y:S02]  /*17e0*/  IMAD.MOV.U32 R8, RZ, RZ, R13 ;  /* 0x000000ffff087224 */ /* 0x000fe400078e000d */
[----:B------:R-:W-:-:S06]  /*17f0*/  IMAD.MOV.U32 R9, RZ, RZ, R12 ;  /* 0x000000ffff097224 */ /* 0x000fcc00078e000c */
[----:B0-----:R-:W-:-:S06]  /*1800*/  DSETP.GEU.AND P3, PT, R8, R4, PT ;  /* 0x000000040800722a */ /* 0x001fcc0003f6e000 */
[----:B------:R-:W-:Y:S02]  /*1810*/  @P2 FSEL R13, R4, R13, !P3 ;  /* 0x0000000d040d2208 */ /* 0x000fe40005800000 */
[----:B------:R-:W-:Y:S02]  /*1820*/  @P2 FSEL R12, R5, R12, !P3 ;  /* 0x0000000c050c2208 */ /* 0x000fe40005800000 */
[----:B------:R-:W-:Y:S01]  /*1830*/  ISETP.GT.U32.AND P2, PT, R0, 0xe0, PT ;  /* 0x000000e00000780c */ /* 0x000fe20003f44070 */
        /* <DEDUP_REMOVED lines=13> */
.L_x_100:
[----:B------:R-:W0:Y:S01]  /*1910*/  S2R R4, SR_TID.X ;  /* 0x0000000000047919 */ /* 0x000e220000002100 */
[----:B------:R-:W1:Y:S01]  /*1920*/  LDC.64 R2, c[0x0][0x380] ;  /* 0x0000e000ff027b82 */ /* 0x000e620000000a00 */
[----:B0-----:R-:W-:-:S04]  /*1930*/  IMAD.SHL.U32 R5, R4, 0x4, RZ ;  /* 0x0000000404057824 */ /* 0x001fc800078e00ff */
[----:B-1----:R-:W-:-:S05]  /*1940*/  IMAD.WIDE.U32 R2, R5, 0x8, R2 ;  /* 0x0000000805027825 */ /* 0x002fca00078e0002 */
[----:B------:R-:W2:Y:S04]  /*1950*/  LDG.E.128.CONSTANT R16, desc[UR6][R2.64] ;  /* 0x0000000602107981 */ /* 0x000ea8000c1e9d00 */
[----:B------:R-:W3:Y:S04]  /*1960*/  LDG.E.128.CONSTANT R20, desc[UR6][R2.64+0x10] ;  /* 0x0000100602147981 */ /* 0x000ee8000c1e9d00 */
[----:B------:R-:W4:Y:S04]  /*1970*/  LDG.E.128.CONSTANT R12, desc[UR6][R2.64+0x2000] ;  /* 0x00200006020c7981 */ /* 0x000f28000c1e9d00 */
[----:B------:R-:W5:Y:S01]  /*1980*/  LDG.E.128.CONSTANT R8, desc[UR6][R2.64+0x2010] ;  /* 0x0020100602087981 */ /* 0x000f62000c1e9d00 */
[----:B------:R-:W-:-:S02]  /*1990*/  VIADD R24, R0, 0xfffff800 ;  /* 0xfffff80000187836 */ /* 0x000fc40000000000 */
[----:B------:R-:W-:-:S03]  /*19a0*/  IMAD.MOV.U32 R5, RZ, RZ, 0x800 ;  /* 0x00000800ff057424 */ /* 0x000fc600078e00ff */
[----:B------:R-:W-:Y:S01]  /*19b0*/  ISETP.GE.U32.AND P1, PT, R24, 0x800, PT ;  /* 0x000008001800780c */ /* 0x000fe20003f26070 */
        /* <DEDUP_REMOVED lines=23> */
[----:B------:R-:W-:-:S07]  /*1b30*/  IMAD.MOV.U32 R5, RZ, RZ, 0x800 ;  /* 0x00000800ff057424 */ /* 0x000fce00078e00ff */
.L_x_117:
[----:B------:R-:W-:-:S05]  /*1b40*/  IMAD.WIDE.U32 R26, R5, 0x8, R2 ;  /* 0x00000008051a7825 */ /* 0x000fca00078e0002 */
[----:B------:R-:W2:Y:S04]  /*1b50*/  LDG.E.128.CONSTANT R20, desc[UR6][R26.64] ;  /* 0x000000061a147981 */ /* 0x000ea8000c1e9d00 */
[----:B------:R-:W3:Y:S04]  /*1b60*/  LDG.E.128.CONSTANT R16, desc[UR6][R26.64+0x10] ;  /* 0x000010061a107981 */ /* 0x000ee8000c1e9d00 */
[----:B------:R-:W4:Y:S04]  /*1b70*/  LDG.E.128.CONSTANT R12, desc[UR6][R26.64+0x2000] ;  /* 0x002000061a0c7981 */ /* 0x000f28000c1e9d00 */
[----:B------:R-:W5:Y:S01]  /*1b80*/  LDG.E.128.CONSTANT R8, desc[UR6][R26.64+0x2010] ;  /* 0x002010061a087981 */ /* 0x000f62000c1e9d00 */
        /* <DEDUP_REMOVED lines=20> */
[----:B0-----:R-:W-:Y:S01]  /*1cd0*/  IMAD.IADD R8, R0, 0x1, -R5 ;  /* 0x0000000100087824 */ /* 0x001fe200078e0a05 */
[----:B------:R-:W-:-:S04]  /*1ce0*/  FSEL R7, R9, R7, !P0 ;  /* 0x0000000709077208 */ /* 0x000fc80004000000 */
[----:B------:R-:W-:Y:S02]  /*1cf0*/  ISETP.GE.U32.AND P1, PT, R8, 0x800, PT ;  /* 0x000008000800780c */ /* 0x000fe40003f26070 */
[----:B------:R-:W-:-:S06]  /*1d00*/  DSETP.GEU.AND P0, PT, R6, R10, PT ;  /* 0x0000000a0600722a */ /* 0x000fcc0003f0e000 */
[----:B------:R-:W-:Y:S02]  /*1d10*/  FSEL R6, R10, R6, !P0 ;  /* 0x000000060a067208 */ /* 0x000fe40004000000 */
[----:B------:R-:W-:-:S03]  /*1d20*/  FSEL R7, R11, R7, !P0 ;  /* 0x000000070b077208 */ /* 0x000fc60004000000 */
[----:B------:R-:W-:Y:S05]  /*1d30*/  @!P1 BRA `(.L_x_116) ;  /* 0x00000004000c9947 */ /* 0x000fea0003800000 */
[----:B------:R-:W-:-:S05]  /*1d40*/  VIADD R5, R5, 0x800 ;  /* 0x0000080005057836 */ /* 0x000fca0000000000 */
[----:B------:R-:W-:-:S13]  /*1d50*/  ISETP.GT.U32.AND P0, PT, R5, R24, PT ;  /* 0x000000180500720c */ /* 0x000fda0003f04070 */
[----:B------:R-:W-:Y:S05]  /*1d60*/  @!P0 BRA `(.L_x_117) ;  /* 0xfffffffc00748947 */ /* 0x000fea000383ffff */
.L_x_115:
[----:B------:R-:W-:-:S13]  /*1d70*/  ISETP.GE.U32.AND P0, PT, R5, R0, PT ;  /* 0x000000000500720c */ /* 0x000fda0003f06070 */
[----:B------:R-:W-:Y:S05]  /*1d80*/  @P0 BRA `(.L_x_116) ;  /* 0x0000000000f80947 */ /* 0x000fea0003800000 */
[----:B------:R-:W-:Y:S01]  /*1d90*/  IMAD.IADD R3, R0, 0x1, -R5 ;  /* 0x0000000100037824 */ /* 0x000fe200078e0a05 */
[----:B------:R-:W-:Y:S04]  /*1da0*/  BSSY.RECONVERGENT B1, `(.L_x_116) ;  /* 0x000003c000017945 */ /* 0x000fe80003800200 */
[----:B------:R-:W-:-:S13]  /*1db0*/  ISETP.GE.AND P0, PT, R4, R3, PT ;  /* 0x000000030400720c */ /* 0x000fda0003f06270 */
[----:B------:R-:W-:Y:S05]  /*1dc0*/  @P0 BRA `(.L_x_118) ;  /* 0x0000000000e40947 */ /* 0x000fea0003800000 */
[----:B------:R-:W-:Y:S01]  /*1dd0*/  LOP3.LUT R2, RZ, R4, RZ, 0x33, !PT ;  /* 0x00000004ff027212 */ /* 0x000fe200078e33ff */
[----:B------:R-:W-:Y:S03]  /*1de0*/  BSSY.RECONVERGENT B2, `(.L_x_119) ;  /* 0x0000017000027945 */ /* 0x000fe60003800200 */
[----:B------:R-:W-:-:S04]  /*1df0*/  IADD3 R2, PT, PT, -R5, R0, R2 ;  /* 0x0000000005027210 */ /* 0x000fc80007ffe102 */
[C---:B------:R-:W-:Y:S02]  /*1e00*/  LOP3.LUT R0, R2.reuse, 0x300, RZ, 0xc0, !PT ;  /* 0x0000030002007812 */ /* 0x040fe400078ec0ff */
[----:B------:R-:W-:Y:S02]  /*1e10*/  ISETP.GE.U32.AND P2, PT, R2, 0x300, PT ;  /* 0x000003000200780c */ /* 0x000fe40003f46070 */
[----:B------:R-:W-:Y:S01]  /*1e20*/  ISETP.NE.AND P0, PT, R0, 0x300, PT ;  /* 0x000003000000780c */ /* 0x000fe20003f05270 */
[----:B------:R-:W-:-:S12]  /*1e30*/  IMAD.MOV.U32 R0, RZ, RZ, R4 ;  /* 0x000000ffff007224 */ /* 0x000fd800078e0004 */
[----:B------:R-:W-:Y:S05]  /*1e40*/  @!P0 BRA `(.L_x_120) ;  /* 0x0000000000408947 */ /* 0x000fea0003800000 */
[----:B------:R-:W0:Y:S01]  /*1e50*/  LDC.64 R10, c[0x0][0x380] ;  /* 0x0000e000ff0a7b82 */ /* 0x000e220000000a00 */
[----:B------:R-:W-:Y:S01]  /*1e60*/  LEA.HI R0, R2, 0x1, RZ, 0x18 ;  /* 0x0000000102007811 */ /* 0x000fe200078fc0ff */
[----:B------:R-:W-:-:S03]  /*1e70*/  IMAD.IADD R13, R4, 0x1, R5 ;  /* 0x00000001040d7824 */ /* 0x000fc600078e0205 */
[----:B------:R-:W-:Y:S01]  /*1e80*/  LOP3.LUT R2, R0, 0x3, RZ, 0xc0, !PT ;  /* 0x0000000300027812 */ /* 0x000fe200078ec0ff */
[----:B------:R-:W-:-:S04]  /*1e90*/  IMAD.MOV.U32 R0, RZ, RZ, R4 ;  /* 0x000000ffff007224 */ /* 0x000fc800078e0004 */
[----:B------:R-:W-:-:S07]  /*1ea0*/  IMAD.MOV R2, RZ, RZ, -R2 ;  /* 0x000000ffff027224 */ /* 0x000fce00078e0a02 */
.L_x_121:
        /* <DEDUP_REMOVED lines=10> */
.L_x_120:
[----:B------:R-:W-:Y:S05]  /*1f50*/  BSYNC.RECONVERGENT B2 ;  /* 0x0000000000027941 */ /* 0x000fea0003800200 */
.L_x_119:
[----:B------:R-:W-:Y:S05]  /*1f60*/  @!P2 BRA `(.L_x_118) ;  /* 0x00000000007ca947 */ /* 0x000fea0003800000 */
[----:B------:R-:W0:Y:S01]  /*1f70*/  LDC.64 R8, c[0x0][0x380] ;  /* 0x0000e000ff087b82 */ /* 0x000e220000000a00 */
[C---:B------:R-:W-:Y:S02]  /*1f80*/  IMAD.IADD R5, R0.reuse, 0x1, R5 ;  /* 0x0000000100057824 */ /* 0x040fe400078e0205 */
[----:B------:R-:W-:-:S07]  /*1f90*/  VIADD R0, R0, 0x200 ;  /* 0x0000020000007836 */ /* 0x000fce0000000000 */
.L_x_122:
        /* <DEDUP_REMOVED lines=11> */
[C---:B------:R-:W-:Y:S02]  /*2050*/  VIADD R2, R0.reuse, 0x200 ;  /* 0x0000020000027836 */ /* 0x040fe40000000000 */
[----:B------:R-:W-:Y:S02]  /*2060*/  VIADD R0, R0, 0x400 ;  /* 0x0000040000007836 */ /* 0x000fe40000000000 */
[----:B------:R-:W-:Y:S01]  /*2070*/  VIADD R5, R5, 0x400 ;  /* 0x0000040005057836 */ /* 0x000fe20000000000 */
[----:B------:R-:W-:Y:S01]  /*2080*/  ISETP.GE.AND P1, PT, R2, R3, PT ;  /* 0x000000030200720c */ /* 0x000fe20003f26270 */
        /* <DEDUP_REMOVED lines=11> */
[----:B------:R-:W-:Y:S01]  /*2140*/  FSEL R7, R17, R7, !P0 ;  /* 0x0000000711077208 */ /* 0x000fe20004000000 */
[----:B------:R-:W-:Y:S06]  /*2150*/  @!P1 BRA `(.L_x_122) ;  /* 0xfffffffc00909947 */ /* 0x000fec000383ffff */
.L_x_118:
[----:B------:R-:W-:Y:S05]  /*2160*/  BSYNC.RECONVERGENT B1 ;  /* 0x0000000000017941 */ /* 0x000fea0003800200 */
.L_x_116:
        /* <DEDUP_REMOVED lines=50> */
[----:B------:R-:W2:Y:S01]  /*2490*/  LDS.128 R12, [UR4+0x20] ;  /* 0x00002004ff0c7984 */ /* 0x000ea20008000c00 */
[----:B-1----:R-:W-:-:S06]  /*24a0*/  DSETP.GEU.AND P1, PT, R6, R8, PT ;  /* 0x000000080600722a */ /* 0x002fcc0003f2e000 */
[----:B0-----:R-:W-:Y:S02]  /*24b0*/  FSEL R2, R8, R6, !P1 ;  /* 0x0000000608027208 */ /* 0x001fe40004800000 */
[----:B------:R-:W-:Y:S02]  /*24c0*/  FSEL R3, R9, R7, !P1 ;  /* 0x0000000709037208 */ /* 0x000fe40004800000 */
[----:B------:R-:W0:Y:S04]  /*24d0*/  LDS.128 R4, [UR4+0x30] ;  /* 0x00003004ff047984 */ /* 0x000e280008000c00 */
[----:B------:R-:W-:-:S06]  /*24e0*/  DSETP.GEU.AND P1, PT, R2, R10, PT ;  /* 0x0000000a0200722a */ /* 0x000fcc0003f2e000 */
[----:B------:R-:W-:Y:S02]  /*24f0*/  FSEL R2, R10, R2, !P1 ;  /* 0x000000020a027208 */ /* 0x000fe40004800000 */
[----:B------:R-:W-:-:S06]  /*2500*/  FSEL R3, R11, R3, !P1 ;  /* 0x000000030b037208 */ /* 0x000fcc0004800000 */
[----:B--2---:R-:W-:-:S06]  /*2510*/  DSETP.GEU.AND P1, PT, R2, R12, PT ;  /* 0x0000000c0200722a */ /* 0x004fcc0003f2e000 */
        /* <DEDUP_REMOVED lines=16> */
.L_x_99:
        /* <DEDUP_REMOVED lines=12> */
.L_x_125:
[----:B------:R-:W-:Y:S05]  /*26e0*/  BSYNC.RECONVERGENT B1 ;  /* 0x0000000000017941 */ /* 0x000fea0003800200 */
.L_x_124:
        /* <DEDUP_REMOVED lines=17> */
.L_x_130:
        /* <DEDUP_REMOVED lines=12> */
.L_x_129:
[----:B------:R-:W-:Y:S05]  /*28c0*/  BSYNC.RECONVERGENT B2 ;  /* 0x0000000000027941 */ /* 0x000fea0003800200 */
.L_x_128:
        /* <DEDUP_REMOVED lines=10> */
.L_x_133:
        /* <DEDUP_REMOVED lines=69> */
.L_x_132:
[----:B------:R-:W-:Y:S05]  /*2dc0*/  BSYNC.RECONVERGENT B2 ;  /* 0x0000000000027941 */ /* 0x000fea0003800200 */
.L_x_131:
        /* <DEDUP_REMOVED lines=40> */
.L_x_135:
[----:B------:R-:W-:Y:S05]  /*3050*/  BSYNC.RECONVERGENT B2 ;  /* 0x0000000000027941 */ /* 0x000fea0003800200 */
.L_x_134:
        /* <DEDUP_REMOVED lines=18> */
.L_x_127:
[----:B------:R-:W-:Y:S05]  /*3180*/  BSYNC.RECONVERGENT B1 ;  /* 0x0000000000017941 */ /* 0x000fea0003800200 */
.L_x_126:
        /* <DEDUP_REMOVED lines=60> */
[----:B---3--:R-:W1:Y:S01]  /*3550*/  LDS.128 R12, [UR4+0x20] ;  /* 0x00002004ff0c7984 */ /* 0x008e620008000c00 */
        /* <DEDUP_REMOVED lines=24> */
.L_x_136:
        /* <DEDUP_REMOVED lines=63> */
[----:B----4-:R-:W-:Y:S05]  /*3ad0*/  @P0 BRA `(.L_x_114) ;  /* 0x0000001000380947 */ /* 0x010fea0003800000 */
[----:B------:R-:W0:Y:S01]  /*3ae0*/  S2UR UR5, SR_CgaCtaId ;  /* 0x00000000000579c3 */ /* 0x000e220000008800 */
[----:B------:R-:W-:Y:S01]  /*3af0*/  UMOV UR4, 0x400 ;  /* 0x0000040000047882 */ /* 0x000fe20000000000 */
[C---:B------:R-:W-:Y:S02]  /*3b00*/  ISETP.GT.U32.AND P3, PT, R0.reuse, 0x20, PT ;  /* 0x000000200000780c */ /* 0x040fe40003f64070 */
        /* <DEDUP_REMOVED lines=9> */
[----:B------:R-:W-:Y:S01]  /*3ba0*/  ISETP.GT.U32.AND P1, PT, R0, 0x60, PT ;  /* 0x000000600000780c */ /* 0x000fe20003f24070 */
[----:B------:R-:W-:Y:S01]  /*3bb0*/  IMAD.MOV.U32 R2, RZ, RZ, R13 ;  /* 0x000000ffff027224 */ /* 0x000fe200078e000d */
[----:B------:R-:W0:Y:S01]  /*3bc0*/  LDS.128 R4, [UR4+0x30] ;  /* 0x00003004ff047984 */ /* 0x000e220008000c00 */
[----:B------:R-:W-:-:S06]  /*3bd0*/  IMAD.MOV.U32 R3, RZ, RZ, R12 ;  /* 0x000000ffff037224 */ /* 0x000fcc00078e000c */
        /* <DEDUP_REMOVED lines=36> */
.L_x_123:
[----:B------:R-:W0:Y:S01]  /*3e20*/  S2R R7, SR_TID.X ;  /* 0x0000000000077919 */ /* 0x000e220000002100 */
[----:B------:R-:W1:Y:S02]  /*3e30*/  LDCU.64 UR4, c[0x0][0x380] ;  /* 0x00007000ff0477ac */ /* 0x000e640008000a00 */
[----:B-1----:R-:W-:Y:S02]  /*3e40*/  IMAD.U32 R2, RZ, RZ, UR4 ;  /* 0x00000004ff027e24 */ /* 0x002fe4000f8e00ff */
[----:B------:R-:W-:Y:S02]  /*3e50*/  IMAD.U32 R3, RZ, RZ, UR5 ;  /* 0x00000005ff037e24 */ /* 0x000fe4000f8e00ff */
        /* <DEDUP_REMOVED lines=9> */
[----:B------:R-:W-:-:S05]  /*3ef0*/  VIADD R6, R0, 0xfffff800 ;  /* 0xfffff80000067836 */ /* 0x000fca0000000000 */
[----:B------:R-:W-:Y:S01]  /*3f00*/  ISETP.GE.U32.AND P1, PT, R6, 0x800, PT ;  /* 0x000008000600780c */ /* 0x000fe20003f26070 */
[----:B--2---:R-:W-:-:S06]  /*3f10*/  DSETP.GEU.AND P0, PT, R22, R8, PT ;  /* 0x000000081600722a */ /* 0x004fcc0003f0e000 */
[----:B------:R-:W-:Y:S02]  /*3f20*/  FSEL R8, R8, R22, !P0 ;  /* 0x0000001608087208 */ /* 0x000fe40004000000 */
[----:B------:R-:W-:-:S06]  /*3f30*/  FSEL R9, R9, R23, !P0 ;  /* 0x0000001709097208 */ /* 0x000fcc0004000000 */
[----:B---3--:R-:W-:-:S06]  /*3f40*/  DSETP.GEU.AND P0, PT, R8, R10, PT ;  /* 0x0000000a0800722a */ /* 0x008fcc0003f0e000 */
[----:B------:R-:W-:Y:S02]  /*3f50*/  FSEL R8, R10, R8, !P0 ;  /* 0x000000080a087208 */ /* 0x000fe40004000000 */
[----:B------:R-:W-:Y:S01]  /*3f60*/  FSEL R9, R11, R9, !P0 ;  /* 0x000000090b097208 */ /* 0x000fe20004000000 */
[----:B------:R-:W-:-:S05]  /*3f70*/  IMAD.MOV.U32 R11, RZ, RZ, 0x800 ;  /* 0x00000800ff0b7424 */ /* 0x000fca00078e00ff */
        /* <DEDUP_REMOVED lines=18> */
[----:B------:R-:W1:Y:S02]  /*40a0*/  LDC.64 R2, c[0x0][0x380] ;  /* 0x0000e000ff027b82 */ /* 0x000e640000000a00 */
.L_x_139:
[----:B------:R-:W-:-:S04]  /*40b0*/  IMAD.IADD R17, R7, 0x1, R11 ;  /* 0x0000000107117824 */ /* 0x000fc800078e020b */
[----:B-1----:R-:W-:-:S06]  /*40c0*/  IMAD.WIDE.U32 R16, R17, 0x8, R2 ;  /* 0x0000000811107825 */ /* 0x002fcc00078e0002 */
[----:B------:R-:W2:Y:S01]  /*40d0*/  LDG.E.64.CONSTANT R16, desc[UR6][R16.64] ;  /* 0x0000000610107981 */ /* 0x000ea2000c1e9b00 */
[----:B------:R-:W-:-:S05]  /*40e0*/  IMAD.WIDE.U32 R18, R11, 0x8, R4 ;  /* 0x000000080b127825 */ /* 0x000fca00078e0004 */
[----:B------:R-:W3:Y:S04]  /*40f0*/  LDG.E.64.CONSTANT R20, desc[UR6][R18.64+0x800] ;  /* 0x0008000612147981 */ /* 0x000ee8000c1e9b00 */
[----:B------:R-:W4:Y:S04]  /*4100*/  LDG.E.64.CONSTANT R22, desc[UR6][R18.64+0x1000] ;  /* 0x0010000612167981 */ /* 0x000f28000c1e9b00 */
[----:B------:R-:W5:Y:S04]  /*4110*/  LDG.E.64.CONSTANT R24, desc[UR6][R18.64+0x1800] ;  /* 0x0018000612187981 */ /* 0x000f68000c1e9b00 */
[----:B------:R-:W5:Y:S04]  /*4120*/  LDG.E.64.CONSTANT R26, desc[UR6][R18.64+0x2000] ;  /* 0x00200006121a7981 */ /* 0x000f68000c1e9b00 */
[----:B------:R-:W5:Y:S04]  /*4130*/  LDG.E.64.CONSTANT R28, desc[UR6][R18.64+0x2800] ;  /* 0x00280006121c7981 */ /* 0x000f68000c1e9b00 */
[----:B------:R-:W5:Y:S04]  /*4140*/  LDG.E.64.CONSTANT R14, desc[UR6][R18.64+0x3000] ;  /* 0x00300006120e7981 */ /* 0x000f68000c1e9b00 */
[----:B------:R-:W5:Y:S01]  /*4150*/  LDG.E.64.CONSTANT R12, desc[UR6][R18.64+0x3800] ;  /* 0x00380006120c7981 */ /* 0x000f62000c1e9b00 */
[----:B0-----:R-:W-:-:S05]  /*4160*/  IMAD.IADD R10, R0, 0x1, -R11 ;  /* 0x00000001000a7824 */ /* 0x001fca00078e0a0b */
[----:B------:R-:W-:Y:S01]  /*4170*/  ISETP.GE.U32.AND P1, PT, R10, 0x800, PT ;  /* 0x000008000a00780c */ /* 0x000fe20003f26070 */
        /* <DEDUP_REMOVED lines=26> */
[----:B------:R-:W-:-:S13]  /*4320*/  ISETP.GT.U32.AND P0, PT, R11, R6, PT ;  /* 0x000000060b00720c */ /* 0x000fda0003f04070 */
[----:B------:R-:W-:Y:S05]  /*4330*/  @!P0 BRA `(.L_x_139) ;  /* 0xfffffffc005c8947 */ /* 0x000fea000383ffff */
.L_x_137:
        /* <DEDUP_REMOVED lines=14> */
[----:B------:R-:W-:Y:S01]  /*4420*/  LEA.HI R0, R5, 0x1, RZ, 0x18 ;  /* 0x0000000105007811 */ /* 0x000fe200078fc0ff */
[----:B------:R-:W-:-:S03]  /*4430*/  IMAD.IADD R15, R7, 0x1, R11 ;  /* 0x00000001070f7824 */ /* 0x000fc600078e020b */
[----:B------:R-:W-:Y:S01]  /*4440*/  LOP3.LUT R5, R0, 0x3, RZ, 0xc0, !PT ;  /* 0x0000000300057812 */ /* 0x000fe200078ec0ff */
[----:B------:R-:W-:-:S04]  /*4450*/  IMAD.MOV.U32 R0, RZ, RZ, R7 ;  /* 0x000000ffff007224 */ /* 0x000fc800078e0007 */
[----:B------:R-:W-:-:S07]  /*4460*/  IMAD.MOV R5, RZ, RZ, -R5 ;  /* 0x000000ffff057224 */ /* 0x000fce00078e0a05 */
.L_x_143:
        /* <DEDUP_REMOVED lines=10> */
.L_x_142:
[----:B------:R-:W-:Y:S05]  /*4510*/  BSYNC.RECONVERGENT B2 ;  /* 0x0000000000027941 */ /* 0x000fea0003800200 */
.L_x_141:
[----:B------:R-:W-:Y:S05]  /*4520*/  @!P2 BRA `(.L_x_140) ;  /* 0x000000000078a947 */ /* 0x000fea0003800000 */
[C---:B------:R-:W-:Y:S02]  /*4530*/  IMAD.IADD R5, R0.reuse, 0x1, R11 ;  /* 0x0000000100057824 */ /* 0x040fe400078e020b */
[----:B------:R-:W-:-:S07]  /*4540*/  VIADD R0, R0, 0x200 ;  /* 0x0000020000007836 */ /* 0x000fce0000000000 */
.L_x_144:
[----:B------:R-:W-:-:S04]  /*4550*/  IMAD.WIDE.U32 R10, R5, 0x8, R2 ;  /* 0x00000008050a7825 */ /* 0x000fc800078e0002 */
        /* <DEDUP_REMOVED lines=13> */
[----:B------:R-:W-:Y:S01]  /*4630*/  FSEL R9, R11, R9, !P0 ;  /* 0x000000090b097208 */ /* 0x000fe20004000000 */
[C---:B------:R-:W-:Y:S02]  /*4640*/  VIADD R11, R0.reuse, 0x200 ;  /* 0x00000200000b7836 */ /* 0x040fe40000000000 */
[----:B------:R-:W-:-:S03]  /*4650*/  VIADD R0, R0, 0x400 ;  /* 0x0000040000007836 */ /* 0x000fc60000000000 */
[----:B---3--:R-:W-:Y:S01]  /*4660*/  DSETP.GEU.AND P0, PT, R8, R12, PT ;  /* 0x0000000c0800722a */ /* 0x008fe20003f0e000 */
[----:B------:R-:W-:-:S05]  /*4670*/  ISETP.GE.AND P1, PT, R11, R4, PT ;  /* 0x000000040b00720c */ /* 0x000fca0003f26270 */
        /* <DEDUP_REMOVED lines=9> */
.L_x_140:
[----:B------:R-:W-:Y:S05]  /*4710*/  BSYNC.RECONVERGENT B1 ;  /* 0x0000000000017941 */ /* 0x000fea0003800200 */
.L_x_138:
        /* <DEDUP_REMOVED lines=74> */
.L_x_114:
[----:B------:R-:W-:Y:S05]  /*4bc0*/  BSYNC.RECONVERGENT B0 ;  /* 0x0000000000007941 */ /* 0x000fea0003800200 */
.L_x_98:
[----:B------:R-:W-:Y:S05]  /*4bd0*/  @P0 EXIT ;  /* 0x000000000000094d */ /* 0x000fea0003800000 */
[----:B------:R-:W4:Y:S01]  /*4be0*/  LDCU.64 UR8, c[0x0][0x398] ;  /* 0x00007300ff0877ac */ /* 0x000f220008000a00 */
[----:B01----:R-:W0:Y:S01]  /*4bf0*/  LDC.64 R4, c[0x0][0x388] ;  /* 0x0000e200ff047b82 */ /* 0x003e220000000a00 */
[----:B------:R-:W2:Y:S01]  /*4c00*/  LDCU.64 UR4, c[0x0][0x398] ;  /* 0x00007300ff0477ac */ /* 0x000ea20008000a00 */
[----:B----4-:R-:W-:-:S06]  /*4c10*/  DSETP.GT.AND P0, PT, R6, UR8, PT ;  /* 0x0000000806007e2a */ /* 0x010fcc000bf04000 */
[----:B--23--:R-:W-:Y:S02]  /*4c20*/  FSEL R2, R6, UR4, P0 ;  /* 0x0000000406027c08 */ /* 0x00cfe40008000000 */
[----:B------:R-:W-:-:S05]  /*4c30*/  FSEL R3, R7, UR5, P0 ;  /* 0x0000000507037c08 */ /* 0x000fca0008000000 */
[----:B0-----:R-:W-:Y:S01]  /*4c40*/  STG.E.64 desc[UR6][R4.64], R2 ;  /* 0x0000000204007986 */ /* 0x001fe2000c101b06 */
[----:B------:R-:W-:Y:S05]  /*4c50*/  EXIT ;  /* 0x000000000000794d */ /* 0x000fea0003800000 */
.L_x_145:
        /* <DEDUP_REMOVED lines=10> */
.L_x_160:


//--------------------- .text._ZN3cub18CUB_300001_SM_10006detail11EmptyKernelIvEEvv --------------------------
	.section	.text._ZN3cub18CUB_300001_SM_10006detail11EmptyKernelIvEEvv,"ax",@progbits
	.align	128
        .global         _ZN3cub18CUB_300001_SM_10006detail11EmptyKernelIvEEvv
        .type           _ZN3cub18CUB_300001_SM_10006detail11EmptyKernelIvEEvv,@function
        .size           _ZN3cub18CUB_300001_SM_10006detail11EmptyKernelIvEEvv,(.L_x_161 - _ZN3cub18CUB_300001_SM_10006detail11EmptyKernelIvEEvv)
        .other          _ZN3cub18CUB_300001_SM_10006detail11EmptyKernelIvEEvv,@"STO_CUDA_ENTRY STV_DEFAULT"
_ZN3cub18CUB_300001_SM_10006detail11EmptyKernelIvEEvv:
.text._ZN3cub18CUB_300001_SM_10006detail11EmptyKernelIvEEvv:
[----:B------:R-:W-:Y:S01]  /*0000*/  LDC R1, c[0x0][0x37c] ;  /* 0x0000df00ff017b82 */ /* 0x000fe20000000800 */
[----:B------:R-:W-:Y:S05]  /*0010*/  EXIT ;  /* 0x000000000000794d */ /* 0x000fea0003800000 */
.L_x_146:
        /* <DEDUP_REMOVED lines=14> */
.L_x_161:


//--------------------- .text._Z7restorePdi       --------------------------
	.section	.text._Z7restorePdi,"ax",@progbits
	.align	128
        .global         _Z7restorePdi
        .type           _Z7restorePdi,@function
        .size           _Z7restorePdi,(.L_x_157 - _Z7restorePdi)
        .other          _Z7restorePdi,@"STO_CUDA_ENTRY STV_DEFAULT"
_Z7restorePdi:
.text._Z7restorePdi:
[----:B------:R-:W-:Y:S01]  /*0000*/  LDC R1, c[0x0][0x37c] ;  /* 0x0000df00ff017b82 */ /* 0x000fe20000000800 */
[----:B------:R-:W0:Y:S01]  /*0010*/  LDCU UR4, c[0x0][0x388] ;  /* 0x00007100ff0477ac */ /* 0x000e220008000800 */
[----:B------:R-:W1:Y:S01]  /*0020*/  S2R R0, SR_TID.X ;  /* 0x0000000000007919 */ /* 0x000e620000002100 */
[----:B------:R-:W-:Y:S01]  /*0030*/  IMAD.MOV.U32 R2, RZ, RZ, 0x1 ;  /* 0x00000001ff027424 */ /* 0x000fe200078e00ff */
[----:B------:R-:W-:Y:S01]  /*0040*/  BSSY.RECONVERGENT B0, `(.L_x_147) ;  /* 0x0000015000007945 */ /* 0x000fe20003800200 */
[----:B------:R-:W2:Y:S01]  /*0050*/  LDCU.64 UR6, c[0x0][0x358] ;  /* 0x00006b00ff0677ac */ /* 0x000ea20008000a00 */
[----:B0-----:R-:W-:-:S09]  /*0060*/  UIADD3 UR4, UPT, UPT, UR4, -0x1, URZ ;  /* 0xffffffff04047890 */ /* 0x001fd2000fffe0ff */
[----:B------:R-:W0:Y:S08]  /*0070*/  I2F.F64 R4, UR4 ;  /* 0x0000000400047d12 */ /* 0x000e300008201c00 */
[----:B0-----:R-:W0:Y:S02]  /*0080*/  MUFU.RCP64H R3, R5 ;  /* 0x0000000500037308 */ /* 0x001e240000001800 */
[----:B0-----:R-:W-:-:S08]  /*0090*/  DFMA R6, -R4, R2, 1 ;  /* 0x3ff000000406742b */ /* 0x001fd00000000102 */
[----:B------:R-:W-:-:S08]  /*00a0*/  DFMA R6, R6, R6, R6 ;  /* 0x000000060606722b */ /* 0x000fd00000000006 */
[----:B------:R-:W-:Y:S01]  /*00b0*/  DFMA R2, R2, R6, R2 ;  /* 0x000000060202722b */ /* 0x000fe20000000002 */
[----:B-1----:R-:W-:-:S07]  /*00c0*/  IMAD R6, R0, 0xa, RZ ;  /* 0x0000000a00067824 */ /* 0x002fce00078e02ff */
[----:B------:R-:W-:Y:S01]  /*00d0*/  DFMA R8, -R4, R2, 1 ;  /* 0x3ff000000408742b */ /* 0x000fe20000000102 */
[----:B------:R-:W0:Y:S07]  /*00e0*/  I2F.F64.U32 R6, R6 ;  /* 0x0000000600067312 */ /* 0x000e2e0000201800 */
[----:B------:R-:W-:-:S08]  /*00f0*/  DFMA R2, R2, R8, R2 ;  /* 0x000000080202722b */ /* 0x000fd00000000002 */
[----:B0-----:R-:W-:Y:S01]  /*0100*/  DMUL R8, R6, R2 ;  /* 0x0000000206087228 */ /* 0x001fe20000000000 */
[----:B------:R-:W-:-:S07]  /*0110*/  FSETP.GEU.AND P1, PT, |R7|, 6.5827683646048100446e-37, PT ;  /* 0x036000000700780b */ /* 0x000fce0003f2e200 */
[----:B------:R-:W-:-:S08]  /*0120*/  DFMA R10, -R4, R8, R6 ;  /* 0x00000008040a722b */ /* 0x000fd00000000106 */
[----:B------:R-:W-:-:S10]  /*0130*/  DFMA R2, R2, R10, R8 ;  /* 0x0000000a0202722b */ /* 0x000fd40000000008 */
[----:B------:R-:W-:-:S05]  /*0140*/  FFMA R8, RZ, R5, R3 ;  /* 0x00000005ff087223 */ /* 0x000fca0000000003 */
[----:B------:R-:W-:-:S13]  /*0150*/  FSETP.GT.AND P0, PT, |R8|, 1.469367938527859385e-39, PT ;  /* 0x001000000800780b */ /* 0x000fda0003f04200 */
[----:B--2---:R-:W-:Y:S05]  /*0160*/  @P0 BRA P1, `(.L_x_148) ;  /* 0x0000000000080947 */ /* 0x004fea0000800000 */
[----:B------:R-:W-:-:S07]  /*0170*/  MOV R10, 0x190 ;  /* 0x00000190000a7802 */ /* 0x000fce0000000f00 */
[----:B------:R-:W-:Y:S05]  /*0180*/  CALL.REL.NOINC `($__internal_0_$__cuda_sm20_div_rn_f64_full) ;  /* 0x0000000000547944 */ /* 0x000fea0003c00000 */
.L_x_148:
[----:B------:R-:W-:Y:S05]  /*0190*/  BSYNC.RECONVERGENT B0 ;  /* 0x0000000000007941 */ /* 0x000fea0003800200 */
.L_x_147:
[----:B------:R-:W0:Y:S01]  /*01a0*/  LDC R11, c[0x0][0x388] ;  /* 0x0000e200ff0b7b82 */ /* 0x000e220000000800 */
[----:B------:R-:W1:Y:S07]  /*01b0*/  LDCU.64 UR8, c[0x0][0x380] ;  /* 0x00007000ff0877ac */ /* 0x000e6e0008000a00 */
[----:B------:R-:W2:Y:S01]  /*01c0*/  LDC.64 R6, c[0x0][0x380] ;  /* 0x0000e000ff067b82 */ /* 0x000ea20000000a00 */
[----:B0-----:R-:W-:Y:S01]  /*01d0*/  SHF.R.S32.HI R9, RZ, 0x1f, R11 ;  /* 0x0000001fff097819 */ /* 0x001fe2000001140b */
[----:B------:R-:W-:-:S04]  /*01e0*/  IMAD.WIDE.U32 R4, R0, R11, RZ ;  /* 0x0000000b00047225 */ /* 0x000fc800078e00ff */
[----:B------:R-:W-:Y:S01]  /*01f0*/  IMAD R9, R9, R0, RZ ;  /* 0x0000000009097224 */ /* 0x000fe200078e02ff */
[----:B-1----:R-:W-:Y:S01]  /*0200*/  LEA R8, P0, R4, UR8, 0x3 ;  /* 0x0000000804087c11 */ /* 0x002fe2000f8018ff */
[----:B------:R-:W-:Y:S02]  /*0210*/  IMAD R13, R11, UR4, RZ ;  /* 0x000000040b0d7c24 */ /* 0x000fe4000f8e02ff */
[----:B------:R-:W-:Y:S02]  /*0220*/  IMAD.IADD R5, R5, 0x1, R9 ;  /* 0x0000000105057824 */ /* 0x000fe400078e0209 */
[----:B--2---:R-:W-:-:S03]  /*0230*/  IMAD.WIDE.U32 R6, R0, 0x8, R6 ;  /* 0x0000000800067825 */ /* 0x004fc600078e0006 */
[----:B------:R-:W-:Y:S01]  /*0240*/  LEA.HI.X R9, R4, UR9, R5, 0x3, P0 ;  /* 0x0000000904097c11 */ /* 0x000fe200080f1c05 */
[C---:B------:R-:W-:Y:S02]  /*0250*/  DADD R4, R2.reuse, 10 ;  /* 0x4024000002047429 */ /* 0x040fe40000000000 */
[----:B------:R-:W-:Y:S01]  /*0260*/  DADD R2, R2, 20 ;  /* 0x4034000002027429 */ /* 0x000fe20000000000 */
[----:B------:R-:W-:-:S04]  /*0270*/  IMAD.WIDE R12, R13, 0x8, R6 ;  /* 0x000000080d0c7825 */ /* 0x000fc800078e0206 */
[----:B------:R-:W-:Y:S01]  /*0280*/  IMAD.WIDE R10, R11, 0x8, R8 ;  /* 0x000000080b0a7825 */ /* 0x000fe200078e0208 */
[----:B------:R-:W-:Y:S04]  /*0290*/  STG.E.64 desc[UR6][R6.64], R4 ;  /* 0x0000000406007986 */ /* 0x000fe8000c101b06 */
[----:B------:R-:W-:Y:S04]  /*02a0*/  STG.E.64 desc[UR6][R8.64], R4 ;  /* 0x0000000408007986 */ /* 0x000fe8000c101b06 */
[----:B------:R-:W-:Y:S04]  /*02b0*/  STG.E.64 desc[UR6][R10.64+-0x8], R2 ;  /* 0xfffff8020a007986 */ /* 0x000fe8000c101b06 */
[----:B------:R-:W-:Y:S01]  /*02c0*/  STG.E.64 desc[UR6][R12.64], R2 ;  /* 0x000000020c007986 */ /* 0x000fe2000c101b06 */
[----:B------:R-:W-:Y:S05]  /*02d0*/  EXIT ;  /* 0x000000000000794d */ /* 0x000fea0003800000 */
        .weak           $__internal_0_$__cuda_sm20_div_rn_f64_full
        .type           $__internal_0_$__cuda_sm20_div_rn_f64_full,@function
        .size           $__internal_0_$__cuda_sm20_div_rn_f64_full,(.L_x_157 - $__internal_0_$__cuda_sm20_div_rn_f64_full)
$__internal_0_$__cuda_sm20_div_rn_f64_full:
[C---:B------:R-:W-:Y:S01]  /*02e0*/  FSETP.GEU.AND P0, PT, |R5|.reuse, 1.469367938527859385e-39, PT ;  /* 0x001000000500780b */ /* 0x040fe20003f0e200 */
[----:B------:R-:W-:Y:S01]  /*02f0*/  IMAD.MOV.U32 R16, RZ, RZ, 0x1 ;  /* 0x00000001ff107424 */ /* 0x000fe200078e00ff */
[----:B------:R-:W-:Y:S01]  /*0300*/  LOP3.LUT R2, R5, 0x800fffff, RZ, 0xc0, !PT ;  /* 0x800fffff05027812 */ /* 0x000fe200078ec0ff */
[----:B------:R-:W-:Y:S01]  /*0310*/  BSSY.RECONVERGENT B1, `(.L_x_149) ;  /* 0x0000055000017945 */ /* 0x000fe20003800200 */
[C---:B------:R-:W-:Y:S02]  /*0320*/  FSETP.GEU.AND P2, PT, |R7|.reuse, 1.469367938527859385e-39, PT ;  /* 0x001000000700780b */ /* 0x040fe40003f4e200 */
[----:B------:R-:W-:Y:S01]  /*0330*/  LOP3.LUT R3, R2, 0x3ff00000, RZ, 0xfc, !PT ;  /* 0x3ff0000002037812 */ /* 0x000fe200078efcff */
[----:B------:R-:W-:Y:S01]  /*0340*/  IMAD.MOV.U32 R2, RZ, RZ, R4 ;  /* 0x000000ffff027224 */ /* 0x000fe200078e0004 */
[----:B------:R-:W-:Y:S02]  /*0350*/  LOP3.LUT R11, R7, 0x7ff00000, RZ, 0xc0, !PT ;  /* 0x7ff00000070b7812 */ /* 0x000fe400078ec0ff */
[----:B------:R-:W-:-:S03]  /*0360*/  LOP3.LUT R14, R5, 0x7ff00000, RZ, 0xc0, !PT ;  /* 0x7ff00000050e7812 */ /* 0x000fc600078ec0ff */
[----:B------:R-:W-:Y:S01]  /*0370*/  @!P0 DMUL R2, R4, 8.98846567431157953865e+307 ;  /* 0x7fe0000004028828 */ /* 0x000fe20000000000 */
[----:B------:R-:W-:-:S03]  /*0380*/  ISETP.GE.U32.AND P1, PT, R11, R14, PT ;  /* 0x0000000e0b00720c */ /* 0x000fc60003f26070 */
[----:B------:R-:W-:Y:S01]  /*0390*/  @!P2 LOP3.LUT R12, R5, 0x7ff00000, RZ, 0xc0, !PT ;  /* 0x7ff00000050ca812 */ /* 0x000fe200078ec0ff */
[----:B------:R-:W-:Y:S01]  /*03a0*/  @!P2 IMAD.MOV.U32 R18, RZ, RZ, RZ ;  /* 0x000000ffff12a224 */ /* 0x000fe200078e00ff */
[----:B------:R-:W0:Y:S02]  /*03b0*/  MUFU.RCP64H R17, R3 ;  /* 0x0000000300117308 */ /* 0x000e240000001800 */
[----:B------:R-:W-:Y:S01]  /*03c0*/  @!P2 ISETP.GE.U32.AND P3, PT, R11, R12, PT ;  /* 0x0000000c0b00a20c */ /* 0x000fe20003f66070 */
[----:B------:R-:W-:-:S05]  /*03d0*/  IMAD.MOV.U32 R12, RZ, RZ, 0x1ca00000 ;  /* 0x1ca00000ff0c7424 */ /* 0x000fca00078e00ff */
[----:B------:R-:W-:-:S04]  /*03e0*/  @!P2 SEL R13, R12, 0x63400000, !P3 ;  /* 0x634000000c0da807 */ /* 0x000fc80005800000 */
[----:B------:R-:W-:-:S04]  /*03f0*/  @!P2 LOP3.LUT R13, R13, 0x80000000, R7, 0xf8, !PT ;  /* 0x800000000d0da812 */ /* 0x000fc800078ef807 */
[----:B------:R-:W-:Y:S01]  /*0400*/  @!P2 LOP3.LUT R19, R13, 0x100000, RZ, 0xfc, !PT ;  /* 0x001000000d13a812 */ /* 0x000fe200078efcff */
[----:B0-----:R-:W-:-:S08]  /*0410*/  DFMA R8, R16, -R2, 1 ;  /* 0x3ff000001008742b */ /* 0x001fd00000000802 */
[----:B------:R-:W-:-:S08]  /*0420*/  DFMA R8, R8, R8, R8 ;  /* 0x000000080808722b */ /* 0x000fd00000000008 */
[----:B------:R-:W-:Y:S01]  /*0430*/  DFMA R16, R16, R8, R16 ;  /* 0x000000081010722b */ /* 0x000fe20000000010 */
[----:B------:R-:W-:Y:S01]  /*0440*/  SEL R9, R12, 0x63400000, !P1 ;  /* 0x634000000c097807 */ /* 0x000fe20004800000 */
[----:B------:R-:W-:-:S03]  /*0450*/  IMAD.MOV.U32 R8, RZ, RZ, R6 ;  /* 0x000000ffff087224 */ /* 0x000fc600078e0006 */
[----:B------:R-:W-:-:S03]  /*0460*/  LOP3.LUT R9, R9, 0x800fffff, R7, 0xf8, !PT ;  /* 0x800fffff09097812 */ /* 0x000fc600078ef807 */
[----:B------:R-:W-:-:S03]  /*0470*/  DFMA R20, R16, -R2, 1 ;  /* 0x3ff000001014742b */ /* 0x000fc60000000802 */
[----:B------:R-:W-:-:S05]  /*0480*/  @!P2 DFMA R8, R8, 2, -R18 ;  /* 0x400000000808a82b */ /* 0x000fca0000000812 */
[----:B------:R-:W-:Y:S01]  /*0490*/  DFMA R16, R16, R20, R16 ;  /* 0x000000141010722b */ /* 0x000fe20000000010 */
[----:B------:R-:W-:Y:S02]  /*04a0*/  IMAD.MOV.U32 R21, RZ, RZ, R11 ;  /* 0x000000ffff157224 */ /* 0x000fe400078e000b */
[----:B------:R-:W-:Y:S01]  /*04b0*/  IMAD.MOV.U32 R20, RZ, RZ, R14 ;  /* 0x000000ffff147224 */ /* 0x000fe200078e000e */
[----:B------:R-:W-:Y:S02]  /*04c0*/  @!P0 LOP3.LUT R20, R3, 0x7ff00000, RZ, 0xc0, !PT ;  /* 0x7ff0000003148812 */ /* 0x000fe400078ec0ff */
[----:B------:R-:W-:Y:S02]  /*04d0*/  @!P2 LOP3.LUT R21, R9, 0x7ff00000, RZ, 0xc0, !PT ;  /* 0x7ff000000915a812 */ /* 0x000fe400078ec0ff */
[----:B------:R-:W-:Y:S01]  /*04e0*/  DMUL R18, R16, R8 ;  /* 0x0000000810127228 */ /* 0x000fe20000000000 */
[----:B------:R-:W-:Y:S02]  /*04f0*/  VIADD R22, R20, 0xffffffff ;  /* 0xffffffff14167836 */ /* 0x000fe40000000000 */
[----:B------:R-:W-:-:S05]  /*0500*/  VIADD R13, R21, 0xffffffff ;  /* 0xffffffff150d7836 */ /* 0x000fca0000000000 */
[----:B------:R-:W-:Y:S01]  /*0510*/  DFMA R14, R18, -R2, R8 ;  /* 0x80000002120e722b */ /* 0x000fe20000000008 */
[----:B------:R-:W-:-:S04]  /*0520*/  ISETP.GT.U32.AND P0, PT, R13, 0x7feffffe, PT ;  /* 0x7feffffe0d00780c */ /* 0x000fc80003f04070 */
[----:B------:R-:W-:-:S03]  /*0530*/  ISETP.GT.U32.OR P0, PT, R22, 0x7feffffe, P0 ;  /* 0x7feffffe1600780c */ /* 0x000fc60000704470 */
[----:B------:R-:W-:-:S10]  /*0540*/  DFMA R14, R16, R14, R18 ;  /* 0x0000000e100e722b */ /* 0x000fd40000000012 */
[----:B------:R-:W-:Y:S05]  /*0550*/  @P0 BRA `(.L_x_150) ;  /* 0x00000000006c0947 */ /* 0x000fea0003800000 */
[----:B------:R-:W-:-:S04]  /*0560*/  LOP3.LUT R16, R5, 0x7ff00000, RZ, 0xc0, !PT ;  /* 0x7ff0000005107812 */ /* 0x000fc800078ec0ff */
[CC--:B------:R-:W-:Y:S02]  /*0570*/  VIADDMNMX R6, R11.reuse, -R16.reuse, 0xb9600000, !PT ;  /* 0xb96000000b067446 */ /* 0x0c0fe40007800910 */
[----:B------:R-:W-:Y:S02]  /*0580*/  ISETP.GE.U32.AND P0, PT, R11, R16, PT ;  /* 0x000000100b00720c */ /* 0x000fe40003f06070 */
[----:B------:R-:W-:Y:S02]  /*0590*/  VIMNMX R6, PT, PT, R6, 0x46a00000, PT ;  /* 0x46a0000006067848 */ /* 0x000fe40003fe0100 */
[----:B------:R-:W-:-:S05]  /*05a0*/  SEL R11, R12, 0x63400000, !P0 ;  /* 0x634000000c0b7807 */ /* 0x000fca0004000000 */
[----:B------:R-:W-:Y:S02]  /*05b0*/  IMAD.IADD R11, R6, 0x1, -R11 ;  /* 0x00000001060b7824 */ /* 0x000fe400078e0a0b */
[----:B------:R-:W-:Y:S02]  /*05c0*/  IMAD.MOV.U32 R6, RZ, RZ, RZ ;  /* 0x000000ffff067224 */ /* 0x000fe400078e00ff */
[----:B------:R-:W-:-:S06]  /*05d0*/  VIADD R7, R11, 0x7fe00000 ;  /* 0x7fe000000b077836 */ /* 0x000fcc0000000000 */
[----:B------:R-:W-:-:S10]  /*05e0*/  DMUL R12, R14, R6 ;  /* 0x000000060e0c7228 */ /* 0x000fd40000000000 */
[----:B------:R-:W-:-:S13]  /*05f0*/  FSETP.GTU.AND P0, PT, |R13|, 1.469367938527859385e-39, PT ;  /* 0x001000000d00780b */ /* 0x000fda0003f0c200 */
[----:B------:R-:W-:Y:S05]  /*0600*/  @P0 BRA `(.L_x_151) ;  /* 0x0000000000940947 */ /* 0x000fea0003800000 */
[----:B------:R-:W-:Y:S01]  /*0610*/  DFMA R2, R14, -R2, R8 ;  /* 0x800000020e02722b */ /* 0x000fe20000000008 */
[----:B------:R-:W-:-:S09]  /*0620*/  IMAD.MOV.U32 R6, RZ, RZ, RZ ;  /* 0x000000ffff067224 */ /* 0x000fd200078e00ff */
[C---:B------:R-:W-:Y:S02]  /*0630*/  FSETP.NEU.AND P0, PT, R3.reuse, RZ, PT ;  /* 0x000000ff0300720b */ /* 0x040fe40003f0d000 */
[----:B------:R-:W-:-:S04]  /*0640*/  LOP3.LUT R5, R3, 0x80000000, R5, 0x48, !PT ;  /* 0x8000000003057812 */ /* 0x000fc800078e4805 */
[----:B------:R-:W-:-:S07]  /*0650*/  LOP3.LUT R7, R5, R7, RZ, 0xfc, !PT ;  /* 0x0000000705077212 */ /* 0x000fce00078efcff */
[----:B------:R-:W-:Y:S05]  /*0660*/  @!P0 BRA `(.L_x_151) ;  /* 0x00000000007c8947 */ /* 0x000fea0003800000 */
[----:B------:R-:W-:Y:S01]  /*0670*/  IMAD.MOV R3, RZ, RZ, -R11 ;  /* 0x000000ffff037224 */ /* 0x000fe200078e0a0b */
[----:B------:R-:W-:Y:S01]  /*0680*/  DMUL.RP R6, R14, R6 ;  /* 0x000000060e067228 */ /* 0x000fe20000008000 */
[----:B------:R-:W-:Y:S01]  /*0690*/  IMAD.MOV.U32 R2, RZ, RZ, RZ ;  /* 0x000000ffff027224 */ /* 0x000fe200078e00ff */
[----:B------:R-:W-:-:S05]  /*06a0*/  IADD3 R11, PT, PT, -R11, -0x43300000, RZ ;  /* 0xbcd000000b0b7810 */ /* 0x000fca0007ffe1ff */
[----:B------:R-:W-:-:S03]  /*06b0*/  DFMA R2, R12, -R2, R14 ;  /* 0x800000020c02722b */ /* 0x000fc6000000000e */
[----:B------:R-:W-:-:S07]  /*06c0*/  LOP3.LUT R5, R7, R5, RZ, 0x3c, !PT ;  /* 0x0000000507057212 */ /* 0x000fce00078e3cff */
[----:B------:R-:W-:-:S04]  /*06d0*/  FSETP.NEU.AND P0, PT, |R3|, R11, PT ;  /* 0x0000000b0300720b */ /* 0x000fc80003f0d200 */
[----:B------:R-:W-:Y:S02]  /*06e0*/  FSEL R12, R6, R12, !P0 ;  /* 0x0000000c060c7208 */ /* 0x000fe40004000000 */
[----:B------:R-:W-:Y:S01]  /*06f0*/  FSEL R13, R5, R13, !P0 ;  /* 0x0000000d050d7208 */ /* 0x000fe20004000000 */
[----:B------:R-:W-:Y:S06]  /*0700*/  BRA `(.L_x_151) ;  /* 0x0000000000547947 */ /* 0x000fec0003800000 */
.L_x_150:
[----:B------:R-:W-:-:S14]  /*0710*/  DSETP.NAN.AND P0, PT, R6, R6, PT ;  /* 0x000000060600722a */ /* 0x000fdc0003f08000 */
[----:B------:R-:W-:Y:S05]  /*0720*/  @P0 BRA `(.L_x_152) ;  /* 0x0000000000440947 */ /* 0x000fea0003800000 */
[----:B------:R-:W-:-:S14]  /*0730*/  DSETP.NAN.AND P0, PT, R4, R4, PT ;  /* 0x000000040400722a */ /* 0x000fdc0003f08000 */
[----:B------:R-:W-:Y:S05]  /*0740*/  @P0 BRA `(.L_x_153) ;  /* 0x0000000000300947 */ /* 0x000fea0003800000 */
[----:B------:R-:W-:Y:S01]  /*0750*/  ISETP.NE.AND P0, PT, R21, R20, PT ;  /* 0x000000141500720c */ /* 0x000fe20003f05270 */
[----:B------:R-:W-:Y:S02]  /*0760*/  IMAD.MOV.U32 R12, RZ, RZ, 0x0 ;  /* 0x00000000ff0c7424 */ /* 0x000fe400078e00ff */
[----:B------:R-:W-:-:S10]  /*0770*/  IMAD.MOV.U32 R13, RZ, RZ, -0x80000 ;  /* 0xfff80000ff0d7424 */ /* 0x000fd400078e00ff */
[----:B------:R-:W-:Y:S05]  /*0780*/  @!P0 BRA `(.L_x_151) ;  /* 0x0000000000348947 */ /* 0x000fea0003800000 */
[----:B------:R-:W-:Y:S02]  /*0790*/  ISETP.NE.AND P0, PT, R21, 0x7ff00000, PT ;  /* 0x7ff000001500780c */ /* 0x000fe40003f05270 */
[----:B------:R-:W-:Y:S02]  /*07a0*/  LOP3.LUT R13, R7, 0x80000000, R5, 0x48, !PT ;  /* 0x80000000070d7812 */ /* 0x000fe400078e4805 */
[----:B------:R-:W-:-:S13]  /*07b0*/  ISETP.EQ.OR P0, PT, R20, RZ, !P0 ;  /* 0x000000ff1400720c */ /* 0x000fda0004702670 */
[----:B------:R-:W-:Y:S01]  /*07c0*/  @P0 LOP3.LUT R2, R13, 0x7ff00000, RZ, 0xfc, !PT ;  /* 0x7ff000000d020812 */ /* 0x000fe200078efcff */
[----:B------:R-:W-:Y:S02]  /*07d0*/  @!P0 IMAD.MOV.U32 R12, RZ, RZ, RZ ;  /* 0x000000ffff0c8224 */ /* 0x000fe400078e00ff */
[----:B------:R-:W-:Y:S02]  /*07e0*/  @P0 IMAD.MOV.U32 R12, RZ, RZ, RZ ;  /* 0x000000ffff0c0224 */ /* 0x000fe400078e00ff */
[----:B------:R-:W-:Y:S01]  /*07f0*/  @P0 IMAD.MOV.U32 R13, RZ, RZ, R2 ;  /* 0x000000ffff0d0224 */ /* 0x000fe200078e0002 */
[----:B------:R-:W-:Y:S06]  /*0800*/  BRA `(.L_x_151) ;  /* 0x0000000000147947 */ /* 0x000fec0003800000 */
.L_x_153:
[----:B------:R-:W-:Y:S01]  /*0810*/  LOP3.LUT R13, R5, 0x80000, RZ, 0xfc, !PT ;  /* 0x00080000050d7812 */ /* 0x000fe200078efcff */
[----:B------:R-:W-:Y:S01]  /*0820*/  IMAD.MOV.U32 R12, RZ, RZ, R4 ;  /* 0x000000ffff0c7224 */ /* 0x000fe200078e0004 */
[----:B------:R-:W-:Y:S06]  /*0830*/  BRA `(.L_x_151) ;  /* 0x0000000000087947 */ /* 0x000fec0003800000 */
.L_x_152:
[----:B------:R-:W-:Y:S01]  /*0840*/  LOP3.LUT R13, R7, 0x80000, RZ, 0xfc, !PT ;  /* 0x00080000070d7812 */ /* 0x000fe200078efcff */
[----:B------:R-:W-:-:S07]  /*0850*/  IMAD.MOV.U32 R12, RZ, RZ, R6 ;  /* 0x000000ffff0c7224 */ /* 0x000fce00078e0006 */
.L_x_151:
[----:B------:R-:W-:Y:S05]  /*0860*/  BSYNC.RECONVERGENT B1 ;  /* 0x0000000000017941 */ /* 0x000fea0003800200 */
.L_x_149:
[----:B------:R-:W-:Y:S02]  /*0870*/  IMAD.MOV.U32 R11, RZ, RZ, 0x0 ;  /* 0x00000000ff0b7424 */ /* 0x000fe400078e00ff */
[----:B------:R-:W-:Y:S02]  /*0880*/  IMAD.MOV.U32 R2, RZ, RZ, R12 ;  /* 0x000000ffff027224 */ /* 0x000fe400078e000c */
[----:B------:R-:W-:Y:S01]  /*0890*/  IMAD.MOV.U32 R3, RZ, RZ, R13 ;  /* 0x000000ffff037224 */ /* 0x000fe200078e000d */
[----:B------:R-:W-:Y:S06]  /*08a0*/  RET.REL.NODEC R10 `(_Z7restorePdi) ;  /* 0xfffffff40ad47950 */ /* 0x000fec0003c3ffff */
.L_x_154:
        /* <DEDUP_REMOVED lines=13> */
.L_x_157:


//--------------------- .text._Z11subtractionPdS_m --------------------------
	.section	.text._Z11subtractionPdS_m,"ax",@progbits
	.align	128
        .global         _Z11subtractionPdS_m
        .type           _Z11subtractionPdS_m,@function
        .size           _Z11subtractionPdS_m,(.L_x_163 - _Z11subtractionPdS_m)
        .other          _Z11subtractionPdS_m,@"STO_CUDA_ENTRY STV_DEFAULT"
_Z11subtractionPdS_m:
.text._Z11subtractionPdS_m:
[----:B------:R-:W-:Y:S01]  /*0000*/  LDC R1, c[0x0][0x37c] ;  /* 0x0000df00ff017b82 */ /* 0x000fe20000000800 */
[----:B------:R-:W0:Y:S07]  /*0010*/  S2R R3, SR_TID.X ;  /* 0x0000000000037919 */ /* 0x000e2e0000002100 */
[----:B------:R-:W0:Y:S01]  /*0020*/  S2UR UR4, SR_CTAID.X ;  /* 0x00000000000479c3 */ /* 0x000e220000002500 */
[----:B------:R-:W1:Y:S01]  /*0030*/  LDCU.64 UR6, c[0x0][0x390] ;  /* 0x00007200ff0677ac */ /* 0x000e620008000a00 */
[----:B------:R-:W2:Y:S01]  /*0040*/  S2R R7, SR_CTAID.Y ;  /* 0x0000000000077919 */ /* 0x000ea20000002600 */
[----:B------:R-:W2:Y:S05]  /*0050*/  S2R R2, SR_TID.Y ;  /* 0x0000000000027919 */ /* 0x000eaa0000002200 */
[----:B------:R-:W0:Y:S01]  /*0060*/  LDC R0, c[0x0][0x360] ;  /* 0x0000d800ff007b82 */ /* 0x000e220000000800 */
[----:B------:R-:W2:Y:S01]  /*0070*/  LDCU UR5, c[0x0][0x364] ;  /* 0x00006c80ff0577ac */ /* 0x000ea20008000800 */
[----:B0-----:R-:W-:-:S02]  /*0080*/  IMAD R0, R0, UR4, R3 ;  /* 0x0000000400007c24 */ /* 0x001fc4000f8e0203 */
[----:B--2---:R-:W-:-:S05]  /*0090*/  IMAD R7, R7, UR5, R2 ;  /* 0x0000000507077c24 */ /* 0x004fca000f8e0202 */
[----:B------:R-:W-:-:S04]  /*00a0*/  ISETP.GT.U32.AND P0, PT, R0, R7, PT ;  /* 0x000000070000720c */ /* 0x000fc80003f04070 */
[----:B------:R-:W-:-:S04]  /*00b0*/  ISETP.GT.U32.AND.EX P0, PT, RZ, RZ, PT, P0 ;  /* 0x000000ffff00720c */ /* 0x000fc80003f04100 */
[----:B------:R-:W-:-:S04]  /*00c0*/  SEL R2, R0, R7, P0 ;  /* 0x0000000700027207 */ /* 0x000fc80000000000 */
[----:B-1----:R-:W-:-:S04]  /*00d0*/  ISETP.GE.U32.AND P0, PT, R2, UR6, PT ;  /* 0x0000000602007c0c */ /* 0x002fc8000bf06070 */
[----:B------:R-:W-:-:S13]  /*00e0*/  ISETP.GE.U32.AND.EX P0, PT, RZ, UR7, PT, P0 ;  /* 0x00000007ff007c0c */ /* 0x000fda000bf06100 */
[----:B------:R-:W-:Y:S05]  /*00f0*/  @P0 EXIT ;  /* 0x000000000000094d */ /* 0x000fea0003800000 */
[----:B------:R-:W0:Y:S01]  /*0100*/  LDC.64 R2, c[0x0][0x380] ;  /* 0x0000e000ff027b82 */ /* 0x000e220000000a00 */
[----:B------:R-:W1:Y:S01]  /*0110*/  LDCU.64 UR4, c[0x0][0x358] ;  /* 0x00006b00ff0477ac */ /* 0x000e620008000a00 */
[----:B------:R-:W-:-:S06]  /*0120*/  IMAD R7, R0, UR6, R7 ;  /* 0x0000000600077c24 */ /* 0x000fcc000f8e0207 */
[----:B------:R-:W2:Y:S01]  /*0130*/  LDC.64 R4, c[0x0][0x388] ;  /* 0x0000e200ff047b82 */ /* 0x000ea20000000a00 */
[----:B0-----:R-:W-:-:S06]  /*0140*/  IMAD.WIDE R2, R7, 0x8, R2 ;  /* 0x0000000807027825 */ /* 0x001fcc00078e0202 */
[----:B-1----:R-:W3:Y:S01]  /*0150*/  LDG.E.64 R2, desc[UR4][R2.64] ;  /* 0x0000000402027981 */ /* 0x002ee2000c1e1b00 */
[----:B--2---:R-:W-:-:S05]  /*0160*/  IMAD.WIDE R4, R7, 0x8, R4 ;  /* 0x0000000807047825 */ /* 0x004fca00078e0204 */
[----:B------:R-:W3:Y:S02]  /*0170*/  LDG.E.64 R6, desc[UR4][R4.64] ;  /* 0x0000000404067981 */ /* 0x000ee4000c1e1b00 */
[----:B---3--:R-:W-:-:S07]  /*0180*/  DADD R6, R2, -R6 ;  /* 0x0000000002067229 */ /* 0x008fce0000000806 */
[----:B------:R-:W-:Y:S01]  /*0190*/  STG.E.64 desc[UR4][R4.64], R6 ;  /* 0x0000000604007986 */ /* 0x000fe2000c101b04 */
[----:B------:R-:W-:Y:S05]  /*01a0*/  EXIT ;  /* 0x000000000000794d */ /* 0x000fea0003800000 */
.L_x_155:
        /* <DEDUP_REMOVED lines=13> */
.L_x_163:


//--------------------- .text._Z9calculatePdS_m   --------------------------
	.section	.text._Z9calculatePdS_m,"ax",@progbits
	.align	128
        .global         _Z9calculatePdS_m
        .type           _Z9calculatePdS_m,@function
        .size           _Z9calculatePdS_m,(.L_x_164 - _Z9calculatePdS_m)
        .other          _Z9calculatePdS_m,@"STO_CUDA_ENTRY STV_DEFAULT"
_Z9calculatePdS_m:
.text._Z9calculatePdS_m:
[----:B------:R-:W-:Y:S01]  /*0000*/  LDC R1, c[0x0][0x37c] ;  /* 0x0000df00ff017b82 */ /* 0x000fe20000000800 */
[----:B------:R-:W0:Y:S01]  /*0010*/  S2R R4, SR_CTAID.Y ;  /* 0x0000000000047919 */ /* 0x000e220000002600 */
[----:B------:R-:W1:Y:S01]  /*0020*/  LDCU UR4, c[0x0][0x360] ;  /* 0x00006c00ff0477ac */ /* 0x000e620008000800 */
[----:B------:R-:W0:Y:S01]  /*0030*/  S2R R5, SR_TID.Y ;  /* 0x0000000000057919 */ /* 0x000e220000002200 */
[----:B------:R-:W0:Y:S01]  /*0040*/  LDCU UR5, c[0x0][0x364] ;  /* 0x00006c80ff0577ac */ /* 0x000e220008000800 */
[----:B------:R-:W1:Y:S01]  /*0050*/  S2R R9, SR_CTAID.X ;  /* 0x0000000000097919 */ /* 0x000e620000002500 */
[----:B------:R-:W1:Y:S01]  /*0060*/  S2R R0, SR_TID.X ;  /* 0x0000000000007919 */ /* 0x000e620000002100 */
[----:B0-----:R-:W-:-:S05]  /*0070*/  IMAD R4, R4, UR5, R5 ;  /* 0x0000000504047c24 */ /* 0x001fca000f8e0205 */
[----:B------:R-:W-:Y:S01]  /*0080*/  ISETP.NE.AND P0, PT, R4, RZ, PT ;  /* 0x000000ff0400720c */ /* 0x000fe20003f05270 */
[----:B-1----:R-:W-:-:S05]  /*0090*/  IMAD R9, R9, UR4, R0 ;  /* 0x0000000409097c24 */ /* 0x002fca000f8e0200 */
[----:B------:R-:W-:-:S13]  /*00a0*/  ISETP.EQ.OR P0, PT, R9, RZ, !P0 ;  /* 0x000000ff0900720c */ /* 0x000fda0004702670 */
[----:B------:R-:W-:Y:S05]  /*00b0*/  @P0 EXIT ;  /* 0x000000000000094d */ /* 0x000fea0003800000 */
[----:B------:R-:W0:Y:S01]  /*00c0*/  LDC.64 R10, c[0x0][0x390] ;  /* 0x0000e400ff0a7b82 */ /* 0x000e220000000a00 */
[----:B------:R-:W-:Y:S01]  /*00d0*/  IADD3 R7, P0, PT, R9, -0x1, RZ ;  /* 0xffffffff09077810 */ /* 0x000fe20007f1e0ff */
[----:B------:R-:W-:Y:S01]  /*00e0*/  HFMA2 R5, -RZ, RZ, 0, 0 ;  /* 0x00000000ff057431 */ /* 0x000fe200000001ff */
[----:B------:R-:W1:Y:S02]  /*00f0*/  LDCU.64 UR6, c[0x0][0x380] ;  /* 0x00007000ff0677ac */ /* 0x000e640008000a00 */
[----:B------:R-:W-:Y:S01]  /*0100*/  IADD3.X R3, PT, PT, RZ, -0x1, RZ, P0, !PT ;  /* 0xffffffffff037810 */ /* 0x000fe200007fe4ff */
[----:B------:R-:W2:Y:S04]  /*0110*/  LDCU.64 UR4, c[0x0][0x358] ;  /* 0x00006b00ff0477ac */ /* 0x000ea80008000a00 */
[----:B0-----:R-:W-:-:S02]  /*0120*/  IMAD R0, R3, R10, RZ ;  /* 0x0000000a03007224 */ /* 0x001fc400078e02ff */
[----:B------:R-:W-:-:S04]  /*0130*/  IMAD.WIDE.U32 R2, R7, R10, R4 ;  /* 0x0000000a07027225 */ /* 0x000fc800078e0004 */
[----:B------:R-:W-:Y:S01]  /*0140*/  IMAD R5, R7, R11, R0 ;  /* 0x0000000b07057224 */ /* 0x000fe200078e0200 */
[----:B-1----:R-:W-:Y:S01]  /*0150*/  LEA R12, P0, R2, UR6, 0x3 ;  /* 0x00000006020c7c11 */ /* 0x002fe2000f8018ff */
[----:B------:R-:W0:Y:S01]  /*0160*/  LDC.64 R6, c[0x0][0x380] ;  /* 0x0000e000ff067b82 */ /* 0x000e220000000a00 */
[----:B------:R-:W-:Y:S02]  /*0170*/  IMAD R17, R9, R10, R4 ;  /* 0x0000000a09117224 */ /* 0x000fe400078e0204 */
[----:B------:R-:W-:-:S04]  /*0180*/  IADD3 R3, PT, PT, R3, R5, RZ ;  /* 0x0000000503037210 */ /* 0x000fc80007ffe0ff */
[----:B------:R-:W-:Y:S02]  /*0190*/  LEA.HI.X R13, R2, UR7, R3, 0x3, P0 ;  /* 0x00000007020d7c11 */ /* 0x000fe400080f1c03 */
[----:B------:R-:W-:-:S03]  /*01a0*/  LEA R14, P0, R10, R12, 0x4 ;  /* 0x0000000c0a0e7211 */ /* 0x000fc600078020ff */
[----:B--2---:R-:W2:Y:S01]  /*01b0*/  LDG.E.64 R2, desc[UR4][R12.64] ;  /* 0x000000040c027981 */ /* 0x004ea2000c1e1b00 */
[----:B------:R-:W-:-:S05]  /*01c0*/  LEA.HI.X R15, R10, R13, R11, 0x4, P0 ;  /* 0x0000000d0a0f7211 */ /* 0x000fca00000f240b */
[----:B------:R-:W2:Y:S01]  /*01d0*/  LDG.E.64 R4, desc[UR4][R14.64] ;  /* 0x000000040e047981 */ /* 0x000ea2000c1e1b00 */
[----:B0-----:R-:W-:-:S05]  /*01e0*/  IMAD.WIDE R6, R17, 0x8, R6 ;  /* 0x0000000811067825 */ /* 0x001fca00078e0206 */
[----:B------:R-:W3:Y:S04]  /*01f0*/  LDG.E.64 R8, desc[UR4][R6.64+-0x8] ;  /* 0xfffff80406087981 */ /* 0x000ee8000c1e1b00 */
[----:B------:R-:W4:Y:S01]  /*0200*/  LDG.E.64 R10, desc[UR4][R6.64+0x8] ;  /* 0x00000804060a7981 */ /* 0x000f22000c1e1b00 */
[----:B--2---:R-:W-:Y:S01]  /*0210*/  DADD R2, R2, R4 ;  /* 0x0000000002027229 */ /* 0x004fe20000000004 */
[----:B------:R-:W0:Y:S07]  /*0220*/  LDC.64 R4, c[0x0][0x388] ;  /* 0x0000e200ff047b82 */ /* 0x000e2e0000000a00 */
[----:B---3--:R-:W-:-:S08]  /*0230*/  DADD R2, R2, R8 ;  /* 0x0000000002027229 */ /* 0x008fd00000000008 */
[----:B----4-:R-:W-:-:S08]  /*0240*/  DADD R2, R2, R10 ;  /* 0x0000000002027229 */ /* 0x010fd0000000000a */
[----:B------:R-:W-:Y:S01]  /*0250*/  DMUL R2, R2, 0.25 ;  /* 0x3fd0000002027828 */ /* 0x000fe20000000000 */
[----:B0-----:R-:W-:-:S06]  /*0260*/  IMAD.WIDE R4, R17, 0x8, R4 ;  /* 0x0000000811047825 */ /* 0x001fcc00078e0204 */
[----:B------:R-:W-:Y:S01]  /*0270*/  STG.E.64 desc[UR4][R4.64], R2 ;  /* 0x0000000204007986 */ /* 0x000fe2000c101b04 */
[----:B------:R-:W-:Y:S05]  /*0280*/  EXIT ;  /* 0x000000000000794d */ /* 0x000fea0003800000 */
.L_x_156:
        /* <DEDUP_REMOVED lines=15> */
.L_x_164:


//--------------------- .nv.shared._ZN3cub18CUB_300001_SM_10006detail6reduce28DeviceReduceSingleTileKernelINS2_10policy_hubIdjN4cuda3__47maximumIvEEE10Policy1000EPdSB_iS8_ddNS5_3std3__410__identityEEEvT0_T1_T2_T3_T4_T6_ --------------------------
	.section	.nv.shared._ZN3cub18CUB_300001_SM_10006detail6reduce28DeviceReduceSingleTileKernelINS2_10policy_hubIdjN4cuda3__47maximumIvEEE10Policy1000EPdSB_iS8_ddNS5_3std3__410__identityEEEvT0_T1_T2_T3_T4_T6_,"aw",@nobits
	.sectionflags	@""
	.align	8
.nv.shared._ZN3cub18CUB_300001_SM_10006detail6reduce28DeviceReduceSingleTileKernelINS2_10policy_hubIdjN4cuda3__47maximumIvEEE10Policy1000EPdSB_iS8_ddNS5_3std3__410__identityEEEvT0_T1_T2_T3_T4_T6_:
	.zero		1104


//--------------------- .nv.shared.reserved.0     --------------------------
	.section	.nv.shared.reserved.0,"aw",@nobits
	.weak		__nv_reservedSMEM_offset_0_alias
	.size		__nv_reservedSMEM_offset_0_alias, 0, 64
	.other		__nv_reservedSMEM_offset_0_alias,@"STO_CUDA_RESERVED_SHARED STV_DEFAULT"
__nv_reservedSMEM_offset_0_alias:
	.zero		0
	.zero		64


//--------------------- .nv.global                --------------------------
	.section	.nv.global,"aw",@nobits
.nv.global:
	.type		_ZN34_INTERNAL_ea8702cc_4_k_cu_1e17171e6thrust24THRUST_300001_SM_1000_NS12placeholders2_5E,@object
	.size		_ZN34_INTERNAL_ea8702cc_4_k_cu_1e17171e6thrust24THRUST_300001_SM_1000_NS12placeholders2_5E,(_ZN34_INTERNAL_ea8702cc_4_k_cu_1e17171e4cuda3std3__45__cpo6cbeginE - _ZN34_INTERNAL_ea8702cc_4_k_cu_1e17171e6thrust24THRUST_300001_SM_1000_NS12placeholders2_5E)
_ZN34_INTERNAL_ea8702cc_4_k_cu_1e17171e6thrust24THRUST_300001_SM_1000_NS12placeholders2_5E:
	.zero		1
	.type		_ZN34_INTERNAL_ea8702cc_4_k_cu_1e17171e4cuda3std3__45__cpo6cbeginE,@object
	.size		_ZN34_INTERNAL_ea8702cc_4_k_cu_1e17171e4cuda3std3__45__cpo6cbeginE,(_ZN34_INTERNAL_ea8702cc_4_k_cu_1e17171e4cuda3std6ranges3__45__cpo6cbeginE - _ZN34_INTERNAL_ea8702cc_4_k_cu_1e17171e4cuda3std3__45__cpo6cbeginE)
_ZN34_INTERNAL_ea8702cc_4_k_cu_1e17171e4cuda3std3__45__cpo6cbeginE:
	.zero		1
	.type		_ZN34_INTERNAL_ea8702cc_4_k_cu_1e17171e4cuda3std6ranges3__45__cpo6cbeginE,@object
	.size		_ZN34_INTERNAL_ea8702cc_4_k_cu_1e17171e4cuda3std6ranges3__45__cpo6cbeginE,(_ZN34_INTERNAL_ea8702cc_4_k_cu_1e17171e4cuda3std3__48in_placeE - _ZN34_INTERNAL_ea8702cc_4_k_cu_1e17171e4cuda3std6ranges3__45__cpo6cbeginE)
_ZN34_INTERNAL_ea8702cc_4_k_cu_1e17171e4cuda3std6ranges3__45__cpo6cbeginE:
	.zero		1
	.type		_ZN34_INTERNAL_ea8702cc_4_k_cu_1e17171e4cuda3std3__48in_placeE,@object
	.size		_ZN34_INTERNAL_ea8702cc_4_k_cu_1e17171e4cuda3std3__48in_placeE,(_ZN34_INTERNAL_ea8702cc_4_k_cu_1e17171e4cuda3std6ranges3__45__cpo4sizeE - _ZN34_INTERNAL_ea8702cc_4_k_cu_1e17171e4cuda3std3__48in_placeE)
_ZN34_INTERNAL_ea8702cc_4_k_cu_1e17171e4cuda3std3__48in_placeE:
	.zero		1
	.type		_ZN34_INTERNAL_ea8702cc_4_k_cu_1e17171e4cuda3std6ranges3__45__cpo4sizeE,@object
	.size		_ZN34_INTERNAL_ea8702cc_4_k_cu_1e17171e4cuda3std6ranges3__45__cpo4sizeE,(_ZN34_INTERNAL_ea8702cc_4_k_cu_1e17171e6thrust24THRUST_300001_SM_1000_NS12placeholders2_9E - _ZN34_INTERNAL_ea8702cc_4_k_cu_1e17171e4cuda3std6ranges3__45__cpo4sizeE)
_ZN34_INTERNAL_ea8702cc_4_k_cu_1e17171e4cuda3std6ranges3__45__cpo4sizeE:
	.zero		1
	.type		_ZN34_INTERNAL_ea8702cc_4_k_cu_1e17171e6thrust24THRUST_300001_SM_1000_NS12placeholders2_9E,@object
	.size		_ZN34_INTERNAL_ea8702cc_4_k_cu_1e17171e6thrust24THRUST_300001_SM_1000_NS12placeholders2_9E,(_ZN34_INTERNAL_ea8702cc_4_k_cu_1e17171e4cuda3std3__45__cpo7crbeginE - _ZN34_INTERNAL_ea8702cc_4_k_cu_1e17171e6thrust24THRUST_300001_SM_1000_NS12placeholders2_9E)
_ZN34_INTERNAL_ea8702cc_4_k_cu_1e17171e6thrust24THRUST_300001_SM_1000_NS12placeholders2_9E:
	.zero		1
	.type		_ZN34_INTERNAL_ea8702cc_4_k_cu_1e17171e4cuda3std3__45__cpo7crbeginE,@object
	.size		_ZN34_INTERNAL_ea8702cc_4_k_cu_1e17171e4cuda3std3__45__cpo7crbeginE,(_ZN34_INTERNAL_ea8702cc_4_k_cu_1e17171e4cuda3std6ranges3__45__cpo4nextE - _ZN34_INTERNAL_ea8702cc_4_k_cu_1e17171e4cuda3std3__45__cpo7crbeginE)
_ZN34_INTERNAL_ea8702cc_4_k_cu_1e17171e4cuda3std3__45__cpo7crbeginE:
	.zero		1
	.type		_ZN34_INTERNAL_ea8702cc_4_k_cu_1e17171e4cuda3std6ranges3__45__cpo4nextE,@object
	.size		_ZN34_INTERNAL_ea8702cc_4_k_cu_1e17171e4cuda3std6ranges3__45__cpo4nextE,(_ZN34_INTERNAL_ea8702cc_4_k_cu_1e17171e4cuda3std6ranges3__45__cpo4swapE - _ZN34_INTERNAL_ea8702cc_4_k_cu_1e17171e4cuda3std6ranges3__45__cpo4nextE)
_ZN34_INTERNAL_ea8702cc_4_k_cu_1e17171e4cuda3std6ranges3__45__cpo4nextE:
	.zero		1
	.type		_ZN34_INTERNAL_ea8702cc_4_k_cu_1e17171e4cuda3std6ranges3__45__cpo4swapE,@object
	.size		_ZN34_INTERNAL_ea8702cc_4_k_cu_1e17171e4cuda3std6ranges3__45__cpo4swapE,(_ZN34_INTERNAL_ea8702cc_4_k_cu_1e17171e6thrust24THRUST_300001_SM_1000_NS12placeholders2_1E - _ZN34_INTERNAL_ea8702cc_4_k_cu_1e17171e4cuda3std6ranges3__45__cpo4swapE)
_ZN34_INTERNAL_ea8702cc_4_k_cu_1e17171e4cuda3std6ranges3__45__cpo4swapE:
	.zero		1
	.type		_ZN34_INTERNAL_ea8702cc_4_k_cu_1e17171e6thrust24THRUST_300001_SM_1000_NS12placeholders2_1E,@object
	.size		_ZN34_INTERNAL_ea8702cc_4_k_cu_1e17171e6thrust24THRUST_300001_SM_1000_NS12placeholders2_1E,(_ZN34_INTERNAL_ea8702cc_4_k_cu_1e17171e6thrust24THRUST_300001_SM_1000_NS12placeholders2_3E - _ZN34_INTERNAL_ea8702cc_4_k_cu_1e17171e6thrust24THRUST_300001_SM_1000_NS12placeholders2_1E)
_ZN34_INTERNAL_ea8702cc_4_k_cu_1e17171e6thrust24THRUST_300001_SM_1000_NS12placeholders2_1E:
	.zero		1
	.type		_ZN34_INTERNAL_ea8702cc_4_k_cu_1e17171e6thrust24THRUST_300001_SM_1000_NS12placeholders2_3E,@object
	.size		_ZN34_INTERNAL_ea8702cc_4_k_cu_1e17171e6thrust24THRUST_300001_SM_1000_NS12placeholders2_3E,(_ZN34_INTERNAL_ea8702cc_4_k_cu_1e17171e4cuda3std3__45__cpo5beginE - _ZN34_INTERNAL_ea8702cc_4_k_cu_1e17171e6thrust24THRUST_300001_SM_1000_NS12placeholders2_3E)
_ZN34_INTERNAL_ea8702cc_4_k_cu_1e17171e6thrust24THRUST_300001_SM_1000_NS12placeholders2_3E:
	.zero		1
	.type		_ZN34_INTERNAL_ea8702cc_4_k_cu_1e17171e4cuda3std3__45__cpo5beginE,@object
	.size		_ZN34_INTERNAL_ea8702cc_4_k_cu_1e17171e4cuda3std3__45__cpo5beginE,(_ZN34_INTERNAL_ea8702cc_4_k_cu_1e17171e4cuda3std6ranges3__45__cpo5beginE - _ZN34_INTERNAL_ea8702cc_4_k_cu_1e17171e4cuda3std3__45__cpo5beginE)
_ZN34_INTERNAL_ea8702cc_4_k_cu_1e17171e4cuda3std3__45__cpo5beginE:
	.zero		1
	.type		_ZN34_INTERNAL_ea8702cc_4_k_cu_1e17171e4cuda3std6ranges3__45__cpo5beginE,@object
	.size		_ZN34_INTERNAL_ea8702cc_4_k_cu_1e17171e4cuda3std6ranges3__45__cpo5beginE,(_ZN34_INTERNAL_ea8702cc_4_k_cu_1e17171e4cuda3std3__436_GLOBAL__N__ea8702cc_4_k_cu_1e17171e6ignoreE - _ZN34_INTERNAL_ea8702cc_4_k_cu_1e17171e4cuda3std6ranges3__45__cpo5beginE)
_ZN34_INTERNAL_ea8702cc_4_k_cu_1e17171e4cuda3std6ranges3__45__cpo5beginE:
	.zero		1
	.type		_ZN34_INTERNAL_ea8702cc_4_k_cu_1e17171e4cuda3std3__436_GLOBAL__N__ea8702cc_4_k_cu_1e17171e6ignoreE,@object
	.size		_ZN34_INTERNAL_ea8702cc_4_k_cu_1e17171e4cuda3std3__436_GLOBAL__N__ea8702cc_4_k_cu_1e17171e6ignoreE,(_ZN34_INTERNAL_ea8702cc_4_k_cu_1e17171e4cuda3std6ranges3__45__cpo4dataE - _ZN34_INTERNAL_ea8702cc_4_k_cu_1e17171e4cuda3std3__436_GLOBAL__N__ea8702cc_4_k_cu_1e17171e6ignoreE)
_ZN34_INTERNAL_ea8702cc_4_k_cu_1e17171e4cuda3std3__436_GLOBAL__N__ea8702cc_4_k_cu_1e17171e6ignoreE:
	.zero		1
	.type		_ZN34_INTERNAL_ea8702cc_4_k_cu_1e17171e4cuda3std6ranges3__45__cpo4dataE,@object
	.size		_ZN34_INTERNAL_ea8702cc_4_k_cu_1e17171e4cuda3std6ranges3__45__cpo4dataE,(_ZN34_INTERNAL_ea8702cc_4_k_cu_1e17171e6thrust24THRUST_300001_SM_1000_NS12placeholders2_7E - _ZN34_INTERNAL_ea8702cc_4_k_cu_1e17171e4cuda3std6ranges3__45__cpo4dataE)
_ZN34_INTERNAL_ea8702cc_4_k_cu_1e17171e4cuda3std6ranges3__45__cpo4dataE:
	.zero		1
	.type		_ZN34_INTERNAL_ea8702cc_4_k_cu_1e17171e6thrust24THRUST_300001_SM_1000_NS12placeholders2_7E,@object
	.size		_ZN34_INTERNAL_ea8702cc_4_k_cu_1e17171e6thrust24THRUST_300001_SM_1000_NS12placeholders2_7E,(_ZN34_INTERNAL_ea8702cc_4_k_cu_1e17171e4cuda3std3__45__cpo6rbeginE - _ZN34_INTERNAL_ea8702cc_4_k_cu_1e17171e6thrust24THRUST_300001_SM_1000_NS12placeholders2_7E)
_ZN34_INTERNAL_ea8702cc_4_k_cu_1e17171e6thrust24THRUST_300001_SM_1000_NS12placeholders2_7E:
	.zero		1
	.type		_ZN34_INTERNAL_ea8702cc_4_k_cu_1e17171e4cuda3std3__45__cpo6rbeginE,@object
	.size		_ZN34_INTERNAL_ea8702cc_4_k_cu_1e17171e4cuda3std3__45__cpo6rbeginE,(_ZN34_INTERNAL_ea8702cc_4_k_cu_1e17171e4cuda3std6ranges3__45__cpo7advanceE - _ZN34_INTERNAL_ea8702cc_4_k_cu_1e17171e4cuda3std3__45__cpo6rbeginE)
_ZN34_INTERNAL_ea8702cc_4_k_cu_1e17171e4cuda3std3__45__cpo6rbeginE:
	.zero		1
	.type		_ZN34_INTERNAL_ea8702cc_4_k_cu_1e17171e4cuda3std6ranges3__45__cpo7advanceE,@object
	.size		_ZN34_INTERNAL_ea8702cc_4_k_cu_1e17171e4cuda3std6ranges3__45__cpo7advanceE,(_ZN34_INTERNAL_ea8702cc_4_k_cu_1e17171e4cuda3std3__47nulloptE - _ZN34_INTERNAL_ea8702cc_4_k_cu_1e17171e4cuda3std6ranges3__45__cpo7advanceE)
_ZN34_INTERNAL_ea8702cc_4_k_cu_1e17171e4cuda3std6ranges3__45__cpo7advanceE:
	.zero		1
	.type		_ZN34_INTERNAL_ea8702cc_4_k_cu_1e17171e4cuda3std3__47nulloptE,@object
	.size		_ZN34_INTERNAL_ea8702cc_4_k_cu_1e17171e4cuda3std3__47nulloptE,(_ZN34_INTERNAL_ea8702cc_4_k_cu_1e17171e4cuda3std6ranges3__45__cpo8distanceE - _ZN34_INTERNAL_ea8702cc_4_k_cu_1e17171e4cuda3std3__47nulloptE)
_ZN34_INTERNAL_ea8702cc_4_k_cu_1e17171e4cuda3std3__47nulloptE:
	.zero		1
	.type		_ZN34_INTERNAL_ea8702cc_4_k_cu_1e17171e4cuda3std6ranges3__45__cpo8distanceE,@object
	.size		_ZN34_INTERNAL_ea8702cc_4_k_cu_1e17171e4cuda3std6ranges3__45__cpo8distanceE,(_ZN34_INTERNAL_ea8702cc_4_k_cu_1e17171e6thrust24THRUST_300001_SM_1000_NS12placeholders2_6E - _ZN34_INTERNAL_ea8702cc_4_k_cu_1e17171e4cuda3std6ranges3__45__cpo8distanceE)
_ZN34_INTERNAL_ea8702cc_4_k_cu_1e17171e4cuda3std6ranges3__45__cpo8distanceE:
	.zero		1
	.type		_ZN34_INTERNAL_ea8702cc_4_k_cu_1e17171e6thrust24THRUST_300001_SM_1000_NS12placeholders2_6E,@object
	.size		_ZN34_INTERNAL_ea8702cc_4_k_cu_1e17171e6thrust24THRUST_300001_SM_1000_NS12placeholders2_6E,(_ZN34_INTERNAL_ea8702cc_4_k_cu_1e17171e4cuda3std3__45__cpo4cendE - _ZN34_INTERNAL_ea8702cc_4_k_cu_1e17171e6thrust24THRUST_300001_SM_1000_NS12placeholders2_6E)
_ZN34_INTERNAL_ea8702cc_4_k_cu_1e17171e6thrust24THRUST_300001_SM_1000_NS12placeholders2_6E:
	.zero		1
	.type		_ZN34_INTERNAL_ea8702cc_4_k_cu_1e17171e4cuda3std3__45__cpo4cendE,@object
	.size		_ZN34_INTERNAL_ea8702cc_4_k_cu_1e17171e4cuda3std3__45__cpo4cendE,(_ZN34_INTERNAL_ea8702cc_4_k_cu_1e17171e4cuda3std6ranges3__45__cpo4cendE - _ZN34_INTERNAL_ea8702cc_4_k_cu_1e17171e4cuda3std3__45__cpo4cendE)
_ZN34_INTERNAL_ea8702cc_4_k_cu_1e17171e4cuda3std3__45__cpo4cendE:
	.zero		1
	.type		_ZN34_INTERNAL_ea8702cc_4_k_cu_1e17171e4cuda3std6ranges3__45__cpo4cendE,@object
	.size		_ZN34_INTERNAL_ea8702cc_4_k_cu_1e17171e4cuda3std6ranges3__45__cpo4cendE,(_ZN34_INTERNAL_ea8702cc_4_k_cu_1e17171e4cuda3std3__420unreachable_sentinelE - _ZN34_INTERNAL_ea8702cc_4_k_cu_1e17171e4cuda3std6ranges3__45__cpo4cendE)
_ZN34_INTERNAL_ea8702cc_4_k_cu_1e17171e4cuda3std6ranges3__45__cpo4cendE:
	.zero		1
	.type		_ZN34_INTERNAL_ea8702cc_4_k_cu_1e17171e4cuda3std3__420unreachable_sentinelE,@object
	.size		_ZN34_INTERNAL_ea8702cc_4_k_cu_1e17171e4cuda3std3__420unreachable_sentinelE,(_ZN34_INTERNAL_ea8702cc_4_k_cu_1e17171e4cuda3std6ranges3__45__cpo5ssizeE - _ZN34_INTERNAL_ea8702cc_4_k_cu_1e17171e4cuda3std3__420unreachable_sentinelE)
_ZN34_INTERNAL_ea8702cc_4_k_cu_1e17171e4cuda3std3__420unreachable_sentinelE:
	.zero		1
	.type		_ZN34_INTERNAL_ea8702cc_4_k_cu_1e17171e4cuda3std6ranges3__45__cpo5ssizeE,@object
	.size		_ZN34_INTERNAL_ea8702cc_4_k_cu_1e17171e4cuda3std6ranges3__45__cpo5ssizeE,(_ZN34_INTERNAL_ea8702cc_4_k_cu_1e17171e6thrust24THRUST_300001_SM_1000_NS12placeholders3_10E - _ZN34_INTERNAL_ea8702cc_4_k_cu_1e17171e4cuda3std6ranges3__45__cpo5ssizeE)
_ZN34_INTERNAL_ea8702cc_4_k_cu_1e17171e4cuda3std6ranges3__45__cpo5ssizeE:
	.zero		1
	.type		_ZN34_INTERNAL_ea8702cc_4_k_cu_1e17171e6thrust24THRUST_300001_SM_1000_NS12placeholders3_10E,@object
	.size		_ZN34_INTERNAL_ea8702cc_4_k_cu_1e17171e6thrust24THRUST_300001_SM_1000_NS12placeholders3_10E,(_ZN34_INTERNAL_ea8702cc_4_k_cu_1e17171e4cuda3std3__45__cpo5crendE - _ZN34_INTERNAL_ea8702cc_4_k_cu_1e17171e6thrust24THRUST_300001_SM_1000_NS12placeholders3_10E)
_ZN34_INTERNAL_ea8702cc_4_k_cu_1e17171e6thrust24THRUST_300001_SM_1000_NS12placeholders3_10E:
	.zero		1
	.type		_ZN34_INTERNAL_ea8702cc_4_k_cu_1e17171e4cuda3std3__45__cpo5crendE,@object
	.size		_ZN34_INTERNAL_ea8702cc_4_k_cu_1e17171e4cuda3std3__45__cpo5crendE,(_ZN34_INTERNAL_ea8702cc_4_k_cu_1e17171e4cuda3std6ranges3__45__cpo4prevE - _ZN34_INTERNAL_ea8702cc_4_k_cu_1e17171e4cuda3std3__45__cpo5crendE)
_ZN34_INTERNAL_ea8702cc_4_k_cu_1e17171e4cuda3std3__45__cpo5crendE:
	.zero		1
	.type		_ZN34_INTERNAL_ea8702cc_4_k_cu_1e17171e4cuda3std6ranges3__45__cpo4prevE,@object
	.size		_ZN34_INTERNAL_ea8702cc_4_k_cu_1e17171e4cuda3std6ranges3__45__cpo4prevE,(_ZN34_INTERNAL_ea8702cc_4_k_cu_1e17171e4cuda3std6ranges3__45__cpo9iter_moveE - _ZN34_INTERNAL_ea8702cc_4_k_cu_1e17171e4cuda3std6ranges3__45__cpo4prevE)
_ZN34_INTERNAL_ea8702cc_4_k_cu_1e17171e4cuda3std6ranges3__45__cpo4prevE:
	.zero		1
	.type		_ZN34_INTERNAL_ea8702cc_4_k_cu_1e17171e4cuda3std6ranges3__45__cpo9iter_moveE,@object
	.size		_ZN34_INTERNAL_ea8702cc_4_k_cu_1e17171e4cuda3std6ranges3__45__cpo9iter_moveE,(_ZN34_INTERNAL_ea8702cc_4_k_cu_1e17171e6thrust24THRUST_300001_SM_1000_NS12placeholders2_2E - _ZN34_INTERNAL_ea8702cc_4_k_cu_1e17171e4cuda3std6ranges3__45__cpo9iter_moveE)
_ZN34_INTERNAL_ea8702cc_4_k_cu_1e17171e4cuda3std6ranges3__45__cpo9iter_moveE:
	.zero		1
	.type		_ZN34_INTERNAL_ea8702cc_4_k_cu_1e17171e6thrust24THRUST_300001_SM_1000_NS12placeholders2_2E,@object
	.size		_ZN34_INTERNAL_ea8702cc_4_k_cu_1e17171e6thrust24THRUST_300001_SM_1000_NS12placeholders2_2E,(_ZN34_INTERNAL_ea8702cc_4_k_cu_1e17171e6thrust24THRUST_300001_SM_1000_NS12placeholders2_4E - _ZN34_INTERNAL_ea8702cc_4_k_cu_1e17171e6thrust24THRUST_300001_SM_1000_NS12placeholders2_2E)
_ZN34_INTERNAL_ea8702cc_4_k_cu_1e17171e6thrust24THRUST_300001_SM_1000_NS12placeholders2_2E:
	.zero		1
	.type		_ZN34_INTERNAL_ea8702cc_4_k_cu_1e17171e6thrust24THRUST_300001_SM_1000_NS12placeholders2_4E,@object
	.size		_ZN34_INTERNAL_ea8702cc_4_k_cu_1e17171e6thrust24THRUST_300001_SM_1000_NS12placeholders2_4E,(_ZN34_INTERNAL_ea8702cc_4_k_cu_1e17171e4cuda3std3__45__cpo3endE - _ZN34_INTERNAL_ea8702cc_4_k_cu_1e17171e6thrust24THRUST_300001_SM_1000_NS12placeholders2_4E)
_ZN34_INTERNAL_ea8702cc_4_k_cu_1e17171e6thrust24THRUST_300001_SM_1000_NS12placeholders2_4E:
	.zero		1
	.type		_ZN34_INTERNAL_ea8702cc_4_k_cu_1e17171e4cuda3std3__45__cpo3endE,@object
	.size		_ZN34_INTERNAL_ea8702cc_4_k_cu_1e17171e4cuda3std3__45__cpo3endE,(_ZN34_INTERNAL_ea8702cc_4_k_cu_1e17171e4cuda3std6ranges3__45__cpo3endE - _ZN34_INTERNAL_ea8702cc_4_k_cu_1e17171e4cuda3std3__45__cpo3endE)
_ZN34_INTERNAL_ea8702cc_4_k_cu_1e17171e4cuda3std3__45__cpo3endE:
	.zero		1
	.type		_ZN34_INTERNAL_ea8702cc_4_k_cu_1e17171e4cuda3std6ranges3__45__cpo3endE,@object
	.size		_ZN34_INTERNAL_ea8702cc_4_k_cu_1e17171e4cuda3std6ranges3__45__cpo3endE,(_ZN34_INTERNAL_ea8702cc_4_k_cu_1e17171e4cuda3std3__419piecewise_constructE - _ZN34_INTERNAL_ea8702cc_4_k_cu_1e17171e4cuda3std6ranges3__45__cpo3endE)
_ZN34_INTERNAL_ea8702cc_4_k_cu_1e17171e4cuda3std6ranges3__45__cpo3endE:
	.zero		1
	.type		_ZN34_INTERNAL_ea8702cc_4_k_cu_1e17171e4cuda3std3__419piecewise_constructE,@object
	.size		_ZN34_INTERNAL_ea8702cc_4_k_cu_1e17171e4cuda3std3__419piecewise_constructE,(_ZN34_INTERNAL_ea8702cc_4_k_cu_1e17171e4cuda3std6ranges3__45__cpo5cdataE - _ZN34_INTERNAL_ea8702cc_4_k_cu_1e17171e4cuda3std3__419piecewise_constructE)
_ZN34_INTERNAL_ea8702cc_4_k_cu_1e17171e4cuda3std3__419piecewise_constructE:
	.zero		1
	.type		_ZN34_INTERNAL_ea8702cc_4_k_cu_1e17171e4cuda3std6ranges3__45__cpo5cdataE,@object
	.size		_ZN34_INTERNAL_ea8702cc_4_k_cu_1e17171e4cuda3std6ranges3__45__cpo5cdataE,(_ZN34_INTERNAL_ea8702cc_4_k_cu_1e17171e6thrust24THRUST_300001_SM_1000_NS12placeholders2_8E - _ZN34_INTERNAL_ea8702cc_4_k_cu_1e17171e4cuda3std6ranges3__45__cpo5cdataE)
_ZN34_INTERNAL_ea8702cc_4_k_cu_1e17171e4cuda3std6ranges3__45__cpo5cdataE:
	.zero		1
	.type		_ZN34_INTERNAL_ea8702cc_4_k_cu_1e17171e6thrust24THRUST_300001_SM_1000_NS12placeholders2_8E,@object
	.size		_ZN34_INTERNAL_ea8702cc_4_k_cu_1e17171e6thrust24THRUST_300001_SM_1000_NS12placeholders2_8E,(_ZN34_INTERNAL_ea8702cc_4_k_cu_1e17171e4cuda3std3__45__cpo4rendE - _ZN34_INTERNAL_ea8702cc_4_k_cu_1e17171e6thrust24THRUST_300001_SM_1000_NS12placeholders2_8E)
_ZN34_INTERNAL_ea8702cc_4_k_cu_1e17171e6thrust24THRUST_300001_SM_1000_NS12placeholders2_8E:
	.zero		1
	.type		_ZN34_INTERNAL_ea8702cc_4_k_cu_1e17171e4cuda3std3__45__cpo4rendE,@object
	.size		_ZN34_INTERNAL_ea8702cc_4_k_cu_1e17171e4cuda3std3__45__cpo4rendE,(_ZN34_INTERNAL_ea8702cc_4_k_cu_1e17171e4cuda3std6ranges3__45__cpo9iter_swapE - _ZN34_INTERNAL_ea8702cc_4_k_cu_1e17171e4cuda3std3__45__cpo4rendE)
_ZN34_INTERNAL_ea8702cc_4_k_cu_1e17171e4cuda3std3__45__cpo4rendE:
	.zero		1
	.type		_ZN34_INTERNAL_ea8702cc_4_k_cu_1e17171e4cuda3std6ranges3__45__cpo9iter_swapE,@object
	.size		_ZN34_INTERNAL_ea8702cc_4_k_cu_1e17171e4cuda3std6ranges3__45__cpo9iter_swapE,(_ZN34_INTERNAL_ea8702cc_4_k_cu_1e17171e4cuda3std3__48unexpectE - _ZN34_INTERNAL_ea8702cc_4_k_cu_1e17171e4cuda3std6ranges3__45__cpo9iter_swapE)
_ZN34_INTERNAL_ea8702cc_4_k_cu_1e17171e4cuda3std6ranges3__45__cpo9iter_swapE:
	.zero		1
	.type		_ZN34_INTERNAL_ea8702cc_4_k_cu_1e17171e4cuda3std3__48unexpectE,@object
	.size		_ZN34_INTERNAL_ea8702cc_4_k_cu_1e17171e4cuda3std3__48unexpectE,(_ZN34_INTERNAL_ea8702cc_4_k_cu_1e17171e6thrust24THRUST_300001_SM_1000_NS6system6detail10sequential3seqE - _ZN34_INTERNAL_ea8702cc_4_k_cu_1e17171e4cuda3std3__48unexpectE)
_ZN34_INTERNAL_ea8702cc_4_k_cu_1e17171e4cuda3std3__48unexpectE:
	.zero		1
	.type		_ZN34_INTERNAL_ea8702cc_4_k_cu_1e17171e6thrust24THRUST_300001_SM_1000_NS6system6detail10sequential3seqE,@object
	.size		_ZN34_INTERNAL_ea8702cc_4_k_cu_1e17171e6thrust24THRUST_300001_SM_1000_NS6system6detail10sequential3seqE,(.L_29 - _ZN34_INTERNAL_ea8702cc_4_k_cu_1e17171e6thrust24THRUST_300001_SM_1000_NS6system6detail10sequential3seqE)
_ZN34_INTERNAL_ea8702cc_4_k_cu_1e17171e6thrust24THRUST_300001_SM_1000_NS6system6detail10sequential3seqE:
	.zero		1
.L_29:


//--------------------- .nv.shared._ZN3cub18CUB_300001_SM_10006detail6reduce18DeviceReduceKernelINS2_10policy_hubIdjN4cuda3__47maximumIvEEE10Policy1000EPdjS8_dNS5_3std3__410__identityEEEvT0_PT3_T1_NS0_13GridEvenShareISI_EET2_T4_ --------------------------
	.section	.nv.shared._ZN3cub18CUB_300001_SM_10006detail6reduce18DeviceReduceKernelINS2_10policy_hubIdjN4cuda3__47maximumIvEEE10Policy1000EPdjS8_dNS5_3std3__410__identityEEEvT0_PT3_T1_NS0_13GridEvenShareISI_EET2_T4_,"aw",@nobits
	.sectionflags	@""
	.align	8
.nv.shared._ZN3cub18CUB_300001_SM_10006detail6reduce18DeviceReduceKernelINS2_10policy_hubIdjN4cuda3__47maximumIvEEE10Policy1000EPdjS8_dNS5_3std3__410__identityEEEvT0_PT3_T1_NS0_13GridEvenShareISI_EET2_T4_:
	.zero		1104


//--------------------- .nv.shared._ZN3cub18CUB_300001_SM_10006detail6reduce28DeviceReduceSingleTileKernelINS2_10policy_hubIdjN4cuda3__47maximumIvEEE10Policy1000EPdSB_jS8_ddNS5_3std3__410__identityEEEvT0_T1_T2_T3_T4_T6_ --------------------------
	.section	.nv.shared._ZN3cub18CUB_300001_SM_10006detail6reduce28DeviceReduceSingleTileKernelINS2_10policy_hubIdjN4cuda3__47maximumIvEEE10Policy1000EPdSB_jS8_ddNS5_3std3__410__identityEEEvT0_T1_T2_T3_T4_T6_,"aw",@nobits
	.sectionflags	@""
	.align	8
.nv.shared._ZN3cub18CUB_300001_SM_10006detail6reduce28DeviceReduceSingleTileKernelINS2_10policy_hubIdjN4cuda3__47maximumIvEEE10Policy1000EPdSB_jS8_ddNS5_3std3__410__identityEEEvT0_T1_T2_T3_T4_T6_:
	.zero		1104


//--------------------- .nv.constant0._ZN3cub18CUB_300001_SM_10006detail6reduce28DeviceReduceSingleTileKernelINS2_10policy_hubIdjN4cuda3__47maximumIvEEE10Policy1000EPdSB_iS8_ddNS5_3std3__410__identityEEEvT0_T1_T2_T3_T4_T6_ --------------------------
	.section	.nv.constant0._ZN3cub18CUB_300001_SM_10006detail6reduce28DeviceReduceSingleTileKernelINS2_10policy_hubIdjN4cuda3__47maximumIvEEE10Policy1000EPdSB_iS8_ddNS5_3std3__410__identityEEEvT0_T1_T2_T3_T4_T6_,"a",@progbits
	.sectionflags	@""
	.align	4
.nv.constant0._ZN3cub18CUB_300001_SM_10006detail6reduce28DeviceReduceSingleTileKernelINS2_10policy_hubIdjN4cuda3__47maximumIvEEE10Policy1000EPdSB_iS8_ddNS5_3std3__410__identityEEEvT0_T1_T2_T3_T4_T6_:
	.zero		929


//--------------------- .nv.constant0._ZN3cub18CUB_300001_SM_10006detail6reduce18DeviceReduceKernelINS2_10policy_hubIdjN4cuda3__47maximumIvEEE10Policy1000EPdjS8_dNS5_3std3__410__identityEEEvT0_PT3_T1_NS0_13GridEvenShareISI_EET2_T4_ --------------------------
	.section	.nv.constant0._ZN3cub18CUB_300001_SM_10006detail6reduce18DeviceReduceKernelINS2_10policy_hubIdjN4cuda3__47maximumIvEEE10Policy1000EPdjS8_dNS5_3std3__410__identityEEEvT0_PT3_T1_NS0_13GridEvenShareISI_EET2_T4_,"a",@progbits
	.sectionflags	@""
	.align	4
.nv.constant0._ZN3cub18CUB_300001_SM_10006detail6reduce18DeviceReduceKernelINS2_10policy_hubIdjN4cuda3__47maximumIvEEE10Policy1000EPdjS8_dNS5_3std3__410__identityEEEvT0_PT3_T1_NS0_13GridEvenShareISI_EET2_T4_:
	.zero		958


//--------------------- .nv.constant0._ZN3cub18CUB_300001_SM_10006detail6reduce28DeviceReduceSingleTileKernelINS2_10policy_hubIdjN4cuda3__47maximumIvEEE10Policy1000EPdSB_jS8_ddNS5_3std3__410__identityEEEvT0_T1_T2_T3_T4_T6_ --------------------------
	.section	.nv.constant0._ZN3cub18CUB_300001_SM_10006detail6reduce28DeviceReduceSingleTileKernelINS2_10policy_hubIdjN4cuda3__47maximumIvEEE10Policy1000EPdSB_jS8_ddNS5_3std3__410__identityEEEvT0_T1_T2_T3_T4_T6_,"a",@progbits
	.sectionflags	@""
	.align	4
.nv.constant0._ZN3cub18CUB_300001_SM_10006detail6reduce28DeviceReduceSingleTileKernelINS2_10policy_hubIdjN4cuda3__47maximumIvEEE10Policy1000EPdSB_jS8_ddNS5_3std3__410__identityEEEvT0_T1_T2_T3_T4_T6_:
	.zero		929


//--------------------- .nv.constant0._ZN3cub18CUB_300001_SM_10006detail11EmptyKernelIvEEvv --------------------------
	.section	.nv.constant0._ZN3cub18CUB_300001_SM_10006detail11EmptyKernelIvEEvv,"a",@progbits
	.sectionflags	@""
	.align	4
.nv.constant0._ZN3cub18CUB_300001_SM_10006detail11EmptyKernelIvEEvv:
	.zero		896


//--------------------- .nv.constant0._Z7restorePdi --------------------------
	.section	.nv.constant0._Z7restorePdi,"a",@progbits
	.sectionflags	@""
	.align	4
.nv.constant0._Z7restorePdi:
	.zero		908


//--------------------- .nv.constant0._Z11subtractionPdS_m --------------------------
	.section	.nv.constant0._Z11subtractionPdS_m,"a",@progbits
	.sectionflags	@""
	.align	4
.nv.constant0._Z11subtractionPdS_m:
	.zero		920


//--------------------- .nv.constant0._Z9calculatePdS_m --------------------------
	.section	.nv.constant0._Z9calculatePdS_m,"a",@progbits
	.sectionflags	@""
	.align	4
.nv.constant0._Z9calculatePdS_m:
	.zero		920


//--------------------- SYMBOLS --------------------------

	.type		.nv.reservedSmem.offset0,@object
	.size		.nv.reservedSmem.offset0,0x4
	.type		.nv.reservedSmem.cap,@object
	.size		.nv.reservedSmem.cap,0x4
